def attn_fwd(
    Q,
    K,
    V,
    Out,
    Lse,
    sm_scale,
    stride_qz,
    stride_qh,
    stride_qm,
    stride_qk,
    stride_kz,
    stride_kh,
    stride_kn,
    stride_kk,
    stride_vz,
    stride_vh,
    stride_vn,
    stride_vk,
    stride_oz,
    stride_oh,
    stride_om,
    stride_ok,
    seqlen_q,
    seqlen_k,
    BLOCK_M: tl.constexpr,
    BLOCK_N: tl.constexpr,
    HEAD_DIM: tl.constexpr,
    CAUSAL: tl.constexpr,
):
    start_m = tl.program_id(0)
    off_hz = tl.program_id(1)
    q_off = off_hz * stride_qh
    k_off = off_hz * stride_kh
    v_off = off_hz * stride_vh
    offs_m = start_m * BLOCK_M + tl.arange(0, BLOCK_M)
    offs_d = tl.arange(0, HEAD_DIM)
    offs_n = tl.arange(0, BLOCK_N)
    q_ptrs = Q + q_off + offs_m[:, None] * stride_qm + offs_d[None, :] * stride_qk
    k_ptrs = K + k_off + offs_d[:, None] * stride_kk + offs_n[None, :] * stride_kn
    v_ptrs = V + v_off + offs_n[:, None] * stride_vn + offs_d[None, :] * stride_vk
    m_i = tl.full([BLOCK_M], float("-inf"), dtype=tl.float32)
    l_i = tl.zeros([BLOCK_M], dtype=tl.float32) + 1.0
    acc = tl.zeros([BLOCK_M, HEAD_DIM], dtype=tl.float32)
    q = tl.load(q_ptrs)
    acc, l_i, m_i = _attn_fwd_inner(
        acc,
        l_i,
        m_i,
        q,
        k_ptrs,
        v_ptrs,
        sm_scale,
        stride_kn,
        stride_vn,
        start_m,
        seqlen_k,
        BLOCK_M,
        BLOCK_N,
        HEAD_DIM,
        CAUSAL,
    )
    acc = acc / l_i[:, None]
    lse = m_i + tl.math.log2(l_i) / 1.4426950408889634
    o_ptrs = (
        Out
        + off_hz * stride_oh
        + offs_m[:, None] * stride_om
        + offs_d[None, :] * stride_ok
    )
    tl.store(o_ptrs, acc.to(Out.dtype.element_ty))
    tl.store(Lse + off_hz * seqlen_q + offs_m, lse)

# config = {"BLOCK_M": 256, "BLOCK_N": 16, "HEAD_DIM": 512, "arch": "sm_100", "causal": false, "dtype": "bf16", "num_stages": 2, "num_warps": 16}
# arch = sm_100


// ===== COMPILED SASS (sm_100a) =====

	.target	sm_100a

	.elftype	@"ET_EXEC"


//--------------------- .note.nv.tkinfo           --------------------------
	.section	.note.nv.tkinfo,"",@"SHT_NOTE"
	.sectionflags	@"SHF_NOTE_NV_TKINFO"
	.tkinfo
        /*0018*/ 	.word	0x00000081
        /*0030*/ 	.string	""
        /*0030*/ 	.string	"ptxas-blackwell"
        /*0030*/ 	.string	"Cuda compilation tools, release 12.9, V12.9.86"
        /*0030*/ 	.string	"Build cuda_12.9.r12.9/compiler.36037853_0"
        /*0030*/ 	.string	"-v  -suppress-debug-info  -lineinfo  -arch sm_100a "



//--------------------- .note.nv.cuver            --------------------------
	.section	.note.nv.cuver,"",@"SHT_NOTE"
	.sectionflags	@"SHF_NOTE_NV_CUVER"
        /*0018*/ 	.short	0x0001
        /*001a*/ 	.short	0x0064
        /*001c*/ 	.short	0x0001
        /*001e*/ 	.short	0x0000
        /*0020*/ 	.short	0x0001
        /*0022*/ 	.short	0x0000


//--------------------- .nv.info                  --------------------------
	.section	.nv.info,"",@"SHT_CUDA_INFO"
	.align	4


	//----- nvinfo : EIATTR_REGCOUNT
	.align		4
        /*0000*/ 	.byte	0x04, 0x2f
        /*0002*/ 	.short	(.L_2 - .L_1)
	.align		4
.L_1:
        /*0004*/ 	.word	index@(attn_fwd)
        /*0008*/ 	.word	0x00000080


	//----- nvinfo : EIATTR_FRAME_SIZE
	.align		4
.L_2:
        /*000c*/ 	.byte	0x04, 0x11
        /*000e*/ 	.short	(.L_4 - .L_3)
	.align		4
.L_3:
        /*0010*/ 	.word	index@(attn_fwd)
        /*0014*/ 	.word	0x00000858


	//----- nvinfo : EIATTR_MIN_STACK_SIZE
	.align		4
.L_4:
        /*0018*/ 	.byte	0x04, 0x12
        /*001a*/ 	.short	(.L_6 - .L_5)
	.align		4
.L_5:
        /*001c*/ 	.word	index@(attn_fwd)
        /*0020*/ 	.word	0x00000858
.L_6:


//--------------------- .nv.info.attn_fwd         --------------------------
	.section	.nv.info.attn_fwd,"",@"SHT_CUDA_INFO"
	.sectionflags	@""
	.align	4


	//----- nvinfo : EIATTR_CUDA_API_VERSION
	.align		4
        /*0000*/ 	.byte	0x04, 0x37
        /*0002*/ 	.short	(.L_8 - .L_7)
.L_7:
        /*0004*/ 	.word	0x00000081


	//----- nvinfo : EIATTR_KPARAM_INFO
	.align		4
.L_8:
        /*0008*/ 	.byte	0x04, 0x17
        /*000a*/ 	.short	(.L_10 - .L_9)
.L_9:
        /*000c*/ 	.word	0x00000000
        /*0010*/ 	.short	0x0019
        /*0012*/ 	.short	0x0080
        /*0014*/ 	.byte	0x00, 0xf4, 0x21, 0x00


	//----- nvinfo : EIATTR_KPARAM_INFO
	.align		4
.L_10:
        /*0018*/ 	.byte	0x04, 0x17
        /*001a*/ 	.short	(.L_12 - .L_11)
.L_11:
        /*001c*/ 	.word	0x00000000
        /*0020*/ 	.short	0x0018
        /*0022*/ 	.short	0x0078
        /*0024*/ 	.byte	0x00, 0xf4, 0x21, 0x00


	//----- nvinfo : EIATTR_KPARAM_INFO
	.align		4
.L_12:
        /*0028*/ 	.byte	0x04, 0x17
        /*002a*/ 	.short	(.L_14 - .L_13)
.L_13:
        /*002c*/ 	.word	0x00000000
        /*0030*/ 	.short	0x0017
        /*0032*/ 	.short	0x0070
        /*0034*/ 	.byte	0x00, 0xf0, 0x11, 0x00


	//----- nvinfo : EIATTR_KPARAM_INFO
	.align		4
.L_14:
        /*0038*/ 	.byte	0x04, 0x17
        /*003a*/ 	.short	(.L_16 - .L_15)
.L_15:
        /*003c*/ 	.word	0x00000000
        /*0040*/ 	.short	0x0016
        /*0042*/ 	.short	0x006c
        /*0044*/ 	.byte	0x00, 0xf0, 0x11, 0x00


	//----- nvinfo : EIATTR_KPARAM_INFO
	.align		4
.L_16:
        /*0048*/ 	.byte	0x04, 0x17
        /*004a*/ 	.short	(.L_18 - .L_17)
.L_17:
        /*004c*/ 	.word	0x00000000
        /*0050*/ 	.short	0x0015
        /*0052*/ 	.short	0x0068
        /*0054*/ 	.byte	0x00, 0xf0, 0x11, 0x00


	//----- nvinfo : EIATTR_KPARAM_INFO
	.align		4
.L_18:
        /*0058*/ 	.byte	0x04, 0x17
        /*005a*/ 	.short	(.L_20 - .L_19)
.L_19:
        /*005c*/ 	.word	0x00000000
        /*0060*/ 	.short	0x0014
        /*0062*/ 	.short	0x0064
        /*0064*/ 	.byte	0x00, 0xf0, 0x11, 0x00


	//----- nvinfo : EIATTR_KPARAM_INFO
	.align		4
.L_20:
        /*0068*/ 	.byte	0x04, 0x17
        /*006a*/ 	.short	(.L_22 - .L_21)
.L_21:
        /*006c*/ 	.word	0x00000000
        /*0070*/ 	.short	0x0013
        /*0072*/ 	.short	0x0060
        /*0074*/ 	.byte	0x00, 0xf0, 0x11, 0x00


	//----- nvinfo : EIATTR_KPARAM_INFO
	.align		4
.L_22:
        /*0078*/ 	.byte	0x04, 0x17
        /*007a*/ 	.short	(.L_24 - .L_23)
.L_23:
        /*007c*/ 	.word	0x00000000
        /*0080*/ 	.short	0x0012
        /*0082*/ 	.short	0x005c
        /*0084*/ 	.byte	0x00, 0xf0, 0x11, 0x00


	//----- nvinfo : EIATTR_KPARAM_INFO
	.align		4
.L_24:
        /*0088*/ 	.byte	0x04, 0x17
        /*008a*/ 	.short	(.L_26 - .L_25)
.L_25:
        /*008c*/ 	.word	0x00000000
        /*0090*/ 	.short	0x0011
        /*0092*/ 	.short	0x0058
        /*0094*/ 	.byte	0x00, 0xf0, 0x11, 0x00


	//----- nvinfo : EIATTR_KPARAM_INFO
	.align		4
.L_26:
        /*0098*/ 	.byte	0x04, 0x17
        /*009a*/ 	.short	(.L_28 - .L_27)
.L_27:
        /*009c*/ 	.word	0x00000000
        /*00a0*/ 	.short	0x0010
        /*00a2*/ 	.short	0x0054
        /*00a4*/ 	.byte	0x00, 0xf0, 0x11, 0x00


	//----- nvinfo : EIATTR_KPARAM_INFO
	.align		4
.L_28:
        /*00a8*/ 	.byte	0x04, 0x17
        /*00aa*/ 	.short	(.L_30 - .L_29)
.L_29:
        /*00ac*/ 	.word	0x00000000
        /*00b0*/ 	.short	0x000f
        /*00b2*/ 	.short	0x0050
        /*00b4*/ 	.byte	0x00, 0xf0, 0x11, 0x00


	//----- nvinfo : EIATTR_KPARAM_INFO
	.align		4
.L_30:
        /*00b8*/ 	.byte	0x04, 0x17
        /*00ba*/ 	.short	(.L_32 - .L_31)
.L_31:
        /*00bc*/ 	.word	0x00000000
        /*00c0*/ 	.short	0x000e
        /*00c2*/ 	.short	0x004c
        /*00c4*/ 	.byte	0x00, 0xf0, 0x11, 0x00


	//----- nvinfo : EIATTR_KPARAM_INFO
	.align		4
.L_32:
        /*00c8*/ 	.byte	0x04, 0x17
        /*00ca*/ 	.short	(.L_34 - .L_33)
.L_33:
        /*00cc*/ 	.word	0x00000000
        /*00d0*/ 	.short	0x000d
        /*00d2*/ 	.short	0x0048
        /*00d4*/ 	.byte	0x00, 0xf0, 0x11, 0x00


	//----- nvinfo : EIATTR_KPARAM_INFO
	.align		4
.L_34:
        /*00d8*/ 	.byte	0x04, 0x17
        /*00da*/ 	.short	(.L_36 - .L_35)
.L_35:
        /*00dc*/ 	.word	0x00000000
        /*00e0*/ 	.short	0x000c
        /*00e2*/ 	.short	0x0044
        /*00e4*/ 	.byte	0x00, 0xf0, 0x11, 0x00


	//----- nvinfo : EIATTR_KPARAM_INFO
	.align		4
.L_36:
        /*00e8*/ 	.byte	0x04, 0x17
        /*00ea*/ 	.short	(.L_38 - .L_37)
.L_37:
        /*00ec*/ 	.word	0x00000000
        /*00f0*/ 	.short	0x000b
        /*00f2*/ 	.short	0x0040
        /*00f4*/ 	.byte	0x00, 0xf0, 0x11, 0x00


	//----- nvinfo : EIATTR_KPARAM_INFO
	.align		4
.L_38:
        /*00f8*/ 	.byte	0x04, 0x17
        /*00fa*/ 	.short	(.L_40 - .L_39)
.L_39:
        /*00fc*/ 	.word	0x00000000
        /*0100*/ 	.short	0x000a
        /*0102*/ 	.short	0x003c
        /*0104*/ 	.byte	0x00, 0xf0, 0x11, 0x00


	//----- nvinfo : EIATTR_KPARAM_INFO
	.align		4
.L_40:
        /*0108*/ 	.byte	0x04, 0x17
        /*010a*/ 	.short	(.L_42 - .L_41)
.L_41:
        /*010c*/ 	.word	0x00000000
        /*0110*/ 	.short	0x0009
        /*0112*/ 	.short	0x0038
        /*0114*/ 	.byte	0x00, 0xf0, 0x11, 0x00


	//----- nvinfo : EIATTR_KPARAM_INFO
	.align		4
.L_42:
        /*0118*/ 	.byte	0x04, 0x17
        /*011a*/ 	.short	(.L_44 - .L_43)
.L_43:
        /*011c*/ 	.word	0x00000000
        /*0120*/ 	.short	0x0008
        /*0122*/ 	.short	0x0034
        /*0124*/ 	.byte	0x00, 0xf0, 0x11, 0x00


	//----- nvinfo : EIATTR_KPARAM_INFO
	.align		4
.L_44:
        /*0128*/ 	.byte	0x04, 0x17
        /*012a*/ 	.short	(.L_46 - .L_45)
.L_45:
        /*012c*/ 	.word	0x00000000
        /*0130*/ 	.short	0x0007
        /*0132*/ 	.short	0x0030
        /*0134*/ 	.byte	0x00, 0xf0, 0x11, 0x00


	//----- nvinfo : EIATTR_KPARAM_INFO
	.align		4
.L_46:
        /*0138*/ 	.byte	0x04, 0x17
        /*013a*/ 	.short	(.L_48 - .L_47)
.L_47:
        /*013c*/ 	.word	0x00000000
        /*0140*/ 	.short	0x0006
        /*0142*/ 	.short	0x002c
        /*0144*/ 	.byte	0x00, 0xf0, 0x11, 0x00


	//----- nvinfo : EIATTR_KPARAM_INFO
	.align		4
.L_48:
        /*0148*/ 	.byte	0x04, 0x17
        /*014a*/ 	.short	(.L_50 - .L_49)
.L_49:
        /*014c*/ 	.word	0x00000000
        /*0150*/ 	.short	0x0005
        /*0152*/ 	.short	0x0028
        /*0154*/ 	.byte	0x00, 0xf0, 0x11, 0x00


	//----- nvinfo : EIATTR_KPARAM_INFO
	.align		4
.L_50:
        /*0158*/ 	.byte	0x04, 0x17
        /*015a*/ 	.short	(.L_52 - .L_51)
.L_51:
        /*015c*/ 	.word	0x00000000
        /*0160*/ 	.short	0x0004
        /*0162*/ 	.short	0x0020
        /*0164*/ 	.byte	0x00, 0xf4, 0x21, 0x00


	//----- nvinfo : EIATTR_KPARAM_INFO
	.align		4
.L_52:
        /*0168*/ 	.byte	0x04, 0x17
        /*016a*/ 	.short	(.L_54 - .L_53)
.L_53:
        /*016c*/ 	.word	0x00000000
        /*0170*/ 	.short	0x0003
        /*0172*/ 	.short	0x0018
        /*0174*/ 	.byte	0x00, 0xf4, 0x21, 0x00


	//----- nvinfo : EIATTR_KPARAM_INFO
	.align		4
.L_54:
        /*0178*/ 	.byte	0x04, 0x17
        /*017a*/ 	.short	(.L_56 - .L_55)
.L_55:
        /*017c*/ 	.word	0x00000000
        /*0180*/ 	.short	0x0002
        /*0182*/ 	.short	0x0010
        /*0184*/ 	.byte	0x00, 0xf4, 0x21, 0x00


	//----- nvinfo : EIATTR_KPARAM_INFO
	.align		4
.L_56:
        /*0188*/ 	.byte	0x04, 0x17
        /*018a*/ 	.short	(.L_58 - .L_57)
.L_57:
        /*018c*/ 	.word	0x00000000
        /*0190*/ 	.short	0x0001
        /*0192*/ 	.short	0x0008
        /*0194*/ 	.byte	0x00, 0xf4, 0x21, 0x00


	//----- nvinfo : EIATTR_KPARAM_INFO
	.align		4
.L_58:
        /*0198*/ 	.byte	0x04, 0x17
        /*019a*/ 	.short	(.L_60 - .L_59)
.L_59:
        /*019c*/ 	.word	0x00000000
        /*01a0*/ 	.short	0x0000
        /*01a2*/ 	.short	0x0000
        /*01a4*/ 	.byte	0x00, 0xf4, 0x21, 0x00


	//----- nvinfo : EIATTR_SPARSE_MMA_MASK
	.align		4
.L_60:
        /*01a8*/ 	.byte	0x03, 0x50
        /*01aa*/ 	.short	0x0000


	//----- nvinfo : EIATTR_MAXREG_COUNT
	.align		4
        /*01ac*/ 	.byte	0x03, 0x1b
        /*01ae*/ 	.short	0x0080


	//----- nvinfo : EIATTR_NUM_BARRIERS
	.align		4
        /*01b0*/ 	.byte	0x02, 0x4c
        /*01b2*/ 	.byte	0x01
	.zero		1


	//----- nvinfo : EIATTR_ANNOTATIONS
	.align		4
        /*01b4*/ 	.byte	0x04, 0x55
        /*01b6*/ 	.short	(.L_62 - .L_61)


	//   ....[0]....
.L_61:
        /*01b8*/ 	.word	0x00000001
        /*01bc*/ 	.byte	0x60, 0x01, 0x00, 0x00, 0x01, 0x00, 0x00, 0x00, 0x20, 0x06, 0x00, 0x00, 0x01, 0x00, 0x00, 0x00
        /* <DEDUP_REMOVED lines=1357> */
        /*569c*/ 	.byte	0xb0, 0x8b, 0x02, 0x00


	//----- nvinfo : EIATTR_COOP_GROUP_MASK_REGIDS
	.align		4
.L_62:
        /*56a0*/ 	.byte	0x04, 0x29
        /*56a2*/ 	.short	(.L_64 - .L_63)


	//   ....[0]....
.L_63:
        /*56a4*/ 	.word	0xffffffff


	//   ....[1]....
        /*56a8*/ 	.word	0xffffffff


	//   ....[2]....
        /*56ac*/ 	.word	0xffffffff


	//   ....[3]....
        /*56b0*/ 	.word	0xffffffff


	//   ....[4]....
        /*56b4*/ 	.word	0xffffffff


	//   ....[5]....
        /*56b8*/ 	.word	0xffffffff


	//   ....[6]....
        /*56bc*/ 	.word	0xffffffff


	//   ....[7]....
        /*56c0*/ 	.word	0xffffffff


	//   ....[8]....
        /*56c4*/ 	.word	0xffffffff


	//   ....[9]....
        /*56c8*/ 	.word	0xffffffff


	//   ....[10]....
        /*56cc*/ 	.word	0xffffffff


	//   ....[11]....
        /*56d0*/ 	.word	0xffffffff


	//   ....[12]....
        /*56d4*/ 	.word	0xffffffff


	//   ....[13]....
        /*56d8*/ 	.word	0xffffffff


	//   ....[14]....
        /*56dc*/ 	.word	0xffffffff


	//   ....[15]....
        /*56e0*/ 	.word	0xffffffff


	//   ....[16]....
        /*56e4*/ 	.word	0xffffffff


	//   ....[17]....
        /*56e8*/ 	.word	0xffffffff


	//   ....[18]....
        /*56ec*/ 	.word	0xffffffff


	//   ....[19]....
        /*56f0*/ 	.word	0xffffffff


	//   ....[20]....
        /*56f4*/ 	.word	0xffffffff


	//   ....[21]....
        /*56f8*/ 	.word	0xffffffff


	//   ....[22]....
        /*56fc*/ 	.word	0xffffffff


	//   ....[23]....
        /*5700*/ 	.word	0xffffffff


	//   ....[24]....
        /*5704*/ 	.word	0xffffffff


	//   ....[25]....
        /*5708*/ 	.word	0xffffffff


	//   ....[26]....
        /*570c*/ 	.word	0xffffffff


	//   ....[27]....
        /*5710*/ 	.word	0xffffffff


	//   ....[28]....
        /*5714*/ 	.word	0xffffffff


	//   ....[29]....
        /*5718*/ 	.word	0xffffffff


	//   ....[30]....
        /*571c*/ 	.word	0xffffffff


	//   ....[31]....
        /*5720*/ 	.word	0xffffffff


	//   ....[32]....
        /*5724*/ 	.word	0xffffffff


	//   ....[33]....
        /*5728*/ 	.word	0xffffffff


	//   ....[34]....
        /*572c*/ 	.word	0xffffffff


	//   ....[35]....
        /*5730*/ 	.word	0xffffffff


	//   ....[36]....
        /*5734*/ 	.word	0xffffffff


	//   ....[37]....
        /*5738*/ 	.word	0xffffffff


	//   ....[38]....
        /*573c*/ 	.word	0xffffffff


	//   ....[39]....
        /*5740*/ 	.word	0xffffffff


	//   ....[40]....
        /*5744*/ 	.word	0xffffffff


	//   ....[41]....
        /*5748*/ 	.word	0xffffffff


	//   ....[42]....
        /*574c*/ 	.word	0xffffffff


	//   ....[43]....
        /*5750*/ 	.word	0xffffffff


	//   ....[44]....
        /*5754*/ 	.word	0xffffffff


	//   ....[45]....
        /*5758*/ 	.word	0xffffffff


	//   ....[46]....
        /*575c*/ 	.word	0xffffffff


	//   ....[47]....
        /*5760*/ 	.word	0xffffffff


	//   ....[48]....
        /*5764*/ 	.word	0xffffffff


	//   ....[49]....
        /*5768*/ 	.word	0xffffffff


	//   ....[50]....
        /*576c*/ 	.word	0xffffffff


	//   ....[51]....
        /*5770*/ 	.word	0xffffffff


	//   ....[52]....
        /*5774*/ 	.word	0xffffffff


	//   ....[53]....
        /*5778*/ 	.word	0xffffffff


	//   ....[54]....
        /*577c*/ 	.word	0xffffffff


	//   ....[55]....
        /*5780*/ 	.word	0xffffffff


	//   ....[56]....
        /*5784*/ 	.word	0xffffffff


	//   ....[57]....
        /*5788*/ 	.word	0xffffffff


	//   ....[58]....
        /*578c*/ 	.word	0xffffffff


	//   ....[59]....
        /*5790*/ 	.word	0xffffffff


	//   ....[60]....
        /*5794*/ 	.word	0xffffffff


	//   ....[61]....
        /*5798*/ 	.word	0xffffffff


	//   ....[62]....
        /*579c*/ 	.word	0xffffffff


	//   ....[63]....
        /*57a0*/ 	.word	0xffffffff


	//   ....[64]....
        /*57a4*/ 	.word	0xffffffff


	//   ....[65]....
        /*57a8*/ 	.word	0xffffffff


	//   ....[66]....
        /*57ac*/ 	.word	0xffffffff


	//   ....[67]....
        /*57b0*/ 	.word	0xffffffff


	//   ....[68]....
        /*57b4*/ 	.word	0xffffffff


	//   ....[69]....
        /*57b8*/ 	.word	0xffffffff


	//   ....[70]....
        /*57bc*/ 	.word	0xffffffff


	//   ....[71]....
        /*57c0*/ 	.word	0xffffffff


	//   ....[72]....
        /*57c4*/ 	.word	0xffffffff


	//   ....[73]....
        /*57c8*/ 	.word	0xffffffff


	//   ....[74]....
        /*57cc*/ 	.word	0xffffffff


	//   ....[75]....
        /*57d0*/ 	.word	0xffffffff


	//   ....[76]....
        /*57d4*/ 	.word	0xffffffff


	//   ....[77]....
        /*57d8*/ 	.word	0xffffffff


	//   ....[78]....
        /*57dc*/ 	.word	0xffffffff


	//   ....[79]....
        /*57e0*/ 	.word	0xffffffff


	//   ....[80]....
        /*57e4*/ 	.word	0xffffffff


	//   ....[81]....
        /*57e8*/ 	.word	0xffffffff


	//   ....[82]....
        /*57ec*/ 	.word	0xffffffff


	//   ....[83]....
        /*57f0*/ 	.word	0xffffffff


	//   ....[84]....
        /*57f4*/ 	.word	0xffffffff


	//   ....[85]....
        /*57f8*/ 	.word	0xffffffff


	//   ....[86]....
        /*57fc*/ 	.word	0xffffffff


	//   ....[87]....
        /*5800*/ 	.word	0xffffffff


	//   ....[88]....
        /*5804*/ 	.word	0xffffffff


	//   ....[89]....
        /*5808*/ 	.word	0xffffffff


	//   ....[90]....
        /*580c*/ 	.word	0xffffffff


	//   ....[91]....
        /*5810*/ 	.word	0xffffffff


	//   ....[92]....
        /*5814*/ 	.word	0xffffffff


	//   ....[93]....
        /*5818*/ 	.word	0xffffffff


	//   ....[94]....
        /*581c*/ 	.word	0xffffffff


	//   ....[95]....
        /*5820*/ 	.word	0xffffffff


	//   ....[96]....
        /*5824*/ 	.word	0xffffffff


	//   ....[97]....
        /*5828*/ 	.word	0xffffffff


	//   ....[98]....
        /*582c*/ 	.word	0xffffffff


	//   ....[99]....
        /*5830*/ 	.word	0xffffffff


	//   ....[100]....
        /*5834*/ 	.word	0xffffffff


	//   ....[101]....
        /*5838*/ 	.word	0xffffffff


	//   ....[102]....
        /*583c*/ 	.word	0xffffffff


	//   ....[103]....
        /*5840*/ 	.word	0xffffffff


	//   ....[104]....
        /*5844*/ 	.word	0xffffffff


	//   ....[105]....
        /*5848*/ 	.word	0xffffffff


	//   ....[106]....
        /*584c*/ 	.word	0xffffffff


	//   ....[107]....
        /*5850*/ 	.word	0xffffffff


	//   ....[108]....
        /*5854*/ 	.word	0xffffffff


	//   ....[109]....
        /*5858*/ 	.word	0xffffffff


	//   ....[110]....
        /*585c*/ 	.word	0xffffffff


	//   ....[111]....
        /*5860*/ 	.word	0xffffffff


	//   ....[112]....
        /*5864*/ 	.word	0xffffffff


	//   ....[113]....
        /*5868*/ 	.word	0xffffffff


	//   ....[114]....
        /*586c*/ 	.word	0xffffffff


	//   ....[115]....
        /*5870*/ 	.word	0xffffffff


	//   ....[116]....
        /*5874*/ 	.word	0xffffffff


	//   ....[117]....
        /*5878*/ 	.word	0xffffffff


	//   ....[118]....
        /*587c*/ 	.word	0xffffffff


	//   ....[119]....
        /*5880*/ 	.word	0xffffffff


	//   ....[120]....
        /*5884*/ 	.word	0xffffffff


	//   ....[121]....
        /*5888*/ 	.word	0xffffffff


	//   ....[122]....
        /*588c*/ 	.word	0xffffffff


	//   ....[123]....
        /*5890*/ 	.word	0xffffffff


	//   ....[124]....
        /*5894*/ 	.word	0xffffffff


	//   ....[125]....
        /*5898*/ 	.word	0xffffffff


	//   ....[126]....
        /*589c*/ 	.word	0xffffffff


	//   ....[127]....
        /*58a0*/ 	.word	0xffffffff


	//   ....[128]....
        /*58a4*/ 	.word	0xffffffff


	//   ....[129]....
        /*58a8*/ 	.word	0xffffffff


	//----- nvinfo : EIATTR_COOP_GROUP_INSTR_OFFSETS
	.align		4
.L_64:
        /*58ac*/ 	.byte	0x04, 0x28
        /*58ae*/ 	.short	(.L_66 - .L_65)


	//   ....[0]....
.L_65:
        /*58b0*/ 	.word	0x0000e830


	//   ....[1]....
        /*58b4*/ 	.word	0x0000e860


	//   ....[2]....
        /*58b8*/ 	.word	0x0000e870


	//   ....[3]....
        /*58bc*/ 	.word	0x0000e880


	//   ....[4]....
        /*58c0*/ 	.word	0x0000e960


	//   ....[5]....
        /*58c4*/ 	.word	0x0000e970


	//   ....[6]....
        /*58c8*/ 	.word	0x0000e990


	//   ....[7]....
        /*58cc*/ 	.word	0x0000e9a0


	//   ....[8]....
        /*58d0*/ 	.word	0x0000eb80


	//   ....[9]....
        /*58d4*/ 	.word	0x0000ebc0


	//   ....[10]....
        /*58d8*/ 	.word	0x0000ec00


	//   ....[11]....
        /*58dc*/ 	.word	0x0000ec20


	//   ....[12]....
        /*58e0*/ 	.word	0x0000ec40


	//   ....[13]....
        /*58e4*/ 	.word	0x0000ec50


	//   ....[14]....
        /*58e8*/ 	.word	0x0000ec70


	//   ....[15]....
        /*58ec*/ 	.word	0x0000eca0


	//   ....[16]....
        /*58f0*/ 	.word	0x0000ed50


	//   ....[17]....
        /*58f4*/ 	.word	0x0000ed80


	//   ....[18]....
        /*58f8*/ 	.word	0x0000edb0


	//   ....[19]....
        /*58fc*/ 	.word	0x0000ede0


	//   ....[20]....
        /*5900*/ 	.word	0x0000ee00


	//   ....[21]....
        /*5904*/ 	.word	0x0000ee10


	//   ....[22]....
        /*5908*/ 	.word	0x0000ee20


	//   ....[23]....
        /*590c*/ 	.word	0x0000ee40


	//   ....[24]....
        /*5910*/ 	.word	0x0000ee50


	//   ....[25]....
        /*5914*/ 	.word	0x0000ee60


	//   ....[26]....
        /*5918*/ 	.word	0x0000ee90


	//   ....[27]....
        /*591c*/ 	.word	0x0000eef0


	//   ....[28]....
        /*5920*/ 	.word	0x0000ef60


	//   ....[29]....
        /*5924*/ 	.word	0x0000ef70


	//   ....[30]....
        /*5928*/ 	.word	0x0000ef90


	//   ....[31]....
        /*592c*/ 	.word	0x0000f100


	//   ....[32]....
        /*5930*/ 	.word	0x0000f1b0


	//   ....[33]....
        /*5934*/ 	.word	0x0000f3a0


	//   ....[34]....
        /*5938*/ 	.word	0x0000f3e0


	//   ....[35]....
        /*593c*/ 	.word	0x0000f400


	//   ....[36]....
        /*5940*/ 	.word	0x0000f410


	//   ....[37]....
        /*5944*/ 	.word	0x0000f440


	//   ....[38]....
        /*5948*/ 	.word	0x0000f460


	//   ....[39]....
        /*594c*/ 	.word	0x0000f470


	//   ....[40]....
        /*5950*/ 	.word	0x0000f480


	//   ....[41]....
        /*5954*/ 	.word	0x0000f4c0


	//   ....[42]....
        /*5958*/ 	.word	0x0000f4e0


	//   ....[43]....
        /*595c*/ 	.word	0x0000f4f0


	//   ....[44]....
        /*5960*/ 	.word	0x0000f500


	//   ....[45]....
        /*5964*/ 	.word	0x0000f510


	//   ....[46]....
        /*5968*/ 	.word	0x0000f520


	//   ....[47]....
        /*596c*/ 	.word	0x0000f530


	//   ....[48]....
        /*5970*/ 	.word	0x0000f540


	//   ....[49]....
        /*5974*/ 	.word	0x0000f550


	//   ....[50]....
        /*5978*/ 	.word	0x0000f560


	//   ....[51]....
        /*597c*/ 	.word	0x0000f5d0


	//   ....[52]....
        /*5980*/ 	.word	0x0000f600


	//   ....[53]....
        /*5984*/ 	.word	0x0000f630


	//   ....[54]....
        /*5988*/ 	.word	0x0000f660


	//   ....[55]....
        /*598c*/ 	.word	0x0000f680


	//   ....[56]....
        /*5990*/ 	.word	0x0000f6b0


	//   ....[57]....
        /*5994*/ 	.word	0x0000f6c0


	//   ....[58]....
        /*5998*/ 	.word	0x0000f6d0


	//   ....[59]....
        /*599c*/ 	.word	0x0000f6e0


	//   ....[60]....
        /*59a0*/ 	.word	0x0000f6f0


	//   ....[61]....
        /*59a4*/ 	.word	0x0000f700


	//   ....[62]....
        /*59a8*/ 	.word	0x0000f710


	//   ....[63]....
        /*59ac*/ 	.word	0x0000f720


	//   ....[64]....
        /*59b0*/ 	.word	0x0000f920


	//   ....[65]....
        /*59b4*/ 	.word	0x0000fc10


	//   ....[66]....
        /*59b8*/ 	.word	0x0000fc90


	//   ....[67]....
        /*59bc*/ 	.word	0x0000fda0


	//   ....[68]....
        /*59c0*/ 	.word	0x0000fe70


	//   ....[69]....
        /*59c4*/ 	.word	0x0000fe90


	//   ....[70]....
        /*59c8*/ 	.word	0x0000fed0


	//   ....[71]....
        /*59cc*/ 	.word	0x0000ff90


	//   ....[72]....
        /*59d0*/ 	.word	0x000100e0


	//   ....[73]....
        /*59d4*/ 	.word	0x00010230


	//   ....[74]....
        /*59d8*/ 	.word	0x00010240


	//   ....[75]....
        /*59dc*/ 	.word	0x00010310


	//   ....[76]....
        /*59e0*/ 	.word	0x00010460


	//   ....[77]....
        /*59e4*/ 	.word	0x00010480


	//   ....[78]....
        /*59e8*/ 	.word	0x000104b0


	//   ....[79]....
        /*59ec*/ 	.word	0x000104c0


	//   ....[80]....
        /*59f0*/ 	.word	0x000104e0


	//   ....[81]....
        /*59f4*/ 	.word	0x00010520


	//   ....[82]....
        /*59f8*/ 	.word	0x00010580


	//   ....[83]....
        /*59fc*/ 	.word	0x000106c0


	//   ....[84]....
        /*5a00*/ 	.word	0x000107d0


	//   ....[85]....
        /*5a04*/ 	.word	0x00010810


	//   ....[86]....
        /*5a08*/ 	.word	0x00010820


	//   ....[87]....
        /*5a0c*/ 	.word	0x00010840


	//   ....[88]....
        /*5a10*/ 	.word	0x00010860


	//   ....[89]....
        /*5a14*/ 	.word	0x00010930


	//   ....[90]....
        /*5a18*/ 	.word	0x000109d0


	//   ....[91]....
        /*5a1c*/ 	.word	0x00010a00


	//   ....[92]....
        /*5a20*/ 	.word	0x00010c20


	//   ....[93]....
        /*5a24*/ 	.word	0x00010c30


	//   ....[94]....
        /*5a28*/ 	.word	0x00010c50


	//   ....[95]....
        /*5a2c*/ 	.word	0x00010ca0


	//   ....[96]....
        /*5a30*/ 	.word	0x00010cb0


	//   ....[97]....
        /*5a34*/ 	.word	0x00010f10


	//   ....[98]....
        /*5a38*/ 	.word	0x00010f20


	//   ....[99]....
        /*5a3c*/ 	.word	0x00011000


	//   ....[100]....
        /*5a40*/ 	.word	0x00011080


	//   ....[101]....
        /*5a44*/ 	.word	0x000110a0


	//   ....[102]....
        /*5a48*/ 	.word	0x000110b0


	//   ....[103]....
        /*5a4c*/ 	.word	0x000110d0


	//   ....[104]....
        /*5a50*/ 	.word	0x00011150


	//   ....[105]....
        /*5a54*/ 	.word	0x00011190


	//   ....[106]....
        /*5a58*/ 	.word	0x000112f0


	//   ....[107]....
        /*5a5c*/ 	.word	0x000113a0


	//   ....[108]....
        /*5a60*/ 	.word	0x000113e0


	//   ....[109]....
        /*5a64*/ 	.word	0x00011410


	//   ....[110]....
        /*5a68*/ 	.word	0x00011420


	//   ....[111]....
        /*5a6c*/ 	.word	0x000114e0


	//   ....[112]....
        /*5a70*/ 	.word	0x000114f0


	//   ....[113]....
        /*5a74*/ 	.word	0x000115b0


	//   ....[114]....
        /*5a78*/ 	.word	0x000117a0


	//   ....[115]....
        /*5a7c*/ 	.word	0x000117b0


	//   ....[116]....
        /*5a80*/ 	.word	0x00011820


	//   ....[117]....
        /*5a84*/ 	.word	0x00011840


	//   ....[118]....
        /*5a88*/ 	.word	0x00011850


	//   ....[119]....
        /*5a8c*/ 	.word	0x00011900


	//   ....[120]....
        /*5a90*/ 	.word	0x00011990


	//   ....[121]....
        /*5a94*/ 	.word	0x000119a0


	//   ....[122]....
        /*5a98*/ 	.word	0x00011a00


	//   ....[123]....
        /*5a9c*/ 	.word	0x00011a20


	//   ....[124]....
        /*5aa0*/ 	.word	0x00011b30


	//   ....[125]....
        /*5aa4*/ 	.word	0x00011b60


	//   ....[126]....
        /*5aa8*/ 	.word	0x00011b80


	//   ....[127]....
        /*5aac*/ 	.word	0x00011ba0


	//   ....[128]....
        /*5ab0*/ 	.word	0x00011bc0


	//   ....[129]....
        /*5ab4*/ 	.word	0x00011c90


	//----- nvinfo : EIATTR_VRC_CTA_INIT_COUNT
	.align		4
.L_66:
        /*5ab8*/ 	.byte	0x02, 0x4a
	.zero		1
	.zero		1


	//----- nvinfo : EIATTR_EXIT_INSTR_OFFSETS
	.align		4
        /*5abc*/ 	.byte	0x04, 0x1c
        /*5abe*/ 	.short	(.L_68 - .L_67)


	//   ....[0]....
.L_67:
        /*5ac0*/ 	.word	0x00028ba0


	//   ....[1]....
        /*5ac4*/ 	.word	0x00028be0


	//----- nvinfo : EIATTR_REQNTID
	.align		4
.L_68:
        /*5ac8*/ 	.byte	0x04, 0x10
        /*5aca*/ 	.short	(.L_70 - .L_69)
.L_69:
        /*5acc*/ 	.word	0x00000200
        /*5ad0*/ 	.word	0x00000001
        /*5ad4*/ 	.word	0x00000001


	//----- nvinfo : EIATTR_CBANK_PARAM_SIZE
	.align		4
.L_70:
        /*5ad8*/ 	.byte	0x03, 0x19
        /*5ada*/ 	.short	0x0088


	//----- nvinfo : EIATTR_PARAM_CBANK
	.align		4
        /*5adc*/ 	.byte	0x04, 0x0a
        /*5ade*/ 	.short	(.L_72 - .L_71)
	.align		4
.L_71:
        /*5ae0*/ 	.word	index@(.nv.constant0.attn_fwd)
        /*5ae4*/ 	.short	0x0380
        /*5ae6*/ 	.short	0x0088


	//----- nvinfo : EIATTR_SW_WAR
	.align		4
.L_72:
        /*5ae8*/ 	.byte	0x04, 0x36
        /*5aea*/ 	.short	(.L_74 - .L_73)
.L_73:
        /*5aec*/ 	.word	0x00000008
.L_74:


//--------------------- .nv.compat                --------------------------
	.section	.nv.compat,"",@"SHT_CUDA_COMPAT_INFO"
	.align	4
        /*0000*/ 	.byte	0x02, 0x02, 0x01, 0x00, 0x02, 0x05, 0x05, 0x00, 0x02, 0x03, 0x00, 0x00, 0x02, 0x06, 0x01, 0x00


//--------------------- .nv.callgraph             --------------------------
	.section	.nv.callgraph,"",@"SHT_CUDA_CALLGRAPH"
	.align	4
	.sectionentsize	8
	.align		4
        /*0000*/ 	.word	0x00000000
	.align		4
        /*0004*/ 	.word	0xffffffff
	.align		4
        /*0008*/ 	.word	0x00000000
	.align		4
        /*000c*/ 	.word	0xfffffffe
	.align		4
        /*0010*/ 	.word	0x00000000
	.align		4
        /*0014*/ 	.word	0xfffffffd
	.align		4
        /*0018*/ 	.word	0x00000000
	.align		4
        /*001c*/ 	.word	0xfffffffc


//--------------------- .nv.constant4             --------------------------
	.section	.nv.constant4,"a",@progbits
	.align	8
	.align		8
.nv.constant4:
        /*0000*/ 	.dword	_$_str


//--------------------- .text.attn_fwd            --------------------------
	.section	.text.attn_fwd,"ax",@progbits
	.align	128
        .global         attn_fwd
        .type           attn_fwd,@function
        .size           attn_fwd,(.L_x_3 - attn_fwd)
        .other          attn_fwd,@"STO_CUDA_ENTRY STV_DEFAULT"
attn_fwd:
.text.attn_fwd:
[----:B------:R-:W0:Y:S01]  /*0000*/  LDC R1, c[0x0][0x37c] ;  /* 0x0000df00ff017b82 */ /* 0x000e220000000800 */
[----:B------:R-:W1:Y:S07]  /*0010*/  S2R R6, SR_TID.X ;  /* 0x0000000000067919 */ /* 0x000e6e0000002100 */
[----:B------:R-:W2:Y:S01]  /*0020*/  LDC R0, c[0x0][0x3b8] ;  /* 0x0000ee00ff007b82 */ /* 0x000ea20000000800 */
[----:B------:R-:W3:Y:S01]  /*0030*/  LDCU.64 UR4, c[0x0][0x3b0] ;  /* 0x00007600ff0477ac */ /* 0x000ee20008000a00 */
[----:B0-----:R-:W-:Y:S01]  /*0040*/  IADD3 R1, PT, PT, R1, -0x858, RZ ;  /* 0xfffff7a801017810 */ /* 0x001fe20007ffe0ff */
[----:B------:R-:W0:Y:S01]  /*0050*/  S2R R2, SR_CTAID.X ;  /* 0x0000000000027919 */ /* 0x000e220000002500 */
[----:B------:R-:W4:Y:S04]  /*0060*/  LDCU.64 UR12, c[0x0][0x358] ;  /* 0x00006b00ff0c77ac */ /* 0x000f280008000a00 */
[----:B------:R-:W3:Y:S08]  /*0070*/  S2UR UR8, SR_CTAID.Y ;  /* 0x00000000000879c3 */ /* 0x000ef00000002600 */
[----:B------:R-:W5:Y:S01]  /*0080*/  LDC.64 R54, c[0x0][0x380] ;  /* 0x0000e000ff367b82 */ /* 0x000f620000000a00 */
[--C-:B-1----:R-:W-:Y:S01]  /*0090*/  SHF.R.U32.HI R3, RZ, 0x8, R6.reuse ;  /* 0x00000008ff037819 */ /* 0x102fe20000011606 */
[----:B---3--:R-:W-:Y:S01]  /*00a0*/  UIMAD UR4, UR8, UR4, URZ ;  /* 0x00000004080472a4 */ /* 0x008fe2000f8e02ff */
[----:B------:R-:W-:-:S02]  /*00b0*/  SHF.R.S32.HI R45, RZ, 0x8, R6 ;  /* 0x00000008ff2d7819 */ /* 0x000fc40000011406 */
[----:B------:R-:W-:Y:S01]  /*00c0*/  SGXT.U32 R3, R3, 0x1 ;  /* 0x000000010303781a */ /* 0x000fe20000000000 */
[----:B------:R-:W-:Y:S01]  /*00d0*/  USHF.L.U32 UR6, UR4, 0x1, URZ ;  /* 0x0000000104067899 */ /* 0x000fe200080006ff */
[----:B------:R-:W-:-:S03]  /*00e0*/  SGXT R45, R45, 0x1 ;  /* 0x000000012d2d781a */ /* 0x000fc60000000200 */
[----:B--2---:R-:W-:Y:S01]  /*00f0*/  IMAD R15, R3, R0, RZ ;  /* 0x00000000030f7224 */ /* 0x004fe200078e02ff */
[----:B------:R-:W-:-:S03]  /*0100*/  LOP3.LUT R3, R6, 0xff, RZ, 0xc0, !PT ;  /* 0x000000ff06037812 */ /* 0x000fc600078ec0ff */
[----:B------:R-:W-:Y:S02]  /*0110*/  IMAD R21, R0, 0x2, R15 ;  /* 0x0000000200157824 */ /* 0x000fe400078e020f */
[----:B0-----:R-:W-:Y:S02]  /*0120*/  IMAD R4, R2, 0x100, R3 ;  /* 0x0000010002047824 */ /* 0x001fe400078e0203 */
[----:B------:R-:W-:Y:S01]  /*0130*/  IMAD.SHL.U32 R6, R3, 0x2, RZ ;  /* 0x0000000203067824 */ /* 0x000fe200078e00ff */
[----:B------:R-:W-:Y:S01]  /*0140*/  LEA R23, R0, R21, 0x1 ;  /* 0x0000001500177211 */ /* 0x000fe200078e08ff */
[----:B------:R-:W-:Y:S01]  /*0150*/  IMAD R2, R4, UR5, RZ ;  /* 0x0000000504027c24 */ /* 0x000fe2000f8e02ff */
[----:B------:R0:W-:Y:S01]  /*0160*/  STL [R1+0x750], R4 ;  /* 0x0007500401007387 */ /* 0x0001e20000100800 */
[----:B------:R-:W-:Y:S01]  /*0170*/  UIMAD.WIDE UR4, UR4, 0x2, URZ ;  /* 0x00000002040478a5 */ /* 0x000fe2000f8e02ff */
[----:B------:R-:W-:Y:S01]  /*0180*/  LOP3.LUT R45, R6, 0x210, R45, 0x78, !PT ;  /* 0x00000210062d7812 */ /* 0x000fe200078e782d */
[----:B------:R-:W-:-:S02]  /*0190*/  IMAD.SHL.U32 R5, R2, 0x2, RZ ;  /* 0x0000000202057824 */ /* 0x000fc400078e00ff */
[----:B------:R-:W-:Y:S02]  /*01a0*/  IMAD R27, R0, 0x2, R23 ;  /* 0x00000002001b7824 */ /* 0x000fe400078e0217 */
[----:B0-----:R-:W-:Y:S01]  /*01b0*/  IMAD.HI R4, R2, 0x2, RZ ;  /* 0x0000000202047827 */ /* 0x001fe200078e02ff */
[----:B-----5:R-:W-:Y:S02]  /*01c0*/  IADD3 R2, P0, P1, R5, UR6, R54 ;  /* 0x0000000605027c10 */ /* 0x020fe4000f91e036 */
[----:B------:R-:W-:Y:S02]  /*01d0*/  LEA R29, R0, R27, 0x1 ;  /* 0x0000001b001d7211 */ /* 0x000fe400078e08ff */
[----:B------:R-:W-:Y:S02]  /*01e0*/  IADD3.X R55, PT, PT, R4, UR5, R55, P0, P1 ;  /* 0x0000000504377c10 */ /* 0x000fe400087e2437 */
[-C--:B------:R-:W-:Y:S01]  /*01f0*/  LEA R4, P0, R15, R2.reuse, 0x1 ;  /* 0x000000020f047211 */ /* 0x080fe200078008ff */
[----:B------:R-:W-:Y:S01]  /*0200*/  IMAD R33, R0, 0x2, R29 ;  /* 0x0000000200217824 */ /* 0x000fe200078e021d */
[----:B------:R-:W-:-:S02]  /*0210*/  LEA R14, P1, R21, R2, 0x1 ;  /* 0x00000002150e7211 */ /* 0x000fc400078208ff */
[-C--:B------:R-:W-:Y:S02]  /*0220*/  LEA.HI.X.SX32 R5, R15, R55.reuse, 0x1, P0 ;  /* 0x000000370f057211 */ /* 0x080fe400000f0eff */
[-C--:B------:R-:W-:Y:S02]  /*0230*/  LEA R20, P0, R23, R2.reuse, 0x1 ;  /* 0x0000000217147211 */ /* 0x080fe400078008ff */
[-C--:B------:R-:W-:Y:S01]  /*0240*/  LEA.HI.X.SX32 R15, R21, R55.reuse, 0x1, P1 ;  /* 0x00000037150f7211 */ /* 0x080fe200008f0eff */
[----:B----4-:R0:W2:Y:S01]  /*0250*/  LDG.E.U16 R16, desc[UR12][R4.64] ;  /* 0x0000000c04107981 */ /* 0x0100a2000c1e1500 */
[----:B------:R-:W-:Y:S02]  /*0260*/  LEA.HI.X.SX32 R21, R23, R55, 0x1, P0 ;  /* 0x0000003717157211 */ /* 0x000fe400000f0eff */
[-C--:B------:R-:W-:Y:S01]  /*0270*/  LEA R22, P0, R27, R2.reuse, 0x1 ;  /* 0x000000021b167211 */ /* 0x080fe200078008ff */
[----:B------:R1:W3:Y:S01]  /*0280*/  LDG.E.U16 R10, desc[UR12][R14.64] ;  /* 0x0000000c0e0a7981 */ /* 0x0002e2000c1e1500 */
[----:B------:R-:W-:-:S02]  /*0290*/  LEA R26, P1, R29, R2, 0x1 ;  /* 0x000000021d1a7211 */ /* 0x000fc400078208ff */
[----:B------:R-:W-:Y:S01]  /*02a0*/  LEA.HI.X.SX32 R23, R27, R55, 0x1, P0 ;  /* 0x000000371b177211 */ /* 0x000fe200000f0eff */
[----:B------:R4:W5:Y:S01]  /*02b0*/  LDG.E.U16 R8, desc[UR12][R20.64] ;  /* 0x0000000c14087981 */ /* 0x000962000c1e1500 */
[C---:B------:R-:W-:Y:S02]  /*02c0*/  LEA R35, R0.reuse, R33, 0x1 ;  /* 0x0000002100237211 */ /* 0x040fe400078e08ff */
[-C--:B0-----:R-:W-:Y:S01]  /*02d0*/  LEA R4, P0, R33, R2.reuse, 0x1 ;  /* 0x0000000221047211 */ /* 0x081fe200078008ff */
[----:B------:R0:W5:Y:S01]  /*02e0*/  LDG.E.U16 R24, desc[UR12][R22.64] ;  /* 0x0000000c16187981 */ /* 0x000162000c1e1500 */
[-C--:B------:R-:W-:Y:S01]  /*02f0*/  LEA.HI.X.SX32 R27, R29, R55.reuse, 0x1, P1 ;  /* 0x000000371d1b7211 */ /* 0x080fe200008f0eff */
[C---:B------:R-:W-:Y:S01]  /*0300*/  IMAD R37, R0.reuse, 0x2, R35 ;  /* 0x0000000200257824 */ /* 0x040fe200078e0223 */
[----:B------:R-:W-:Y:S02]  /*0310*/  LEA.HI.X.SX32 R5, R33, R55, 0x1, P0 ;  /* 0x0000003721057211 */ /* 0x000fe400000f0eff */
[----:B-1----:R-:W-:Y:S01]  /*0320*/  LEA R14, P0, R35, R2, 0x1 ;  /* 0x00000002230e7211 */ /* 0x002fe200078008ff */
[----:B------:R-:W5:Y:S01]  /*0330*/  LDG.E.U16 R26, desc[UR12][R26.64] ;  /* 0x0000000c1a1a7981 */ /* 0x000f62000c1e1500 */
[----:B------:R-:W-:-:S02]  /*0340*/  LEA R41, R0, R37, 0x1 ;  /* 0x0000002500297211 */ /* 0x000fc400078e08ff */
[----:B------:R-:W-:Y:S01]  /*0350*/  LEA.HI.X.SX32 R15, R35, R55, 0x1, P0 ;  /* 0x00000037230f7211 */ /* 0x000fe200000f0eff */
[----:B------:R1:W5:Y:S02]  /*0360*/  LDG.E.U16 R12, desc[UR12][R4.64] ;  /* 0x0000000c040c7981 */ /* 0x000364000c1e1500 */
[C---:B------:R-:W-:Y:S02]  /*0370*/  IMAD R49, R0.reuse, 0x2, R41 ;  /* 0x0000000200317824 */ /* 0x040fe400078e0229 */
[----:B------:R-:W5:Y:S01]  /*0380*/  LDG.E.U16 R6, desc[UR12][R14.64] ;  /* 0x0000000c0e067981 */ /* 0x000f62000c1e1500 */
[C---:B----4-:R-:W-:Y:S02]  /*0390*/  LEA R20, P0, R37.reuse, R2, 0x1 ;  /* 0x0000000225147211 */ /* 0x050fe400078008ff */
[----:B------:R-:W-:Y:S02]  /*03a0*/  LEA R51, R0, R49, 0x1 ;  /* 0x0000003100337211 */ /* 0x000fe400078e08ff */
[----:B------:R-:W-:-:S02]  /*03b0*/  LEA.HI.X.SX32 R21, R37, R55, 0x1, P0 ;  /* 0x0000003725157211 */ /* 0x000fc400000f0eff */
[-C--:B0-----:R-:W-:Y:S01]  /*03c0*/  LEA R22, P0, R49, R2.reuse, 0x1 ;  /* 0x0000000231167211 */ /* 0x081fe200078008ff */
[C---:B------:R-:W-:Y:S01]  /*03d0*/  IMAD R71, R0.reuse, 0x2, R51 ;  /* 0x0000000200477824 */ /* 0x040fe200078e0233 */
[-C--:B------:R-:W-:Y:S01]  /*03e0*/  LEA R28, P1, R41, R2.reuse, 0x1 ;  /* 0x00000002291c7211 */ /* 0x080fe200078208ff */
[----:B------:R0:W4:Y:S01]  /*03f0*/  LDG.E.U16 R18, desc[UR12][R20.64] ;  /* 0x0000000c14127981 */ /* 0x000122000c1e1500 */
[----:B------:R-:W-:Y:S02]  /*0400*/  LEA.HI.X.SX32 R23, R49, R55, 0x1, P0 ;  /* 0x0000003731177211 */ /* 0x000fe400000f0eff */
[----:B------:R-:W-:Y:S02]  /*0410*/  LEA R73, R0, R71, 0x1 ;  /* 0x0000004700497211 */ /* 0x000fe400078e08ff */
[----:B-1----:R-:W-:-:S03]  /*0420*/  LEA R4, P0, R51, R2, 0x1 ;  /* 0x0000000233047211 */ /* 0x002fc600078008ff */
[C---:B------:R-:W-:Y:S01]  /*0430*/  IMAD R75, R0.reuse, 0x2, R73 ;  /* 0x00000002004b7824 */ /* 0x040fe200078e0249 */
[----:B------:R-:W-:Y:S02]  /*0440*/  LEA.HI.X.SX32 R5, R51, R55, 0x1, P0 ;  /* 0x0000003733057211 */ /* 0x000fe400000f0eff */
[-C--:B------:R-:W-:Y:S02]  /*0450*/  LEA R32, P0, R71, R2.reuse, 0x1 ;  /* 0x0000000247207211 */ /* 0x080fe400078008ff */
[C---:B------:R-:W-:Y:S02]  /*0460*/  LEA R77, R0.reuse, R75, 0x1 ;  /* 0x0000004b004d7211 */ /* 0x040fe400078e08ff */
[-C--:B------:R-:W-:Y:S02]  /*0470*/  LEA.HI.X.SX32 R29, R41, R55.reuse, 0x1, P1 ;  /* 0x00000037291d7211 */ /* 0x080fe400008f0eff */
[----:B------:R-:W-:Y:S01]  /*0480*/  LEA.HI.X.SX32 R33, R71, R55, 0x1, P0 ;  /* 0x0000003747217211 */ /* 0x000fe200000f0eff */
[----:B------:R-:W-:Y:S01]  /*0490*/  IMAD R79, R0, 0x2, R77 ;  /* 0x00000002004f7824 */ /* 0x000fe200078e024d */
[----:B------:R-:W-:-:S02]  /*04a0*/  LEA R36, P1, R73, R2, 0x1 ;  /* 0x0000000249247211 */ /* 0x000fc400078208ff */
[----:B------:R-:W-:Y:S02]  /*04b0*/  LEA R70, P0, R75, R2, 0x1 ;  /* 0x000000024b467211 */ /* 0x000fe400078008ff */
[-C--:B------:R-:W-:Y:S02]  /*04c0*/  LEA.HI.X.SX32 R37, R73, R55.reuse, 0x1, P1 ;  /* 0x0000003749257211 */ /* 0x080fe400008f0eff */
[----:B------:R-:W-:Y:S02]  /*04d0*/  LEA.HI.X.SX32 R71, R75, R55, 0x1, P0 ;  /* 0x000000374b477211 */ /* 0x000fe400000f0eff */
[----:B------:R-:W-:-:S03]  /*04e0*/  LEA R81, R0, R79, 0x1 ;  /* 0x0000004f00517211 */ /* 0x000fc600078e08ff */
[----:B------:R-:W4:Y:S02]  /*04f0*/  LDG.E.U16 R14, desc[UR12][R70.64] ;  /* 0x0000000c460e7981 */ /* 0x000f24000c1e1500 */
[----:B------:R-:W-:Y:S01]  /*0500*/  IMAD R83, R0, 0x2, R81 ;  /* 0x0000000200537824 */ /* 0x000fe200078e0251 */
[----:B0-----:R-:W-:-:S04]  /*0510*/  LEA R20, P1, R81, R2, 0x1 ;  /* 0x0000000251147211 */ /* 0x001fc800078208ff */
[----:B------:R-:W-:Y:S02]  /*0520*/  LEA R85, R0, R83, 0x1 ;  /* 0x0000005300557211 */ /* 0x000fe400078e08ff */
[----:B------:R-:W-:-:S03]  /*0530*/  LEA.HI.X.SX32 R21, R81, R55, 0x1, P1 ;  /* 0x0000003751157211 */ /* 0x000fc600008f0eff */
[C---:B------:R-:W-:Y:S02]  /*0540*/  IMAD R19, R0.reuse, 0x2, R85 ;  /* 0x0000000200137824 */ /* 0x040fe400078e0255 */
[----:B------:R-:W4:Y:S03]  /*0550*/  LDG.E.U16 R40, desc[UR12][R20.64] ;  /* 0x0000000c14287981 */ /* 0x000f26000c1e1500 */
[----:B------:R-:W-:-:S05]  /*0560*/  LEA R9, R0, R19, 0x1 ;  /* 0x0000001300097211 */ /* 0x000fca00078e08ff */
[----:B------:R-:W-:-:S05]  /*0570*/  IMAD R17, R0, 0x2, R9 ;  /* 0x0000000200117824 */ /* 0x000fca00078e0209 */
[----:B------:R-:W-:-:S04]  /*0580*/  LEA R13, R0, R17, 0x1 ;  /* 0x00000011000d7211 */ /* 0x000fc800078e08ff */
        /* <DEDUP_REMOVED lines=8> */
[----:B------:R-:W-:Y:S01]  /*0610*/  LEA R63, R0, R3, 0x1 ;  /* 0x00000003003f7211 */ /* 0x000fe200078e08ff */
[----:B--2---:R0:W-:Y:S04]  /*0620*/  STL [R1+0x250], R16 ;  /* 0x0002501001007387 */ /* 0x0041e80000100800 */
[----:B---3--:R1:W-:Y:S04]  /*0630*/  STL [R1+0x2b0], R10 ;  /* 0x0002b00a01007387 */ /* 0x0083e80000100800 */
[----:B-----5:R2:W-:Y:S04]  /*0640*/  STL [R1+0x2fc], R8 ;  /* 0x0002fc0801007387 */ /* 0x0205e80000100800 */
[----:B0-----:R-:W3:Y:S04]  /*0650*/  LDG.E.U16 R16, desc[UR12][R28.64] ;  /* 0x0000000c1c107981 */ /* 0x001ee8000c1e1500 */
[----:B-1----:R0:W5:Y:S04]  /*0660*/  LDG.E.U16 R10, desc[UR12][R22.64] ;  /* 0x0000000c160a7981 */ /* 0x002168000c1e1500 */
[----:B--2---:R-:W2:Y:S04]  /*0670*/  LDG.E.U16 R8, desc[UR12][R4.64] ;  /* 0x0000000c04087981 */ /* 0x004ea8000c1e1500 */
[----:B------:R1:W-:Y:S01]  /*0680*/  STL [R1+0x300], R24 ;  /* 0x0003001801007387 */ /* 0x0003e20000100800 */
[----:B0-----:R-:W-:-:S03]  /*0690*/  LEA R22, P0, R77, R2, 0x1 ;  /* 0x000000024d167211 */ /* 0x001fc600078008ff */
[----:B------:R-:W-:Y:S01]  /*06a0*/  STL [R1+0x248], R26 ;  /* 0x0002481a01007387 */ /* 0x000fe20000100800 */
[----:B------:R-:W-:-:S03]  /*06b0*/  LEA.HI.X.SX32 R23, R77, R55, 0x1, P0 ;  /* 0x000000374d177211 */ /* 0x000fc600000f0eff */
[----:B------:R0:W-:Y:S04]  /*06c0*/  STL [R1+0x2ac], R12 ;  /* 0x0002ac0c01007387 */ /* 0x0001e80000100800 */
[----:B-1----:R1:W2:Y:S01]  /*06d0*/  LDG.E.U16 R24, desc[UR12][R32.64] ;  /* 0x0000000c20187981 */ /* 0x0022a2000c1e1500 */
[----:B------:R-:W-:-:S03]  /*06e0*/  LEA R72, P0, R79, R2, 0x1 ;  /* 0x000000024f487211 */ /* 0x000fc600078008ff */
[----:B0-----:R-:W2:Y:S04]  /*06f0*/  LDG.E.U16 R12, desc[UR12][R36.64] ;  /* 0x0000000c240c7981 */ /* 0x001ea8000c1e1500 */
[----:B------:R0:W-:Y:S01]  /*0700*/  STL [R1+0x2f8], R6 ;  /* 0x0002f80601007387 */ /* 0x0001e20000100800 */
[----:B------:R-:W-:Y:S02]  /*0710*/  LEA.HI.X.SX32 R73, R79, R55, 0x1, P0 ;  /* 0x000000374f497211 */ /* 0x000fe400000f0eff */
[----:B-1----:R-:W-:-:S03]  /*0720*/  LEA R32, P0, R83, R2, 0x1 ;  /* 0x0000000253207211 */ /* 0x002fc600078008ff */
[----:B------:R-:W2:Y:S04]  /*0730*/  LDG.E.U16 R42, desc[UR12][R72.64] ;  /* 0x0000000c482a7981 */ /* 0x000ea8000c1e1500 */
[----:B0-----:R-:W2:Y:S01]  /*0740*/  LDG.E.U16 R6, desc[UR12][R22.64] ;  /* 0x0000000c16067981 */ /* 0x001ea2000c1e1500 */
[----:B------:R-:W-:Y:S02]  /*0750*/  LEA.HI.X.SX32 R33, R83, R55, 0x1, P0 ;  /* 0x0000003753217211 */ /* 0x000fe400000f0eff */
[----:B------:R-:W-:-:S03]  /*0760*/  LEA R4, P0, R85, R2, 0x1 ;  /* 0x0000000255047211 */ /* 0x000fc600078008ff */
[----:B------:R-:W2:Y:S01]  /*0770*/  LDG.E.U16 R28, desc[UR12][R32.64] ;  /* 0x0000000c201c7981 */ /* 0x000ea2000c1e1500 */
[----:B------:R-:W-:-:S05]  /*0780*/  LEA.HI.X.SX32 R5, R85, R55, 0x1, P0 ;  /* 0x0000003755057211 */ /* 0x000fca00000f0eff */
[----:B------:R0:W2:Y:S04]  /*0790*/  LDG.E.U16 R22, desc[UR12][R4.64] ;  /* 0x0000000c04167981 */ /* 0x0000a8000c1e1500 */
[----:B----4-:R1:W-:Y:S02]  /*07a0*/  STL [R1+0x2f4], R18 ;  /* 0x0002f41201007387 */ /* 0x0103e40000100800 */
[----:B-1----:R-:W-:-:S04]  /*07b0*/  LEA R18, P0, R19, R2, 0x1 ;  /* 0x0000000213127211 */ /* 0x002fc800078008ff */
[----:B------:R-:W-:Y:S02]  /*07c0*/  LEA.HI.X.SX32 R19, R19, R55, 0x1, P0 ;  /* 0x0000003713137211 */ /* 0x000fe400000f0eff */
[----:B------:R-:W-:-:S03]  /*07d0*/  LEA R20, P0, R17, R2, 0x1 ;  /* 0x0000000211147211 */ /* 0x000fc600078008ff */
[----:B------:R-:W4:Y:S01]  /*07e0*/  LDG.E.U16 R26, desc[UR12][R18.64] ;  /* 0x0000000c121a7981 */ /* 0x000f22000c1e1500 */
[----:B------:R-:W-:-:S05]  /*07f0*/  LEA.HI.X.SX32 R21, R17, R55, 0x1, P0 ;  /* 0x0000003711157211 */ /* 0x000fca00000f0eff */
[----:B------:R-:W4:Y:S04]  /*0800*/  LDG.E.U16 R34, desc[UR12][R20.64] ;  /* 0x0000000c14227981 */ /* 0x000f28000c1e1500 */
[----:B---3--:R-:W-:Y:S04]  /*0810*/  STL [R1+0x240], R16 ;  /* 0x0002401001007387 */ /* 0x008fe80000100800 */
[----:B-----5:R-:W-:Y:S04]  /*0820*/  STL [R1+0x2a8], R10 ;  /* 0x0002a80a01007387 */ /* 0x020fe80000100800 */
[----:B--2---:R1:W-:Y:S02]  /*0830*/  STL [R1+0x2f0], R8 ;  /* 0x0002f00801007387 */ /* 0x0043e40000100800 */
[----:B-1----:R-:W-:-:S02]  /*0840*/  LEA R8, P1, R9, R2, 0x1 ;  /* 0x0000000209087211 */ /* 0x002fc400078208ff */
[----:B------:R-:W-:Y:S02]  /*0850*/  STL [R1+0x2ec], R24 ;  /* 0x0002ec1801007387 */ /* 0x000fe40000100800 */
[----:B------:R-:W-:Y:S02]  /*0860*/  LEA.HI.X.SX32 R9, R9, R55, 0x1, P1 ;  /* 0x0000003709097211 */ /* 0x000fe400008f0eff */
[----:B------:R1:W-:Y:S04]  /*0870*/  STL [R1+0x238], R12 ;  /* 0x0002380c01007387 */ /* 0x0003e80000100800 */
[----:B------:R2:W-:Y:S01]  /*0880*/  STL [R1+0x2a0], R14 ;  /* 0x0002a00e01007387 */ /* 0x0005e20000100800 */
[----:B-1----:R-:W-:-:S04]  /*0890*/  LEA R12, P0, R13, R2, 0x1 ;  /* 0x000000020d0c7211 */ /* 0x002fc800078008ff */
[----:B------:R-:W-:Y:S01]  /*08a0*/  LEA.HI.X.SX32 R13, R13, R55, 0x1, P0 ;  /* 0x000000370d0d7211 */ /* 0x000fe200000f0eff */
[----:B------:R1:W-:Y:S04]  /*08b0*/  STL [R1+0x2e8], R6 ;  /* 0x0002e80601007387 */ /* 0x0003e80000100800 */
[----:B--2---:R2:W3:Y:S01]  /*08c0*/  LDG.E.U16 R14, desc[UR12][R8.64] ;  /* 0x0000000c080e7981 */ /* 0x0044e2000c1e1500 */
[----:B0-----:R-:W-:-:S03]  /*08d0*/  LEA R4, P1, R31, R2, 0x1 ;  /* 0x000000021f047211 */ /* 0x001fc600078208ff */
[----:B------:R-:W5:Y:S01]  /*08e0*/  LDG.E.U16 R38, desc[UR12][R12.64] ;  /* 0x0000000c0c267981 */ /* 0x000f62000c1e1500 */
[----:B-1----:R-:W-:-:S04]  /*08f0*/  LEA R6, P0, R7, R2, 0x1 ;  /* 0x0000000207067211 */ /* 0x002fc800078008ff */
[-C--:B------:R-:W-:Y:S02]  /*0900*/  LEA.HI.X.SX32 R7, R7, R55.reuse, 0x1, P0 ;  /* 0x0000003707077211 */ /* 0x080fe400000f0eff */
[-C--:B--2---:R-:W-:Y:S02]  /*0910*/  LEA R8, P0, R25, R2.reuse, 0x1 ;  /* 0x0000000219087211 */ /* 0x084fe400078008ff */
[-C--:B------:R-:W-:Y:S01]  /*0920*/  LEA.HI.X.SX32 R5, R31, R55.reuse, 0x1, P1 ;  /* 0x000000371f057211 */ /* 0x080fe200008f0eff */
[----:B------:R-:W-:Y:S01]  /*0930*/  STL [R1+0x2e4], R42 ;  /* 0x0002e42a01007387 */ /* 0x000fe20000100800 */
[-C--:B------:R-:W-:Y:S02]  /*0940*/  LEA.HI.X.SX32 R9, R25, R55.reuse, 0x1, P0 ;  /* 0x0000003719097211 */ /* 0x080fe400000f0eff */
[CC--:B------:R-:W-:Y:S01]  /*0950*/  LEA R32, P0, R11.reuse, R2.reuse, 0x1 ;  /* 0x000000020b207211 */ /* 0x0c0fe200078008ff */
[----:B------:R0:W2:Y:S03]  /*0960*/  LDG.E.U16 R19, desc[UR12][R6.64] ;  /* 0x0000000c06137981 */ /* 0x0000a6000c1e1500 */
[----:B------:R-:W-:Y:S01]  /*0970*/  LEA.HI.X.SX32 R33, R11, R55, 0x1, P0 ;  /* 0x000000370b217211 */ /* 0x000fe200000f0eff */
[----:B------:R-:W-:Y:S04]  /*0980*/  STL [R1+0x230], R40 ;  /* 0x0002302801007387 */ /* 0x000fe80000100800 */
[----:B------:R1:W-:Y:S04]  /*0990*/  STL [R1+0x29c], R28 ;  /* 0x00029c1c01007387 */ /* 0x0003e80000100800 */
[----:B------:R0:W2:Y:S04]  /*09a0*/  LDG.E.U16 R13, desc[UR12][R4.64] ;  /* 0x0000000c040d7981 */ /* 0x0000a8000c1e1500 */
[----:B------:R0:W-:Y:S04]  /*09b0*/  STL [R1+0x2e0], R22 ;  /* 0x0002e01601007387 */ /* 0x0001e80000100800 */
[----:B-1----:R1:W2:Y:S04]  /*09c0*/  LDG.E.U16 R28, desc[UR12][R8.64] ;  /* 0x0000000c081c7981 */ /* 0x0022a8000c1e1500 */
[----:B0-----:R-:W2:Y:S01]  /*09d0*/  LDG.E.U16 R22, desc[UR12][R32.64] ;  /* 0x0000000c20167981 */ /* 0x001ea2000c1e1500 */
[-C--:B------:R-:W-:Y:S01]  /*09e0*/  LEA R20, P0, R69, R2.reuse, 0x1 ;  /* 0x0000000245147211 */ /* 0x080fe200078008ff */
[----:B------:R-:W-:Y:S01]  /*09f0*/  IMAD R65, R0, 0x2, R63 ;  /* 0x0000000200417824 */ /* 0x000fe200078e023f */
[----:B------:R-:W-:-:S02]  /*0a00*/  LEA R6, P1, R43, R2, 0x1 ;  /* 0x000000022b067211 */ /* 0x000fc400078208ff */
[----:B------:R-:W-:Y:S02]  /*0a10*/  LEA.HI.X.SX32 R21, R69, R55, 0x1, P0 ;  /* 0x0000003745157211 */ /* 0x000fe400000f0eff */
[-C--:B------:R-:W-:Y:S02]  /*0a20*/  LEA R4, P0, R67, R2.reuse, 0x1 ;  /* 0x0000000243047211 */ /* 0x080fe400078008ff */
[C---:B------:R-:W-:Y:S02]  /*0a30*/  LEA R61, R0.reuse, R65, 0x1 ;  /* 0x00000041003d7211 */ /* 0x040fe400078e08ff */
[-C--:B------:R-:W-:Y:S02]  /*0a40*/  LEA.HI.X.SX32 R7, R43, R55.reuse, 0x1, P1 ;  /* 0x000000372b077211 */ /* 0x080fe400008f0eff */
[----:B------:R-:W-:Y:S01]  /*0a50*/  LEA.HI.X.SX32 R5, R67, R55, 0x1, P0 ;  /* 0x0000003743057211 */ /* 0x000fe200000f0eff */
[----:B----4-:R-:W-:Y:S01]  /*0a60*/  STL [R1+0x2dc], R26 ;  /* 0x0002dc1a01007387 */ /* 0x010fe20000100800 */
[----:B-1----:R-:W-:Y:S01]  /*0a70*/  LEA R8, P0, R3, R2, 0x1 ;  /* 0x0000000203087211 */ /* 0x002fe200078008ff */
[----:B------:R-:W-:-:S02]  /*0a80*/  IMAD R39, R0, 0x2, R61 ;  /* 0x0000000200277824 */ /* 0x000fc400078e023d */
[----:B------:R0:W4:Y:S01]  /*0a90*/  LDG.E.U16 R40, desc[UR12][R4.64] ;  /* 0x0000000c04287981 */ /* 0x000122000c1e1500 */
[----:B------:R-:W-:Y:S02]  /*0aa0*/  LEA.HI.X.SX32 R9, R3, R55, 0x1, P0 ;  /* 0x0000003703097211 */ /* 0x000fe400000f0eff */
[----:B------:R-:W-:Y:S02]  /*0ab0*/  LEA R92, R0, R39, 0x1 ;  /* 0x00000027005c7211 */ /* 0x000fe400078e08ff */
[----:B0-----:R-:W-:-:S03]  /*0ac0*/  LEA R4, P1, R65, R2, 0x1 ;  /* 0x0000000241047211 */ /* 0x001fc600078208ff */
[----:B------:R-:W-:Y:S01]  /*0ad0*/  IMAD R59, R0, 0x2, R92 ;  /* 0x00000002003b7824 */ /* 0x000fe200078e025c */
[----:B------:R-:W-:-:S04]  /*0ae0*/  LEA.HI.X.SX32 R5, R65, R55, 0x1, P1 ;  /* 0x0000003741057211 */ /* 0x000fc800008f0eff */
[----:B------:R-:W-:Y:S01]  /*0af0*/  LEA R57, R0, R59, 0x1 ;  /* 0x0000003b00397211 */ /* 0x000fe200078e08ff */
[----:B---3--:R0:W-:Y:S04]  /*0b00*/  STL [R1+0x228], R14 ;  /* 0x0002280e01007387 */ /* 0x0081e80000100800 */
[----:B------:R1:W-:Y:S04]  /*0b10*/  STL [R1+0x298], R34 ;  /* 0x0002982201007387 */ /* 0x0003e80000100800 */
[----:B0-----:R-:W3:Y:S04]  /*0b20*/  LDG.E.U16 R14, desc[UR12][R20.64] ;  /* 0x0000000c140e7981 */ /* 0x001ee8000c1e1500 */
[----:B-1----:R0:W4:Y:S04]  /*0b30*/  LDG.E.U16 R34, desc[UR12][R6.64] ;  /* 0x0000000c06227981 */ /* 0x002128000c1e1500 */
[----:B------:R1:W4:Y:S01]  /*0b40*/  LDG.E.U16 R21, desc[UR12][R8.64] ;  /* 0x0000000c08157981 */ /* 0x000322000c1e1500 */
[----:B0-----:R-:W-:-:S04]  /*0b50*/  LEA R6, P0, R63, R2, 0x1 ;  /* 0x000000023f067211 */ /* 0x001fc800078008ff */
[-C--:B------:R-:W-:Y:S02]  /*0b60*/  LEA.HI.X.SX32 R7, R63, R55.reuse, 0x1, P0 ;  /* 0x000000373f077211 */ /* 0x080fe400000f0eff */
[C---:B-1----:R-:W-:Y:S01]  /*0b70*/  LEA R8, P0, R61.reuse, R2, 0x1 ;  /* 0x000000023d087211 */ /* 0x042fe200078008ff */
[----:B-----5:R0:W-:Y:S04]  /*0b80*/  STL [R1+0x2d8], R38 ;  /* 0x0002d82601007387 */ /* 0x0201e80000100800 */
[----:B------:R1:W5:Y:S01]  /*0b90*/  LDG.E.U16 R46, desc[UR12][R6.64] ;  /* 0x0000000c062e7981 */ /* 0x000362000c1e1500 */
[----:B------:R-:W-:-:S03]  /*0ba0*/  LEA.HI.X.SX32 R9, R61, R55, 0x1, P0 ;  /* 0x000000373d097211 */ /* 0x000fc600000f0eff */
[----:B--2---:R-:W-:Y:S04]  /*0bb0*/  STL [R1+0x2d4], R19 ;  /* 0x0002d41301007387 */ /* 0x004fe80000100800 */
[----:B0-----:R0:W2:Y:S01]  /*0bc0*/  LDG.E.U16 R38, desc[UR12][R4.64] ;  /* 0x0000000c04267981 */ /* 0x0010a2000c1e1500 */
[----:B-1----:R-:W-:-:S03]  /*0bd0*/  LEA R6, P0, R39, R2, 0x1 ;  /* 0x0000000227067211 */ /* 0x002fc600078008ff */
[----:B------:R-:W-:Y:S01]  /*0be0*/  STL [R1+0x220], R13 ;  /* 0x0002200d01007387 */ /* 0x000fe20000100800 */
[----:B------:R-:W-:-:S03]  /*0bf0*/  LEA.HI.X.SX32 R7, R39, R55, 0x1, P0 ;  /* 0x0000003727077211 */ /* 0x000fc600000f0eff */
[----:B------:R1:W-:Y:S01]  /*0c00*/  STL [R1+0x290], R28 ;  /* 0x0002901c01007387 */ /* 0x0003e20000100800 */
[----:B0-----:R-:W-:-:S03]  /*0c10*/  LEA R4, P1, R59, R2, 0x1 ;  /* 0x000000023b047211 */ /* 0x001fc600078208ff */
[----:B------:R0:W-:Y:S01]  /*0c20*/  STL [R1+0x2d0], R22 ;  /* 0x0002d01601007387 */ /* 0x0001e20000100800 */
[----:B------:R-:W-:-:S03]  /*0c30*/  LEA.HI.X.SX32 R5, R59, R55, 0x1, P1 ;  /* 0x000000373b057211 */ /* 0x000fc600008f0eff */
[----:B-1----:R-:W2:Y:S04]  /*0c40*/  LDG.E.U16 R28, desc[UR12][R6.64] ;  /* 0x0000000c061c7981 */ /* 0x002ea8000c1e1500 */
[----:B0-----:R0:W2:Y:S04]  /*0c50*/  LDG.E.U16 R22, desc[UR12][R8.64] ;  /* 0x0000000c08167981 */ /* 0x0010a8000c1e1500 */
[----:B------:R1:W2:Y:S01]  /*0c60*/  LDG.E.U16 R42, desc[UR12][R4.64] ;  /* 0x0000000c042a7981 */ /* 0x0002a2000c1e1500 */
[----:B0-----:R-:W-:-:S04]  /*0c70*/  LEA R8, P0, R57, R2, 0x1 ;  /* 0x0000000239087211 */ /* 0x001fc800078008ff */
[----:B------:R-:W-:-:S05]  /*0c80*/  LEA.HI.X.SX32 R9, R57, R55, 0x1, P0 ;  /* 0x0000003739097211 */ /* 0x000fca00000f0eff */
[----:B------:R0:W2:Y:S01]  /*0c90*/  LDG.E.U16 R50, desc[UR12][R8.64] ;  /* 0x0000000c08327981 */ /* 0x0000a2000c1e1500 */
[----:B------:R-:W-:-:S05]  /*0ca0*/  IMAD R53, R0, 0x2, R57 ;  /* 0x0000000200357824 */ /* 0x000fca00078e0239 */
[----:B------:R-:W-:-:S05]  /*0cb0*/  LEA R91, R0, R53, 0x1 ;  /* 0x00000035005b7211 */ /* 0x000fca00078e08ff */
[----:B------:R-:W-:-:S05]  /*0cc0*/  IMAD R47, R0, 0x2, R91 ;  /* 0x00000002002f7824 */ /* 0x000fca00078e025b */
[----:B------:R-:W-:-:S05]  /*0cd0*/  LEA R27, R0, R47, 0x1 ;  /* 0x0000002f001b7211 */ /* 0x000fca00078e08ff */
[----:B------:R-:W-:-:S05]  /*0ce0*/  IMAD R41, R0, 0x2, R27 ;  /* 0x0000000200297824 */ /* 0x000fca00078e021b */
[----:B------:R-:W-:-:S05]  /*0cf0*/  LEA R90, R0, R41, 0x1 ;  /* 0x00000029005a7211 */ /* 0x000fca00078e08ff */
[C---:B------:R-:W-:Y:S01]  /*0d00*/  IMAD R51, R0.reuse, 0x2, R90 ;  /* 0x0000000200337824 */ /* 0x040fe200078e025a */
[-C--:B------:R-:W-:Y:S02]  /*0d10*/  LEA R6, P0, R53, R2.reuse, 0x1 ;  /* 0x0000000235067211 */ /* 0x080fe400078008ff */
[-C--:B-1----:R-:W-:Y:S02]  /*0d20*/  LEA R4, P1, R47, R2.reuse, 0x1 ;  /* 0x000000022f047211 */ /* 0x082fe400078208ff */
[C---:B------:R-:W-:Y:S02]  /*0d30*/  LEA R49, R0.reuse, R51, 0x1 ;  /* 0x0000003300317211 */ /* 0x040fe400078e08ff */
[-C--:B------:R-:W-:Y:S02]  /*0d40*/  LEA.HI.X.SX32 R7, R53, R55.reuse, 0x1, P0 ;  /* 0x0000003735077211 */ /* 0x080fe400000f0eff */
[-C--:B------:R-:W-:Y:S01]  /*0d50*/  LEA.HI.X.SX32 R5, R47, R55.reuse, 0x1, P1 ;  /* 0x000000372f057211 */ /* 0x080fe200008f0eff */
[C---:B------:R-:W-:Y:S01]  /*0d60*/  IMAD R35, R0.reuse, 0x2, R49 ;  /* 0x0000000200237824 */ /* 0x040fe200078e0231 */
[C---:B0-----:R-:W-:Y:S01]  /*0d70*/  LEA R8, P0, R27.reuse, R2, 0x1 ;  /* 0x000000021b087211 */ /* 0x041fe200078008ff */
[----:B------:R0:W2:Y:S03]  /*0d80*/  LDG.E.U16 R57, desc[UR12][R6.64] ;  /* 0x0000000c06397981 */ /* 0x0000a6000c1e1500 */
[----:B------:R-:W-:Y:S01]  /*0d90*/  LEA.HI.X.SX32 R9, R27, R55, 0x1, P0 ;  /* 0x000000371b097211 */ /* 0x000fe200000f0eff */
[----:B------:R1:W2:Y:S01]  /*0da0*/  LDG.E.U16 R54, desc[UR12][R4.64] ;  /* 0x0000000c04367981 */ /* 0x0002a2000c1e1500 */
[----:B------:R-:W-:-:S02]  /*0db0*/  LEA R88, R0, R35, 0x1 ;  /* 0x0000002300587211 */ /* 0x000fc400078e08ff */
[-C--:B0-----:R-:W-:Y:S02]  /*0dc0*/  LEA R6, P0, R41, R2.reuse, 0x1 ;  /* 0x0000000229067211 */ /* 0x081fe400078008ff */
[----:B-1----:R-:W-:Y:S02]  /*0dd0*/  LEA R4, P1, R51, R2, 0x1 ;  /* 0x0000000233047211 */ /* 0x002fe400078208ff */
[-C--:B------:R-:W-:Y:S01]  /*0de0*/  LEA.HI.X.SX32 R7, R41, R55.reuse, 0x1, P0 ;  /* 0x0000003729077211 */ /* 0x080fe200000f0eff */
[----:B------:R-:W-:Y:S01]  /*0df0*/  IMAD R29, R0, 0x2, R88 ;  /* 0x00000002001d7824 */ /* 0x000fe200078e0258 */
[----:B------:R-:W-:-:S03]  /*0e00*/  LEA.HI.X.SX32 R5, R51, R55, 0x1, P1 ;  /* 0x0000003733057211 */ /* 0x000fc600008f0eff */
[----:B------:R-:W2:Y:S01]  /*0e10*/  LDG.E.U16 R53, desc[UR12][R6.64] ;  /* 0x0000000c06357981 */ /* 0x000ea2000c1e1500 */
[----:B------:R-:W-:-:S03]  /*0e20*/  LEA R15, R0, R29, 0x1 ;  /* 0x0000001d000f7211 */ /* 0x000fc600078e08ff */
[----:B------:R0:W2:Y:S02]  /*0e30*/  LDG.E.U16 R48, desc[UR12][R4.64] ;  /* 0x0000000c04307981 */ /* 0x0000a4000c1e1500 */
[----:B0-----:R-:W-:-:S04]  /*0e40*/  LEA R4, P1, R29, R2, 0x1 ;  /* 0x000000021d047211 */ /* 0x001fc800078208ff */
[----:B------:R-:W-:Y:S01]  /*0e50*/  LEA.HI.X.SX32 R5, R29, R55, 0x1, P1 ;  /* 0x000000371d057211 */ /* 0x000fe200008f0eff */
[----:B---3--:R-:W-:Y:S04]  /*0e60*/  STL [R1+0x2cc], R14 ;  /* 0x0002cc0e01007387 */ /* 0x008fe80000100800 */
[----:B----4-:R-:W-:Y:S04]  /*0e70*/  STL [R1+0x218], R34 ;  /* 0x0002182201007387 */ /* 0x010fe80000100800 */
[----:B------:R-:W-:Y:S04]  /*0e80*/  STL [R1+0x28c], R40 ;  /* 0x00028c2801007387 */ /* 0x000fe80000100800 */
[----:B------:R-:W-:Y:S04]  /*0e90*/  STL [R1+0x2c8], R21 ;  /* 0x0002c81501007387 */ /* 0x000fe80000100800 */
[----:B-----5:R-:W-:Y:S04]  /*0ea0*/  STL [R1+0x2c4], R46 ;  /* 0x0002c42e01007387 */ /* 0x020fe80000100800 */
[----:B--2---:R0:W-:Y:S04]  /*0eb0*/  STL [R1+0x210], R38 ;  /* 0x0002102601007387 */ /* 0x0041e80000100800 */
[----:B0-----:R0:W2:Y:S02]  /*0ec0*/  LDG.E.U16 R38, desc[UR12][R8.64] ;  /* 0x0000000c08267981 */ /* 0x0010a4000c1e1500 */
[----:B0-----:R-:W-:-:S04]  /*0ed0*/  LEA R8, P0, R49, R2, 0x1 ;  /* 0x0000000231087211 */ /* 0x001fc800078008ff */
[-C--:B------:R-:W-:Y:S02]  /*0ee0*/  LEA.HI.X.SX32 R9, R49, R55.reuse, 0x1, P0 ;  /* 0x0000003731097211 */ /* 0x080fe400000f0eff */
[CC--:B------:R-:W-:Y:S01]  /*0ef0*/  LEA R6, P0, R35.reuse, R2.reuse, 0x1 ;  /* 0x0000000223067211 */ /* 0x0c0fe200078008ff */
[----:B------:R-:W-:Y:S03]  /*0f00*/  STL [R1+0x288], R22 ;  /* 0x0002881601007387 */ /* 0x000fe60000100800 */
[----:B------:R-:W-:Y:S01]  /*0f10*/  LEA.HI.X.SX32 R7, R35, R55, 0x1, P0 ;  /* 0x0000003723077211 */ /* 0x000fe200000f0eff */
[----:B------:R0:W3:Y:S04]  /*0f20*/  LDG.E.U16 R52, desc[UR12][R8.64] ;  /* 0x0000000c08347981 */ /* 0x0000e8000c1e1500 */
[----:B------:R-:W-:Y:S04]  /*0f30*/  STL [R1+0x2c0], R28 ;  /* 0x0002c01c01007387 */ /* 0x000fe80000100800 */
[----:B------:R-:W-:Y:S01]  /*0f40*/  STL [R1+0x208], R42 ;  /* 0x0002082a01007387 */ /* 0x000fe20000100800 */
[----:B0-----:R-:W-:-:S03]  /*0f50*/  LEA R8, P0, R15, R2, 0x1 ;  /* 0x000000020f087211 */ /* 0x001fc600078008ff */
[----:B------:R0:W4:Y:S01]  /*0f60*/  LDG.E.U16 R56, desc[UR12][R6.64] ;  /* 0x0000000c06387981 */ /* 0x000122000c1e1500 */
[----:B------:R-:W-:-:S03]  /*0f70*/  LEA.HI.X.SX32 R9, R15, R55, 0x1, P0 ;  /* 0x000000370f097211 */ /* 0x000fc600000f0eff */
[----:B------:R1:W-:Y:S04]  /*0f80*/  STL [R1+0x280], R50 ;  /* 0x0002803201007387 */ /* 0x0003e80000100800 */
[----:B------:R-:W5:Y:S04]  /*0f90*/  LDG.E.U16 R51, desc[UR12][R8.64] ;  /* 0x0000000c08337981 */ /* 0x000f68000c1e1500 */
[----:B-1----:R1:W5:Y:S01]  /*0fa0*/  LDG.E.U16 R50, desc[UR12][R4.64] ;  /* 0x0000000c04327981 */ /* 0x002362000c1e1500 */
[----:B------:R-:W-:-:S05]  /*0fb0*/  IMAD R30, R0, 0x2, R15 ;  /* 0x00000002001e7824 */ /* 0x000fca00078e020f */
[----:B------:R-:W-:-:S05]  /*0fc0*/  LEA R87, R0, R30, 0x1 ;  /* 0x0000001e00577211 */ /* 0x000fca00078e08ff */
[----:B------:R-:W-:-:S05]  /*0fd0*/  IMAD R16, R0, 0x2, R87 ;  /* 0x0000000200107824 */ /* 0x000fca00078e0257 */
[----:B------:R-:W-:-:S05]  /*0fe0*/  LEA R10, R0, R16, 0x1 ;  /* 0x00000010000a7211 */ /* 0x000fca00078e08ff */
[----:B------:R-:W-:-:S05]  /*0ff0*/  IMAD R36, R0, 0x2, R10 ;  /* 0x0000000200247824 */ /* 0x000fca00078e020a */
[----:B------:R-:W-:-:S05]  /*1000*/  LEA R86, R0, R36, 0x1 ;  /* 0x0000002400567211 */ /* 0x000fca00078e08ff */
[----:B------:R-:W-:Y:S01]  /*1010*/  IMAD R23, R0, 0x2, R86 ;  /* 0x0000000200177824 */ /* 0x000fe200078e0256 */
[-C--:B0-----:R-:W-:Y:S02]  /*1020*/  LEA R6, P0, R30, R2.reuse, 0x1 ;  /* 0x000000021e067211 */ /* 0x081fe400078008ff */
[-C--:B-1----:R-:W-:Y:S02]  /*1030*/  LEA R4, P1, R16, R2.reuse, 0x1 ;  /* 0x0000000210047211 */ /* 0x082fe400078208ff */
[----:B------:R-:W-:Y:S02]  /*1040*/  LEA R17, R0, R23, 0x1 ;  /* 0x0000001700117211 */ /* 0x000fe400078e08ff */
[-C--:B------:R-:W-:Y:S02]  /*1050*/  LEA.HI.X.SX32 R7, R30, R55.reuse, 0x1, P0 ;  /* 0x000000371e077211 */ /* 0x080fe400000f0eff */
[-C--:B------:R-:W-:Y:S01]  /*1060*/  LEA.HI.X.SX32 R5, R16, R55.reuse, 0x1, P1 ;  /* 0x0000003710057211 */ /* 0x080fe200008f0eff */
[----:B------:R-:W-:Y:S01]  /*1070*/  IMAD R37, R0, 0x2, R17 ;  /* 0x0000000200257824 */ /* 0x000fe200078e0211 */
[C---:B------:R-:W-:Y:S01]  /*1080*/  LEA R8, P0, R10.reuse, R2, 0x1 ;  /* 0x000000020a087211 */ /* 0x040fe200078008ff */
[----:B------:R0:W-:Y:S03]  /*1090*/  STL [R1+0x2bc], R57 ;  /* 0x0002bc3901007387 */ /* 0x0001e60000100800 */
[----:B------:R-:W-:Y:S01]  /*10a0*/  LEA.HI.X.SX32 R9, R10, R55, 0x1, P0 ;  /* 0x000000370a097211 */ /* 0x000fe200000f0eff */
[----:B------:R1:W-:Y:S01]  /*10b0*/  STL [R1+0x200], R54 ;  /* 0x0002003601007387 */ /* 0x0003e20000100800 */
[----:B------:R-:W-:-:S03]  /*10c0*/  LEA R84, R0, R37, 0x1 ;  /* 0x0000002500547211 */ /* 0x000fc600078e08ff */
[----:B0-----:R0:W5:Y:S02]  /*10d0*/  LDG.E.U16 R57, desc[UR12][R6.64] ;  /* 0x0000000c06397981 */ /* 0x001164000c1e1500 */
[----:B------:R-:W-:Y:S02]  /*10e0*/  IMAD R24, R0, 0x2, R84 ;  /* 0x0000000200187824 */ /* 0x000fe400078e0254 */
[----:B-1----:R1:W5:Y:S01]  /*10f0*/  LDG.E.U16 R54, desc[UR12][R8.64] ;  /* 0x0000000c08367981 */ /* 0x002362000c1e1500 */
[----:B0-----:R-:W-:-:S04]  /*1100*/  LEA R6, P0, R36, R2, 0x1 ;  /* 0x0000000224067211 */ /* 0x001fc800078008ff */
[----:B------:R-:W-:Y:S02]  /*1110*/  LEA.HI.X.SX32 R7, R36, R55, 0x1, P0 ;  /* 0x0000003724077211 */ /* 0x000fe400000f0eff */
[----:B-1----:R-:W-:-:S04]  /*1120*/  LEA R8, P0, R17, R2, 0x1 ;  /* 0x0000000211087211 */ /* 0x002fc800078008ff */
[----:B------:R-:W-:Y:S01]  /*1130*/  LEA.HI.X.SX32 R9, R17, R55, 0x1, P0 ;  /* 0x0000003711097211 */ /* 0x000fe200000f0eff */
[----:B--2---:R0:W-:Y:S04]  /*1140*/  STL [R1+0x27c], R38 ;  /* 0x00027c2601007387 */ /* 0x0041e80000100800 */
[----:B0-----:R0:W2:Y:S04]  /*1150*/  LDG.E.U16 R38, desc[UR12][R4.64] ;  /* 0x0000000c04267981 */ /* 0x0010a8000c1e1500 */
[----:B------:R1:W-:Y:S01]  /*1160*/  STL [R1+0x2b8], R53 ;  /* 0x0002b83501007387 */ /* 0x0003e20000100800 */
[----:B0-----:R-:W-:-:S03]  /*1170*/  LEA R4, P1, R23, R2, 0x1 ;  /* 0x0000000217047211 */ /* 0x001fc600078208ff */
[----:B------:R-:W-:Y:S01]  /*1180*/  STL [R1+0x1f8], R48 ;  /* 0x0001f83001007387 */ /* 0x000fe20000100800 */
[----:B------:R-:W-:-:S03]  /*1190*/  LEA.HI.X.SX32 R5, R23, R55, 0x1, P1 ;  /* 0x0000003717057211 */ /* 0x000fc600008f0eff */
[----:B-1----:R0:W2:Y:S04]  /*11a0*/  LDG.E.U16 R53, desc[UR12][R6.64] ;  /* 0x0000000c06357981 */ /* 0x0020a8000c1e1500 */
[----:B---3--:R1:W-:Y:S04]  /*11b0*/  STL [R1+0x278], R52 ;  /* 0x0002783401007387 */ /* 0x0083e80000100800 */
[----:B----4-:R-:W-:Y:S01]  /*11c0*/  STL [R1+0x2b4], R56 ;  /* 0x0002b43801007387 */ /* 0x010fe20000100800 */
[----:B0-----:R-:W-:-:S03]  /*11d0*/  LEA R6, P0, R37, R2, 0x1 ;  /* 0x0000000225067211 */ /* 0x001fc600078008ff */
[----:B-1----:R0:W3:Y:S01]  /*11e0*/  LDG.E.U16 R52, desc[UR12][R4.64] ;  /* 0x0000000c04347981 */ /* 0x0020e2000c1e1500 */
[----:B------:R-:W-:-:S05]  /*11f0*/  LEA.HI.X.SX32 R7, R37, R55, 0x1, P0 ;  /* 0x0000003725077211 */ /* 0x000fca00000f0eff */
[----:B------:R-:W4:Y:S01]  /*1200*/  LDG.E.U16 R59, desc[UR12][R6.64] ;  /* 0x0000000c063b7981 */ /* 0x000f22000c1e1500 */
[----:B0-----:R-:W-:-:S03]  /*1210*/  LEA R4, P1, R24, R2, 0x1 ;  /* 0x0000000218047211 */ /* 0x001fc600078208ff */
[----:B-----5:R0:W-:Y:S01]  /*1220*/  STL [R1+0x1f0], R50 ;  /* 0x0001f03201007387 */ /* 0x0201e20000100800 */
[----:B------:R-:W-:-:S03]  /*1230*/  LEA.HI.X.SX32 R5, R24, R55, 0x1, P1 ;  /* 0x0000003718057211 */ /* 0x000fc600008f0eff */
[----:B------:R1:W-:Y:S04]  /*1240*/  STL [R1+0x270], R51 ;  /* 0x0002703301007387 */ /* 0x0003e80000100800 */
[----:B0-----:R0:W5:Y:S04]  /*1250*/  LDG.E.U16 R50, desc[UR12][R8.64] ;  /* 0x0000000c08327981 */ /* 0x001168000c1e1500 */
[----:B-1----:R1:W4:Y:S01]  /*1260*/  LDG.E.U16 R51, desc[UR12][R4.64] ;  /* 0x0000000c04337981 */ /* 0x002322000c1e1500 */
[----:B------:R-:W-:-:S05]  /*1270*/  LEA R18, R0, R24, 0x1 ;  /* 0x0000001800127211 */ /* 0x000fca00078e08ff */
[----:B------:R-:W-:-:S05]  /*1280*/  IMAD R31, R0, 0x2, R18 ;  /* 0x00000002001f7824 */ /* 0x000fca00078e0212 */
[----:B------:R-:W-:-:S05]  /*1290*/  LEA R82, R0, R31, 0x1 ;  /* 0x0000001f00527211 */ /* 0x000fca00078e08ff */
[----:B------:R-:W-:-:S05]  /*12a0*/  IMAD R25, R0, 0x2, R82 ;  /* 0x0000000200197824 */ /* 0x000fca00078e0252 */
[----:B------:R-:W-:-:S05]  /*12b0*/  LEA R11, R0, R25, 0x1 ;  /* 0x00000019000b7211 */ /* 0x000fca00078e08ff */
[----:B------:R-:W-:Y:S01]  /*12c0*/  IMAD R26, R0, 0x2, R11 ;  /* 0x00000002001a7824 */ /* 0x000fe200078e020b */
[----:B0-----:R-:W-:-:S04]  /*12d0*/  LEA R8, P0, R18, R2, 0x1 ;  /* 0x0000000212087211 */ /* 0x001fc800078008ff */
[----:B------:R-:W-:Y:S02]  /*12e0*/  LEA R43, R0, R26, 0x1 ;  /* 0x0000001a002b7211 */ /* 0x000fe400078e08ff */
[----:B------:R-:W-:-:S03]  /*12f0*/  LEA.HI.X.SX32 R9, R18, R55, 0x1, P0 ;  /* 0x0000003712097211 */ /* 0x000fc600000f0eff */
[C---:B------:R-:W-:Y:S01]  /*1300*/  IMAD R12, R0.reuse, 0x2, R43 ;  /* 0x00000002000c7824 */ /* 0x040fe200078e022b */
[-C--:B------:R-:W-:Y:S01]  /*1310*/  LEA R6, P0, R31, R2.reuse, 0x1 ;  /* 0x000000021f067211 */ /* 0x080fe200078008ff */
[----:B------:R0:W4:Y:S01]  /*1320*/  LDG.E.U16 R58, desc[UR12][R8.64] ;  /* 0x0000000c083a7981 */ /* 0x000122000c1e1500 */
[----:B-1----:R-:W-:Y:S02]  /*1330*/  LEA R4, P1, R25, R2, 0x1 ;  /* 0x0000000219047211 */ /* 0x002fe400078208ff */
[C---:B------:R-:W-:Y:S02]  /*1340*/  LEA R3, R0.reuse, R12, 0x1 ;  /* 0x0000000c00037211 */ /* 0x040fe400078e08ff */
[-C--:B------:R-:W-:Y:S02]  /*1350*/  LEA.HI.X.SX32 R7, R31, R55.reuse, 0x1, P0 ;  /* 0x000000371f077211 */ /* 0x080fe400000f0eff */
[-C--:B------:R-:W-:Y:S01]  /*1360*/  LEA.HI.X.SX32 R5, R25, R55.reuse, 0x1, P1 ;  /* 0x0000003719057211 */ /* 0x080fe200008f0eff */
[----:B------:R-:W-:Y:S01]  /*1370*/  IMAD R32, R0, 0x2, R3 ;  /* 0x0000000200207824 */ /* 0x000fe200078e0203 */
[C---:B0-----:R-:W-:Y:S01]  /*1380*/  LEA R8, P0, R11.reuse, R2, 0x1 ;  /* 0x000000020b087211 */ /* 0x041fe200078008ff */
[----:B------:R0:W-:Y:S03]  /*1390*/  STL [R1+0x2a4], R57 ;  /* 0x0002a43901007387 */ /* 0x0001e60000100800 */
[----:B------:R-:W-:-:S02]  /*13a0*/  LEA.HI.X.SX32 R9, R11, R55, 0x1, P0 ;  /* 0x000000370b097211 */ /* 0x000fc400000f0eff */
[C---:B------:R-:W-:Y:S01]  /*13b0*/  LEA R44, R0.reuse, R32, 0x1 ;  /* 0x00000020002c7211 */ /* 0x040fe200078e08ff */
[----:B0-----:R0:W4:Y:S04]  /*13c0*/  LDG.E.U16 R57, desc[UR12][R6.64] ;  /* 0x0000000c06397981 */ /* 0x001128000c1e1500 */
[----:B------:R-:W-:Y:S01]  /*13d0*/  IMAD R19, R0, 0x2, R44 ;  /* 0x0000000200137824 */ /* 0x000fe200078e022c */
[----:B0-----:R-:W-:-:S04]  /*13e0*/  LEA R6, P0, R26, R2, 0x1 ;  /* 0x000000021a067211 */ /* 0x001fc800078008ff */
[----:B------:R-:W-:Y:S02]  /*13f0*/  LEA.HI.X.SX32 R7, R26, R55, 0x1, P0 ;  /* 0x000000371a077211 */ /* 0x000fe400000f0eff */
[----:B------:R-:W-:Y:S01]  /*1400*/  LEA R13, R0, R19, 0x1 ;  /* 0x00000013000d7211 */ /* 0x000fe200078e08ff */
[----:B--2---:R-:W-:Y:S04]  /*1410*/  STL [R1+0x1e8], R38 ;  /* 0x0001e82601007387 */ /* 0x004fe80000100800 */
[----:B------:R0:W-:Y:S04]  /*1420*/  STL [R1+0x26c], R54 ;  /* 0x00026c3601007387 */ /* 0x0001e80000100800 */
[----:B0-----:R0:W2:Y:S04]  /*1430*/  LDG.E.U16 R54, desc[UR12][R4.64] ;  /* 0x0000000c04367981 */ /* 0x0010a8000c1e1500 */
[----:B------:R1:W-:Y:S01]  /*1440*/  STL [R1+0x294], R53 ;  /* 0x0002943501007387 */ /* 0x0003e20000100800 */
[----:B0-----:R-:W-:-:S03]  /*1450*/  LEA R4, P1, R12, R2, 0x1 ;  /* 0x000000020c047211 */ /* 0x001fc600078208ff */
[----:B-1----:R0:W2:Y:S01]  /*1460*/  LDG.E.U16 R53, desc[UR12][R8.64] ;  /* 0x0000000c08357981 */ /* 0x0020a2000c1e1500 */
[----:B------:R-:W-:-:S03]  /*1470*/  LEA.HI.X.SX32 R5, R12, R55, 0x1, P1 ;  /* 0x000000370c057211 */ /* 0x000fc600008f0eff */
[----:B---3--:R1:W-:Y:S01]  /*1480*/  STL [R1+0x1e0], R52 ;  /* 0x0001e03401007387 */ /* 0x0083e20000100800 */
[----:B0-----:R-:W-:-:S03]  /*1490*/  LEA R8, P0, R3, R2, 0x1 ;  /* 0x0000000203087211 */ /* 0x001fc600078008ff */
[----:B-1----:R0:W3:Y:S01]  /*14a0*/  LDG.E.U16 R52, desc[UR12][R6.64] ;  /* 0x0000000c06347981 */ /* 0x0020e2000c1e1500 */
[----:B------:R-:W-:-:S03]  /*14b0*/  LEA.HI.X.SX32 R9, R3, R55, 0x1, P0 ;  /* 0x0000003703097211 */ /* 0x000fc600000f0eff */
[----:B-----5:R1:W-:Y:S01]  /*14c0*/  STL [R1+0x268], R50 ;  /* 0x0002683201007387 */ /* 0x0203e20000100800 */
[----:B0-----:R-:W-:-:S03]  /*14d0*/  LEA R6, P0, R32, R2, 0x1 ;  /* 0x0000000220067211 */ /* 0x001fc600078008ff */
[----:B----4-:R-:W-:Y:S04]  /*14e0*/  STL [R1+0x284], R59 ;  /* 0x0002843b01007387 */ /* 0x010fe80000100800 */
[----:B-1----:R0:W4:Y:S01]  /*14f0*/  LDG.E.U16 R50, desc[UR12][R4.64] ;  /* 0x0000000c04327981 */ /* 0x002122000c1e1500 */
[----:B------:R-:W-:-:S03]  /*1500*/  LEA.HI.X.SX32 R7, R32, R55, 0x1, P0 ;  /* 0x0000003720077211 */ /* 0x000fc600000f0eff */
[----:B------:R1:W-:Y:S04]  /*1510*/  STL [R1+0x1d8], R51 ;  /* 0x0001d83301007387 */ /* 0x0003e80000100800 */
[----:B------:R-:W5:Y:S01]  /*1520*/  LDG.E.U16 R63, desc[UR12][R6.64] ;  /* 0x0000000c063f7981 */ /* 0x000f62000c1e1500 */
[----:B0-----:R-:W-:-:S03]  /*1530*/  LEA R4, P1, R19, R2, 0x1 ;  /* 0x0000000213047211 */ /* 0x001fc600078208ff */
[----:B-1----:R0:W5:Y:S01]  /*1540*/  LDG.E.U16 R51, desc[UR12][R8.64] ;  /* 0x0000000c08337981 */ /* 0x002162000c1e1500 */
[----:B------:R-:W-:-:S05]  /*1550*/  LEA.HI.X.SX32 R5, R19, R55, 0x1, P1 ;  /* 0x0000003713057211 */ /* 0x000fca00008f0eff */
[----:B------:R1:W5:Y:S01]  /*1560*/  LDG.E.U16 R62, desc[UR12][R4.64] ;  /* 0x0000000c043e7981 */ /* 0x000362000c1e1500 */
[----:B0-----:R-:W-:-:S04]  /*1570*/  LEA R8, P0, R13, R2, 0x1 ;  /* 0x000000020d087211 */ /* 0x001fc800078008ff */
[----:B------:R-:W-:-:S05]  /*1580*/  LEA.HI.X.SX32 R9, R13, R55, 0x1, P0 ;  /* 0x000000370d097211 */ /* 0x000fca00000f0eff */
[----:B------:R0:W5:Y:S01]  /*1590*/  LDG.E.U16 R61, desc[UR12][R8.64] ;  /* 0x0000000c083d7981 */ /* 0x000162000c1e1500 */
[----:B------:R-:W-:-:S05]  /*15a0*/  IMAD R33, R0, 0x2, R13 ;  /* 0x0000000200217824 */ /* 0x000fca00078e020d */
[----:B------:R-:W-:-:S05]  /*15b0*/  LEA R39, R0, R33, 0x1 ;  /* 0x0000002100277211 */ /* 0x000fca00078e08ff */
[----:B------:R-:W-:-:S05]  /*15c0*/  IMAD R20, R0, 0x2, R39 ;  /* 0x0000000200147824 */ /* 0x000fca00078e0227 */
[----:B------:R-:W-:-:S05]  /*15d0*/  LEA R14, R0, R20, 0x1 ;  /* 0x00000014000e7211 */ /* 0x000fca00078e08ff */
[----:B------:R-:W-:-:S05]  /*15e0*/  IMAD R34, R0, 0x2, R14 ;  /* 0x0000000200227824 */ /* 0x000fca00078e020e */
[----:B------:R-:W-:-:S05]  /*15f0*/  LEA R40, R0, R34, 0x1 ;  /* 0x0000002200287211 */ /* 0x000fca00078e08ff */
[----:B------:R-:W-:Y:S01]  /*1600*/  IMAD R47, R0, 0x2, R40 ;  /* 0x00000002002f7824 */ /* 0x000fe200078e0228 */
[CC--:B------:R-:W-:Y:S02]  /*1610*/  LEA R6, P0, R33.reuse, R2.reuse, 0x1 ;  /* 0x0000000221067211 */ /* 0x0c0fe400078008ff */
[-C--:B-1----:R-:W-:Y:S02]  /*1620*/  LEA R4, P1, R20, R2.reuse, 0x1 ;  /* 0x0000000214047211 */ /* 0x082fe400078208ff */
[----:B------:R-:W-:Y:S02]  /*1630*/  LEA R21, R0, R47, 0x1 ;  /* 0x0000002f00157211 */ /* 0x000fe400078e08ff */
[-C--:B------:R-:W-:Y:S02]  /*1640*/  LEA.HI.X.SX32 R7, R33, R55.reuse, 0x1, P0 ;  /* 0x0000003721077211 */ /* 0x080fe400000f0eff */
[-C--:B------:R-:W-:Y:S01]  /*1650*/  LEA.HI.X.SX32 R5, R20, R55.reuse, 0x1, P1 ;  /* 0x0000003714057211 */ /* 0x080fe200008f0eff */
[----:B------:R-:W-:Y:S01]  /*1660*/  IMAD R27, R0, 0x2, R21 ;  /* 0x00000002001b7824 */ /* 0x000fe200078e0215 */
[C---:B0-----:R-:W-:Y:S01]  /*1670*/  LEA R8, P0, R14.reuse, R2, 0x1 ;  /* 0x000000020e087211 */ /* 0x041fe200078008ff */
[----:B------:R-:W-:Y:S03]  /*1680*/  STL [R1+0x260], R58 ;  /* 0x0002603a01007387 */ /* 0x000fe60000100800 */
[----:B------:R-:W-:Y:S01]  /*1690*/  LEA.HI.X.SX32 R9, R14, R55, 0x1, P0 ;  /* 0x000000370e097211 */ /* 0x000fe200000f0eff */
[----:B------:R0:W-:Y:S01]  /*16a0*/  STL [R1+0x274], R57 ;  /* 0x0002743901007387 */ /* 0x0001e20000100800 */
[----:B------:R-:W-:-:S03]  /*16b0*/  LEA R41, R0, R27, 0x1 ;  /* 0x0000001b00297211 */ /* 0x000fc600078e08ff */
[----:B0-----:R0:W5:Y:S02]  /*16c0*/  LDG.E.U16 R57, desc[UR12][R6.64] ;  /* 0x0000000c06397981 */ /* 0x001164000c1e1500 */
[----:B------:R-:W-:Y:S01]  /*16d0*/  IMAD R46, R0, 0x2, R41 ;  /* 0x00000002002e7824 */ /* 0x000fe200078e0229 */
[----:B0-----:R-:W-:-:S04]  /*16e0*/  LEA R6, P0, R34, R2, 0x1 ;  /* 0x0000000222067211 */ /* 0x001fc800078008ff */
[----:B------:R-:W-:Y:S02]  /*16f0*/  LEA.HI.X.SX32 R7, R34, R55, 0x1, P0 ;  /* 0x0000003722077211 */ /* 0x000fe400000f0eff */
[----:B------:R-:W-:-:S03]  /*1700*/  LEA R22, R0, R46, 0x1 ;  /* 0x0000002e00167211 */ /* 0x000fc600078e08ff */
[----:B------:R-:W5:Y:S02]  /*1710*/  LDG.E.U16 R64, desc[UR12][R6.64] ;  /* 0x0000000c06407981 */ /* 0x000f64000c1e1500 */
[----:B------:R-:W-:Y:S02]  /*1720*/  IMAD R28, R0, 0x2, R22 ;  /* 0x00000002001c7824 */ /* 0x000fe400078e0216 */
[----:B--2---:R0:W-:Y:S04]  /*1730*/  STL [R1+0x1d0], R54 ;  /* 0x0001d03601007387 */ /* 0x0041e80000100800 */
[----:B0-----:R0:W2:Y:S04]  /*1740*/  LDG.E.U16 R54, desc[UR12][R4.64] ;  /* 0x0000000c04367981 */ /* 0x0010a8000c1e1500 */
[----:B------:R-:W-:Y:S01]  /*1750*/  STL [R1+0x25c], R53 ;  /* 0x00025c3501007387 */ /* 0x000fe20000100800 */
[----:B0-----:R-:W-:-:S04]  /*1760*/  LEA R4, P1, R47, R2, 0x1 ;  /* 0x000000022f047211 */ /* 0x001fc800078208ff */
[----:B------:R-:W-:Y:S01]  /*1770*/  LEA.HI.X.SX32 R5, R47, R55, 0x1, P1 ;  /* 0x000000372f057211 */ /* 0x000fe200008f0eff */
[----:B---3--:R-:W-:Y:S04]  /*1780*/  STL [R1+0x264], R52 ;  /* 0x0002643401007387 */ /* 0x008fe80000100800 */
[----:B----4-:R0:W-:Y:S04]  /*1790*/  STL [R1+0x1c8], R50 ;  /* 0x0001c83201007387 */ /* 0x0101e80000100800 */
[----:B0-----:R0:W3:Y:S04]  /*17a0*/  LDG.E.U16 R50, desc[UR12][R8.64] ;  /* 0x0000000c08327981 */ /* 0x0010e8000c1e1500 */
[----:B-----5:R1:W-:Y:S01]  /*17b0*/  STL [R1+0x258], R51 ;  /* 0x0002583301007387 */ /* 0x0203e20000100800 */
[----:B0-----:R-:W-:-:S04]  /*17c0*/  LEA R8, P0, R21, R2, 0x1 ;  /* 0x0000000215087211 */ /* 0x001fc800078008ff */
[----:B------:R-:W-:Y:S01]  /*17d0*/  LEA.HI.X.SX32 R9, R21, R55, 0x1, P0 ;  /* 0x0000003715097211 */ /* 0x000fe200000f0eff */
[----:B-1----:R0:W4:Y:S01]  /*17e0*/  LDG.E.U16 R51, desc[UR12][R4.64] ;  /* 0x0000000c04337981 */ /* 0x002122000c1e1500 */
[----:B------:R-:W-:-:S03]  /*17f0*/  LEA R6, P0, R27, R2, 0x1 ;  /* 0x000000021b067211 */ /* 0x000fc600078008ff */
[----:B------:R-:W-:Y:S01]  /*1800*/  STL [R1+0x254], R63 ;  /* 0x0002543f01007387 */ /* 0x000fe20000100800 */
[-C--:B------:R-:W-:Y:S02]  /*1810*/  LEA.HI.X.SX32 R7, R27, R55.reuse, 0x1, P0 ;  /* 0x000000371b077211 */ /* 0x080fe400000f0eff */
[CC--:B0-----:R-:W-:Y:S01]  /*1820*/  LEA R4, P1, R46.reuse, R2.reuse, 0x1 ;  /* 0x000000022e047211 */ /* 0x0c1fe200078208ff */
[----:B------:R0:W-:Y:S03]  /*1830*/  STL [R1+0x1c0], R62 ;  /* 0x0001c03e01007387 */ /* 0x0001e60000100800 */
[----:B------:R-:W-:Y:S01]  /*1840*/  LEA.HI.X.SX32 R5, R46, R55, 0x1, P1 ;  /* 0x000000372e057211 */ /* 0x000fe200008f0eff */
[----:B------:R-:W5:Y:S04]  /*1850*/  LDG.E.U16 R67, desc[UR12][R6.64] ;  /* 0x0000000c06437981 */ /* 0x000f68000c1e1500 */
[----:B0-----:R0:W5:Y:S04]  /*1860*/  LDG.E.U16 R62, desc[UR12][R8.64] ;  /* 0x0000000c083e7981 */ /* 0x001168000c1e1500 */
[----:B------:R1:W-:Y:S01]  /*1870*/  STL [R1+0x24c], R61 ;  /* 0x00024c3d01007387 */ /* 0x0003e20000100800 */
[----:B0-----:R-:W-:-:S04]  /*1880*/  LEA R8, P0, R22, R2, 0x1 ;  /* 0x0000000216087211 */ /* 0x001fc800078008ff */
[----:B------:R-:W-:Y:S01]  /*1890*/  LEA.HI.X.SX32 R9, R22, R55, 0x1, P0 ;  /* 0x0000003716097211 */ /* 0x000fe200000f0eff */
[----:B-1----:R0:W5:Y:S01]  /*18a0*/  LDG.E.U16 R61, desc[UR12][R4.64] ;  /* 0x0000000c043d7981 */ /* 0x002162000c1e1500 */
[----:B------:R-:W-:-:S03]  /*18b0*/  LEA R6, P0, R28, R2, 0x1 ;  /* 0x000000021c067211 */ /* 0x000fc600078008ff */
[----:B------:R1:W5:Y:S01]  /*18c0*/  LDG.E.U16 R65, desc[UR12][R8.64] ;  /* 0x0000000c08417981 */ /* 0x000362000c1e1500 */
[----:B------:R-:W-:-:S05]  /*18d0*/  LEA.HI.X.SX32 R7, R28, R55, 0x1, P0 ;  /* 0x000000371c077211 */ /* 0x000fca00000f0eff */
[----:B------:R0:W5:Y:S01]  /*18e0*/  LDG.E.U16 R63, desc[UR12][R6.64] ;  /* 0x0000000c063f7981 */ /* 0x000162000c1e1500 */
        /* <DEDUP_REMOVED lines=8> */
[----:B-1----:R-:W-:-:S03]  /*1970*/  LEA R8, P0, R15, R2, 0x1 ;  /* 0x000000020f087211 */ /* 0x002fc600078008ff */
[C---:B------:R-:W-:Y:S01]  /*1980*/  IMAD R30, R0.reuse, 0x2, R10 ;  /* 0x00000002001e7824 */ /* 0x040fe200078e020a */
[-C--:B------:R-:W-:Y:S02]  /*1990*/  LEA.HI.X.SX32 R5, R49, R55.reuse, 0x1, P1 ;  /* 0x0000003731057211 */ /* 0x080fe400008f0eff */
[-C--:B------:R-:W-:Y:S02]  /*19a0*/  LEA.HI.X.SX32 R9, R15, R55.reuse, 0x1, P0 ;  /* 0x000000370f097211 */ /* 0x080fe400000f0eff */
[C---:B------:R-:W-:Y:S01]  /*19b0*/  LEA R6, P0, R29.reuse, R2, 0x1 ;  /* 0x000000021d067211 */ /* 0x040fe200078008ff */
[----:B------:R0:W-:Y:S01]  /*19c0*/  STL [R1+0x244], R57 ;  /* 0x0002443901007387 */ /* 0x0001e20000100800 */
[C---:B------:R-:W-:Y:S02]  /*19d0*/  LEA R36, R0.reuse, R30, 0x1 ;  /* 0x0000001e00247211 */ /* 0x040fe400078e08ff */
[----:B------:R-:W-:Y:S01]  /*19e0*/  LEA.HI.X.SX32 R7, R29, R55, 0x1, P0 ;  /* 0x000000371d077211 */ /* 0x000fe200000f0eff */
[----:B------:R1:W5:Y:S02]  /*19f0*/  LDG.E.U16 R66, desc[UR12][R8.64] ;  /* 0x0000000c08427981 */ /* 0x000364000c1e1500 */
[----:B------:R-:W-:-:S02]  /*1a00*/  IMAD R48, R0, 0x2, R36 ;  /* 0x0000000200307824 */ /* 0x000fc400078e0224 */
[----:B0-----:R0:W5:Y:S01]  /*1a10*/  LDG.E.U16 R57, desc[UR12][R4.64] ;  /* 0x0000000c04397981 */ /* 0x001162000c1e1500 */
[-C--:B-1----:R-:W-:Y:S02]  /*1a20*/  LEA R8, P0, R10, R2.reuse, 0x1 ;  /* 0x000000020a087211 */ /* 0x082fe400078008ff */
[----:B0-----:R-:W-:Y:S02]  /*1a30*/  LEA R4, P1, R16, R2, 0x1 ;  /* 0x0000000210047211 */ /* 0x001fe400078208ff */
[-C--:B------:R-:W-:Y:S02]  /*1a40*/  LEA.HI.X.SX32 R9, R10, R55.reuse, 0x1, P0 ;  /* 0x000000370a097211 */ /* 0x080fe400000f0eff */
[----:B------:R-:W-:Y:S02]  /*1a50*/  LEA.HI.X.SX32 R5, R16, R55, 0x1, P1 ;  /* 0x0000003710057211 */ /* 0x000fe400008f0eff */
[----:B------:R-:W-:Y:S01]  /*1a60*/  LEA R17, R0, R48, 0x1 ;  /* 0x0000003000117211 */ /* 0x000fe200078e08ff */
[----:B--2---:R-:W-:Y:S04]  /*1a70*/  STL [R1+0x1b8], R54 ;  /* 0x0001b83601007387 */ /* 0x004fe80000100800 */
[----:B---3--:R-:W-:Y:S04]  /*1a80*/  STL [R1+0x23c], R50 ;  /* 0x00023c3201007387 */ /* 0x008fe80000100800 */
[----:B------:R0:W-:Y:S04]  /*1a90*/  STL [R1+0x234], R64 ;  /* 0x0002344001007387 */ /* 0x0001e80000100800 */
[----:B0-----:R0:W2:Y:S04]  /*1aa0*/  LDG.E.U16 R64, desc[UR12][R6.64] ;  /* 0x0000000c06407981 */ /* 0x0010a8000c1e1500 */
[----:B----4-:R-:W-:Y:S01]  /*1ab0*/  STL [R1+0x1b0], R51 ;  /* 0x0001b03301007387 */ /* 0x010fe20000100800 */
[----:B0-----:R-:W-:-:S04]  /*1ac0*/  LEA R6, P0, R30, R2, 0x1 ;  /* 0x000000021e067211 */ /* 0x001fc800078008ff */
[----:B------:R-:W-:Y:S01]  /*1ad0*/  LEA.HI.X.SX32 R7, R30, R55, 0x1, P0 ;  /* 0x000000371e077211 */ /* 0x000fe200000f0eff */
[----:B-----5:R0:W-:Y:S04]  /*1ae0*/  STL [R1+0x22c], R62 ;  /* 0x00022c3e01007387 */ /* 0x0201e80000100800 */
[----:B------:R1:W-:Y:S04]  /*1af0*/  STL [R1+0x224], R67 ;  /* 0x0002244301007387 */ /* 0x0003e80000100800 */
[----:B0-----:R0:W3:Y:S04]  /*1b00*/  LDG.E.U16 R62, desc[UR12][R4.64] ;  /* 0x0000000c043e7981 */ /* 0x0010e8000c1e1500 */
[----:B-1----:R-:W4:Y:S04]  /*1b10*/  LDG.E.U16 R67, desc[UR12][R6.64] ;  /* 0x0000000c06437981 */ /* 0x002f28000c1e1500 */
[----:B------:R1:W-:Y:S01]  /*1b20*/  STL [R1+0x1a8], R61 ;  /* 0x0001a83d01007387 */ /* 0x0003e20000100800 */
[----:B0-----:R-:W-:-:S04]  /*1b30*/  LEA R4, P1, R48, R2, 0x1 ;  /* 0x0000000230047211 */ /* 0x001fc800078208ff */
[-C--:B------:R-:W-:Y:S01]  /*1b40*/  LEA.HI.X.SX32 R5, R48, R55.reuse, 0x1, P1 ;  /* 0x0000003730057211 */ /* 0x080fe200008f0eff */
[----:B-1----:R0:W5:Y:S02]  /*1b50*/  LDG.E.U16 R61, desc[UR12][R8.64] ;  /* 0x0000000c083d7981 */ /* 0x002164000c1e1500 */
[C---:B0-----:R-:W-:Y:S02]  /*1b60*/  LEA R8, P0, R17.reuse, R2, 0x1 ;  /* 0x0000000211087211 */ /* 0x041fe400078008ff */
[----:B------:R0:W-:Y:S02]  /*1b70*/  STL [R1+0x21c], R65 ;  /* 0x00021c4101007387 */ /* 0x0001e40000100800 */
[----:B------:R-:W-:Y:S02]  /*1b80*/  LEA.HI.X.SX32 R9, R17, R55, 0x1, P0 ;  /* 0x0000003711097211 */ /* 0x000fe400000f0eff */
[----:B------:R1:W-:Y:S04]  /*1b90*/  STL [R1+0x214], R63 ;  /* 0x0002143f01007387 */ /* 0x0003e80000100800 */
[----:B0-----:R0:W4:Y:S04]  /*1ba0*/  LDG.E.U16 R65, desc[UR12][R4.64] ;  /* 0x0000000c04417981 */ /* 0x001128000c1e1500 */
[----:B-1----:R1:W4:Y:S01]  /*1bb0*/  LDG.E.U16 R63, desc[UR12][R8.64] ;  /* 0x0000000c083f7981 */ /* 0x002322000c1e1500 */
[----:B------:R-:W-:-:S05]  /*1bc0*/  IMAD R23, R0, 0x2, R17 ;  /* 0x0000000200177824 */ /* 0x000fca00078e0211 */
[----:B------:R-:W-:-:S05]  /*1bd0*/  LEA R37, R0, R23, 0x1 ;  /* 0x0000001700257211 */ /* 0x000fca00078e08ff */
        /* <DEDUP_REMOVED lines=8> */
[-C--:B0-----:R-:W-:Y:S02]  /*1c60*/  LEA R4, P1, R56, R2.reuse, 0x1 ;  /* 0x0000000238047211 */ /* 0x081fe400078208ff */
[----:B------:R-:W-:Y:S02]  /*1c70*/  LEA R31, R0, R25, 0x1 ;  /* 0x00000019001f7211 */ /* 0x000fe400078e08ff */
[-C--:B------:R-:W-:Y:S02]  /*1c80*/  LEA.HI.X.SX32 R7, R23, R55.reuse, 0x1, P0 ;  /* 0x0000003717077211 */ /* 0x080fe400000f0eff */
[-C--:B------:R-:W-:Y:S01]  /*1c90*/  LEA.HI.X.SX32 R5, R56, R55.reuse, 0x1, P1 ;  /* 0x0000003738057211 */ /* 0x080fe200008f0eff */
[----:B------:R-:W-:Y:S01]  /*1ca0*/  IMAD R12, R0, 0x2, R31 ;  /* 0x00000002000c7824 */ /* 0x000fe200078e021f */
[C---:B-1----:R-:W-:Y:S01]  /*1cb0*/  LEA R8, P0, R18.reuse, R2, 0x1 ;  /* 0x0000000212087211 */ /* 0x042fe200078008ff */
[----:B------:R0:W4:Y:S03]  /*1cc0*/  LDG.E.U16 R69, desc[UR12][R6.64] ;  /* 0x0000000c06457981 */ /* 0x000126000c1e1500 */
[----:B------:R-:W-:Y:S01]  /*1cd0*/  LEA.HI.X.SX32 R9, R18, R55, 0x1, P0 ;  /* 0x0000003712097211 */ /* 0x000fe200000f0eff */
[----:B------:R1:W4:Y:S01]  /*1ce0*/  LDG.E.U16 R68, desc[UR12][R4.64] ;  /* 0x0000000c04447981 */ /* 0x000322000c1e1500 */
[----:B------:R-:W-:-:S03]  /*1cf0*/  LEA R3, R0, R12, 0x1 ;  /* 0x0000000c00037211 */ /* 0x000fc600078e08ff */
[----:B------:R-:W-:Y:S01]  /*1d00*/  STL [R1+0x1a0], R57 ;  /* 0x0001a03901007387 */ /* 0x000fe20000100800 */
[----:B0-----:R-:W-:-:S03]  /*1d10*/  LEA R6, P0, R24, R2, 0x1 ;  /* 0x0000000218067211 */ /* 0x001fc600078008ff */
[----:B------:R0:W-:Y:S01]  /*1d20*/  STL [R1+0x20c], R66 ;  /* 0x00020c4201007387 */ /* 0x0001e20000100800 */
[----:B-1----:R-:W-:Y:S02]  /*1d30*/  LEA R4, P1, R60, R2, 0x1 ;  /* 0x000000023c047211 */ /* 0x002fe400078208ff */
[-C--:B------:R-:W-:Y:S01]  /*1d40*/  LEA.HI.X.SX32 R7, R24, R55.reuse, 0x1, P0 ;  /* 0x0000003718077211 */ /* 0x080fe200000f0eff */
[----:B------:R-:W-:Y:S01]  /*1d50*/  IMAD R26, R0, 0x2, R3 ;  /* 0x00000002001a7824 */ /* 0x000fe200078e0203 */
[----:B------:R-:W-:Y:S01]  /*1d60*/  LEA.HI.X.SX32 R5, R60, R55, 0x1, P1 ;  /* 0x000000373c057211 */ /* 0x000fe200008f0eff */
[----:B0-----:R0:W4:Y:S03]  /*1d70*/  LDG.E.U16 R66, desc[UR12][R8.64] ;  /* 0x0000000c08427981 */ /* 0x001126000c1e1500 */
[----:B------:R-:W-:Y:S02]  /*1d80*/  LEA R32, R0, R26, 0x1 ;  /* 0x0000001a00207211 */ /* 0x000fe400078e08ff */
[----:B0-----:R-:W-:-:S04]  /*1d90*/  LEA R8, P0, R11, R2, 0x1 ;  /* 0x000000020b087211 */ /* 0x001fc800078008ff */
[----:B------:R-:W-:Y:S01]  /*1da0*/  LEA.HI.X.SX32 R9, R11, R55, 0x1, P0 ;  /* 0x000000370b097211 */ /* 0x000fe200000f0eff */
[----:B------:R-:W-:Y:S01]  /*1db0*/  IMAD R59, R0, 0x2, R32 ;  /* 0x00000002003b7824 */ /* 0x000fe200078e0220 */
[----:B--2---:R0:W-:Y:S04]  /*1dc0*/  STL [R1+0x204], R64 ;  /* 0x0002044001007387 */ /* 0x0041e80000100800 */
[----:B0-----:R0:W2:Y:S02]  /*1dd0*/  LDG.E.U16 R64, desc[UR12][R6.64] ;  /* 0x0000000c06407981 */ /* 0x0010a4000c1e1500 */
[----:B0-----:R-:W-:-:S04]  /*1de0*/  LEA R6, P0, R25, R2, 0x1 ;  /* 0x0000000219067211 */ /* 0x001fc800078008ff */
[----:B------:R-:W-:Y:S01]  /*1df0*/  LEA.HI.X.SX32 R7, R25, R55, 0x1, P0 ;  /* 0x0000003719077211 */ /* 0x000fe200000f0eff */
[----:B---3--:R0:W-:Y:S04]  /*1e00*/  STL [R1+0x198], R62 ;  /* 0x0001983e01007387 */ /* 0x0081e80000100800 */
[----:B0-----:R0:W3:Y:S04]  /*1e10*/  LDG.E.U16 R62, desc[UR12][R4.64] ;  /* 0x0000000c043e7981 */ /* 0x0010e8000c1e1500 */
[----:B-----5:R-:W-:Y:S01]  /*1e20*/  STL [R1+0x1fc], R61 ;  /* 0x0001fc3d01007387 */ /* 0x020fe20000100800 */
[----:B0-----:R-:W-:-:S03]  /*1e30*/  LEA R4, P1, R12, R2, 0x1 ;  /* 0x000000020c047211 */ /* 0x001fc600078208ff */
[----:B----4-:R0:W-:Y:S01]  /*1e40*/  STL [R1+0x1f4], R67 ;  /* 0x0001f44301007387 */ /* 0x0101e20000100800 */
[----:B------:R-:W-:-:S03]  /*1e50*/  LEA.HI.X.SX32 R5, R12, R55, 0x1, P1 ;  /* 0x000000370c057211 */ /* 0x000fc600008f0eff */
[----:B0-----:R0:W4:Y:S04]  /*1e60*/  LDG.E.U16 R67, desc[UR12][R8.64] ;  /* 0x0000000c08437981 */ /* 0x001128000c1e1500 */
[----:B------:R1:W-:Y:S01]  /*1e70*/  STL [R1+0x190], R65 ;  /* 0x0001904101007387 */ /* 0x0003e20000100800 */
[----:B0-----:R-:W-:-:S03]  /*1e80*/  LEA R8, P0, R3, R2, 0x1 ;  /* 0x0000000203087211 */ /* 0x001fc600078008ff */
[----:B------:R0:W-:Y:S01]  /*1e90*/  STL [R1+0x1ec], R63 ;  /* 0x0001ec3f01007387 */ /* 0x0001e20000100800 */
[----:B------:R-:W-:-:S03]  /*1ea0*/  LEA.HI.X.SX32 R9, R3, R55, 0x1, P0 ;  /* 0x0000003703097211 */ /* 0x000fc600000f0eff */
[----:B-1----:R1:W5:Y:S04]  /*1eb0*/  LDG.E.U16 R65, desc[UR12][R6.64] ;  /* 0x0000000c06417981 */ /* 0x002368000c1e1500 */
[----:B0-----:R0:W5:Y:S04]  /*1ec0*/  LDG.E.U16 R63, desc[UR12][R4.64] ;  /* 0x0000000c043f7981 */ /* 0x001168000c1e1500 */
[----:B------:R0:W5:Y:S01]  /*1ed0*/  LDG.E.U16 R73, desc[UR12][R8.64] ;  /* 0x0000000c08497981 */ /* 0x000162000c1e1500 */
[-C--:B-1----:R-:W-:Y:S02]  /*1ee0*/  LEA R6, P0, R26, R2.reuse, 0x1 ;  /* 0x000000021a067211 */ /* 0x082fe400078008ff */
[----:B0-----:R-:W-:-:S02]  /*1ef0*/  LEA R4, P1, R59, R2, 0x1 ;  /* 0x000000023b047211 */ /* 0x001fc400078208ff */
[-C--:B------:R-:W-:Y:S02]  /*1f00*/  LEA.HI.X.SX32 R7, R26, R55.reuse, 0x1, P0 ;  /* 0x000000371a077211 */ /* 0x080fe400000f0eff */
[----:B------:R-:W-:-:S03]  /*1f10*/  LEA.HI.X.SX32 R5, R59, R55, 0x1, P1 ;  /* 0x000000373b057211 */ /* 0x000fc600008f0eff */
[----:B------:R0:W5:Y:S04]  /*1f20*/  LDG.E.U16 R72, desc[UR12][R6.64] ;  /* 0x0000000c06487981 */ /* 0x000168000c1e1500 */
[----:B------:R1:W5:Y:S01]  /*1f30*/  LDG.E.U16 R71, desc[UR12][R4.64] ;  /* 0x0000000c04477981 */ /* 0x000362000c1e1500 */
[----:B------:R-:W-:-:S05]  /*1f40*/  LEA R13, R0, R59, 0x1 ;  /* 0x0000003b000d7211 */ /* 0x000fca00078e08ff */
[----:B------:R-:W-:-:S05]  /*1f50*/  IMAD R19, R0, 0x2, R13 ;  /* 0x0000000200137824 */ /* 0x000fca00078e020d */
[----:B------:R-:W-:-:S05]  /*1f60*/  LEA R33, R0, R19, 0x1 ;  /* 0x0000001300217211 */ /* 0x000fca00078e08ff */
[----:B------:R-:W-:-:S05]  /*1f70*/  IMAD R58, R0, 0x2, R33 ;  /* 0x00000002003a7824 */ /* 0x000fca00078e0221 */
[----:B------:R-:W-:-:S05]  /*1f80*/  LEA R14, R0, R58, 0x1 ;  /* 0x0000003a000e7211 */ /* 0x000fca00078e08ff */
[----:B------:R-:W-:Y:S01]  /*1f90*/  IMAD R20, R0, 0x2, R14 ;  /* 0x0000000200147824 */ /* 0x000fe200078e020e */
[----:B------:R-:W-:-:S04]  /*1fa0*/  LEA R8, P0, R13, R2, 0x1 ;  /* 0x000000020d087211 */ /* 0x000fc800078008ff */
[----:B------:R-:W-:Y:S02]  /*1fb0*/  LEA R34, R0, R20, 0x1 ;  /* 0x0000001400227211 */ /* 0x000fe400078e08ff */
[----:B------:R-:W-:-:S03]  /*1fc0*/  LEA.HI.X.SX32 R9, R13, R55, 0x1, P0 ;  /* 0x000000370d097211 */ /* 0x000fc600000f0eff */
[C---:B------:R-:W-:Y:S01]  /*1fd0*/  IMAD R53, R0.reuse, 0x2, R34 ;  /* 0x0000000200357824 */ /* 0x040fe200078e0222 */
[CC--:B0-----:R-:W-:Y:S01]  /*1fe0*/  LEA R6, P0, R19.reuse, R2.reuse, 0x1 ;  /* 0x0000000213067211 */ /* 0x0c1fe200078008ff */
[----:B------:R-:W-:Y:S03]  /*1ff0*/  STL [R1+0x1e4], R69 ;  /* 0x0001e44501007387 */ /* 0x000fe60000100800 */
[----:B------:R-:W-:Y:S01]  /*2000*/  LEA R52, R0, R53, 0x1 ;  /* 0x0000003500347211 */ /* 0x000fe200078e08ff */
[----:B------:R-:W-:Y:S01]  /*2010*/  STL [R1+0x188], R68 ;  /* 0x0001884401007387 */ /* 0x000fe20000100800 */
[----:B-1----:R-:W-:Y:S02]  /*2020*/  LEA R4, P1, R58, R2, 0x1 ;  /* 0x000000023a047211 */ /* 0x002fe400078208ff */
[-C--:B------:R-:W-:Y:S01]  /*2030*/  LEA.HI.X.SX32 R7, R19, R55.reuse, 0x1, P0 ;  /* 0x0000003713077211 */ /* 0x080fe200000f0eff */
[----:B------:R0:W-:Y:S01]  /*2040*/  STL [R1+0x1dc], R66 ;  /* 0x0001dc4201007387 */ /* 0x0001e20000100800 */
[----:B------:R-:W-:Y:S01]  /*2050*/  IMAD R21, R0, 0x2, R52 ;  /* 0x0000000200157824 */ /* 0x000fe200078e0234 */
[----:B------:R-:W-:-:S02]  /*2060*/  LEA.HI.X.SX32 R5, R58, R55, 0x1, P1 ;  /* 0x000000373a057211 */ /* 0x000fc400008f0eff */
[----:B0-----:R0:W5:Y:S02]  /*2070*/  LDG.E.U16 R66, desc[UR12][R8.64] ;  /* 0x0000000c08427981 */ /* 0x001164000c1e1500 */
[----:B------:R-:W-:Y:S02]  /*2080*/  LEA R27, R0, R21, 0x1 ;  /* 0x00000015001b7211 */ /* 0x000fe400078e08ff */
[----:B------:R1:W5:Y:S01]  /*2090*/  LDG.E.U16 R59, desc[UR12][R4.64] ;  /* 0x0000000c043b7981 */ /* 0x000362000c1e1500 */
[----:B0-----:R-:W-:-:S04]  /*20a0*/  LEA R8, P0, R14, R2, 0x1 ;  /* 0x000000020e087211 */ /* 0x001fc800078008ff */
[-C--:B------:R-:W-:Y:S02]  /*20b0*/  LEA.HI.X.SX32 R9, R14, R55.reuse, 0x1, P0 ;  /* 0x000000370e097211 */ /* 0x080fe400000f0eff */
[C---:B-1----:R-:W-:Y:S01]  /*20c0*/  LEA R4, P1, R53.reuse, R2, 0x1 ;  /* 0x0000000235047211 */ /* 0x042fe200078208ff */
[C---:B------:R-:W-:Y:S02]  /*20d0*/  IMAD R46, R0.reuse, 0x2, R27 ;  /* 0x00000002002e7824 */ /* 0x040fe400078e021b */
[----:B------:R-:W5:Y:S01]  /*20e0*/  LDG.E.U16 R58, desc[UR12][R8.64] ;  /* 0x0000000c083a7981 */ /* 0x000f62000c1e1500 */
[----:B------:R-:W-:Y:S02]  /*20f0*/  LEA.HI.X.SX32 R5, R53, R55, 0x1, P1 ;  /* 0x0000003735057211 */ /* 0x000fe400008f0eff */
[----:B------:R-:W-:Y:S01]  /*2100*/  LEA R47, R0, R46, 0x1 ;  /* 0x0000002e002f7211 */ /* 0x000fe200078e08ff */
[----:B--2---:R0:W-:Y:S04]  /*2110*/  STL [R1+0x1d4], R64 ;  /* 0x0001d44001007387 */ /* 0x0041e80000100800 */
[----:B0-----:R0:W2:Y:S02]  /*2120*/  LDG.E.U16 R64, desc[UR12][R6.64] ;  /* 0x0000000c06407981 */ /* 0x0010a4000c1e1500 */
[----:B0-----:R-:W-:-:S04]  /*2130*/  LEA R6, P0, R20, R2, 0x1 ;  /* 0x0000000214067211 */ /* 0x001fc800078008ff */
[-C--:B------:R-:W-:Y:S02]  /*2140*/  LEA.HI.X.SX32 R7, R20, R55.reuse, 0x1, P0 ;  /* 0x0000003714077211 */ /* 0x080fe400000f0eff */
[CC--:B------:R-:W-:Y:S01]  /*2150*/  LEA R8, P0, R52.reuse, R2.reuse, 0x1 ;  /* 0x0000000234087211 */ /* 0x0c0fe200078008ff */
[----:B---3--:R-:W-:Y:S03]  /*2160*/  STL [R1+0x180], R62 ;  /* 0x0001803e01007387 */ /* 0x008fe60000100800 */
[----:B------:R-:W-:Y:S01]  /*2170*/  LEA.HI.X.SX32 R9, R52, R55, 0x1, P0 ;  /* 0x0000003734097211 */ /* 0x000fe200000f0eff */
[----:B----4-:R-:W-:Y:S04]  /*2180*/  STL [R1+0x1cc], R67 ;  /* 0x0001cc4301007387 */ /* 0x010fe80000100800 */
[----:B-----5:R0:W-:Y:S04]  /*2190*/  STL [R1+0x1c4], R65 ;  /* 0x0001c44101007387 */ /* 0x0201e80000100800 */
[----:B------:R-:W-:Y:S04]  /*21a0*/  STL [R1+0x178], R63 ;  /* 0x0001783f01007387 */ /* 0x000fe80000100800 */
[----:B------:R1:W-:Y:S04]  /*21b0*/  STL [R1+0x1bc], R73 ;  /* 0x0001bc4901007387 */ /* 0x0003e80000100800 */
[----:B0-----:R0:W3:Y:S04]  /*21c0*/  LDG.E.U16 R65, desc[UR12][R6.64] ;  /* 0x0000000c06417981 */ /* 0x0010e8000c1e1500 */
[----:B-1----:R1:W4:Y:S01]  /*21d0*/  LDG.E.U16 R73, desc[UR12][R4.64] ;  /* 0x0000000c04497981 */ /* 0x002322000c1e1500 */
[----:B0-----:R-:W-:-:S03]  /*21e0*/  LEA R6, P0, R21, R2, 0x1 ;  /* 0x0000000215067211 */ /* 0x001fc600078008ff */
[----:B------:R-:W-:Y:S01]  /*21f0*/  STL [R1+0x1b4], R72 ;  /* 0x0001b44801007387 */ /* 0x000fe20000100800 */
[----:B------:R-:W-:-:S03]  /*2200*/  LEA.HI.X.SX32 R7, R21, R55, 0x1, P0 ;  /* 0x0000003715077211 */ /* 0x000fc600000f0eff */
[----:B------:R0:W-:Y:S01]  /*2210*/  STL [R1+0x170], R71 ;  /* 0x0001704701007387 */ /* 0x0001e20000100800 */
[----:B-1----:R-:W-:-:S03]  /*2220*/  LEA R4, P1, R46, R2, 0x1 ;  /* 0x000000022e047211 */ /* 0x002fc600078208ff */
[----:B------:R-:W5:Y:S01]  /*2230*/  LDG.E.U16 R74, desc[UR12][R6.64] ;  /* 0x0000000c064a7981 */ /* 0x000f62000c1e1500 */
[----:B------:R-:W-:-:S03]  /*2240*/  LEA.HI.X.SX32 R5, R46, R55, 0x1, P1 ;  /* 0x000000372e057211 */ /* 0x000fc600008f0eff */
[----:B0-----:R0:W5:Y:S04]  /*2250*/  LDG.E.U16 R71, desc[UR12][R8.64] ;  /* 0x0000000c08477981 */ /* 0x001168000c1e1500 */
        /* <DEDUP_REMOVED lines=11> */
[-C--:B------:R-:W-:Y:S02]  /*2310*/  LEA R6, P0, R22, R2.reuse, 0x1 ;  /* 0x0000000216067211 */ /* 0x080fe400078008ff */
[-C--:B-1----:R-:W-:Y:S02]  /*2320*/  LEA R4, P1, R54, R2.reuse, 0x1 ;  /* 0x0000000236047211 */ /* 0x082fe400078208ff */
[----:B------:R-:W-:Y:S02]  /*2330*/  LEA R10, R0, R51, 0x1 ;  /* 0x00000033000a7211 */ /* 0x000fe400078e08ff */
[-C--:B------:R-:W-:Y:S01]  /*2340*/  LEA.HI.X.SX32 R7, R22, R55.reuse, 0x1, P0 ;  /* 0x0000003716077211 */ /* 0x080fe200000f0eff */
[----:B------:R-:W-:Y:S01]  /*2350*/  STL [R1+0x1ac], R66 ;  /* 0x0001ac4201007387 */ /* 0x000fe20000100800 */
[----:B------:R-:W-:Y:S01]  /*2360*/  LEA.HI.X.SX32 R5, R54, R55, 0x1, P1 ;  /* 0x0000003736057211 */ /* 0x000fe200008f0eff */
[----:B------:R-:W-:Y:S01]  /*2370*/  IMAD R16, R0, 0x2, R10 ;  /* 0x0000000200107824 */ /* 0x000fe200078e020a */
[----:B0-----:R-:W-:-:S04]  /*2380*/  LEA R8, P0, R50, R2, 0x1 ;  /* 0x0000000232087211 */ /* 0x001fc800078008ff */
[----:B------:R-:W-:Y:S02]  /*2390*/  LEA.HI.X.SX32 R9, R50, R55, 0x1, P0 ;  /* 0x0000003732097211 */ /* 0x000fe400000f0eff */
[----:B------:R-:W-:-:S03]  /*23a0*/  LEA R30, R0, R16, 0x1 ;  /* 0x00000010001e7211 */ /* 0x000fc600078e08ff */
[----:B------:R-:W5:Y:S02]  /*23b0*/  LDG.E.U16 R76, desc[UR12][R8.64] ;  /* 0x0000000c084c7981 */ /* 0x000f64000c1e1500 */
[----:B------:R-:W-:Y:S02]  /*23c0*/  IMAD R48, R0, 0x2, R30 ;  /* 0x0000000200307824 */ /* 0x000fe400078e021e */
[----:B--2---:R-:W-:Y:S04]  /*23d0*/  STL [R1+0x1a4], R64 ;  /* 0x0001a44001007387 */ /* 0x004fe80000100800 */
[----:B------:R0:W-:Y:S04]  /*23e0*/  STL [R1+0x168], R59 ;  /* 0x0001683b01007387 */ /* 0x0001e80000100800 */
[----:B------:R1:W-:Y:S04]  /*23f0*/  STL [R1+0x19c], R58 ;  /* 0x00019c3a01007387 */ /* 0x0003e80000100800 */
[----:B0-----:R0:W2:Y:S04]  /*2400*/  LDG.E.U16 R59, desc[UR12][R6.64] ;  /* 0x0000000c063b7981 */ /* 0x0010a8000c1e1500 */
[----:B-1----:R1:W2:Y:S01]  /*2410*/  LDG.E.U16 R58, desc[UR12][R4.64] ;  /* 0x0000000c043a7981 */ /* 0x0022a2000c1e1500 */
[----:B0-----:R-:W-:-:S02]  /*2420*/  LEA R6, P0, R15, R2, 0x1 ;  /* 0x000000020f067211 */ /* 0x001fc400078008ff */
[-C--:B-1----:R-:W-:Y:S02]  /*2430*/  LEA R4, P1, R51, R2.reuse, 0x1 ;  /* 0x0000000233047211 */ /* 0x082fe400078208ff */
[-C--:B------:R-:W-:Y:S02]  /*2440*/  LEA.HI.X.SX32 R7, R15, R55.reuse, 0x1, P0 ;  /* 0x000000370f077211 */ /* 0x080fe400000f0eff */
[----:B------:R-:W-:Y:S02]  /*2450*/  LEA.HI.X.SX32 R5, R51, R55, 0x1, P1 ;  /* 0x0000003733057211 */ /* 0x000fe400008f0eff */
[----:B------:R-:W-:-:S04]  /*2460*/  LEA R8, P0, R10, R2, 0x1 ;  /* 0x000000020a087211 */ /* 0x000fc800078008ff */
[----:B------:R-:W-:Y:S01]  /*2470*/  LEA.HI.X.SX32 R9, R10, R55, 0x1, P0 ;  /* 0x000000370a097211 */ /* 0x000fe200000f0eff */
[----:B---3--:R-:W-:Y:S04]  /*2480*/  STL [R1+0x194], R65 ;  /* 0x0001944101007387 */ /* 0x008fe80000100800 */
[----:B----4-:R0:W-:Y:S04]  /*2490*/  STL [R1+0x160], R73 ;  /* 0x0001604901007387 */ /* 0x0101e80000100800 */
[----:B0-----:R0:W3:Y:S04]  /*24a0*/  LDG.E.U16 R73, desc[UR12][R6.64] ;  /* 0x0000000c06497981 */ /* 0x0010e8000c1e1500 */
[----:B-----5:R1:W-:Y:S01]  /*24b0*/  STL [R1+0x18c], R71 ;  /* 0x00018c4701007387 */ /* 0x0203e20000100800 */
[----:B0-----:R-:W-:-:S04]  /*24c0*/  LEA R6, P0, R16, R2, 0x1 ;  /* 0x0000000210067211 */ /* 0x001fc800078008ff */
[----:B------:R-:W-:Y:S01]  /*24d0*/  LEA.HI.X.SX32 R7, R16, R55, 0x1, P0 ;  /* 0x0000003710077211 */ /* 0x000fe200000f0eff */
[----:B-1----:R0:W4:Y:S04]  /*24e0*/  LDG.E.U16 R71, desc[UR12][R4.64] ;  /* 0x0000000c04477981 */ /* 0x002128000c1e1500 */
[----:B------:R1:W-:Y:S01]  /*24f0*/  STL [R1+0x184], R74 ;  /* 0x0001844a01007387 */ /* 0x0003e20000100800 */
[----:B0-----:R-:W-:-:S03]  /*2500*/  LEA R4, P1, R48, R2, 0x1 ;  /* 0x0000000230047211 */ /* 0x001fc600078208ff */
[----:B------:R0:W-:Y:S01]  /*2510*/  STL [R1+0x158], R72 ;  /* 0x0001584801007387 */ /* 0x0001e20000100800 */
[----:B------:R-:W-:-:S03]  /*2520*/  LEA.HI.X.SX32 R5, R48, R55, 0x1, P1 ;  /* 0x0000003730057211 */ /* 0x000fc600008f0eff */
[----:B-1----:R1:W5:Y:S04]  /*2530*/  LDG.E.U16 R74, desc[UR12][R8.64] ;  /* 0x0000000c084a7981 */ /* 0x002368000c1e1500 */
[----:B------:R1:W-:Y:S04]  /*2540*/  STL [R1+0x17c], R75 ;  /* 0x00017c4b01007387 */ /* 0x0003e80000100800 */
[----:B0-----:R0:W5:Y:S04]  /*2550*/  LDG.E.U16 R72, desc[UR12][R6.64] ;  /* 0x0000000c06487981 */ /* 0x001168000c1e1500 */
[----:B-1----:R1:W5:Y:S01]  /*2560*/  LDG.E.U16 R75, desc[UR12][R4.64] ;  /* 0x0000000c044b7981 */ /* 0x002362000c1e1500 */
        /* <DEDUP_REMOVED lines=8> */
[C---:B0-----:R-:W-:Y:S01]  /*25f0*/  LEA R6, P0, R17.reuse, R2, 0x1 ;  /* 0x0000000211067211 */ /* 0x041fe200078008ff */
[----:B------:R0:W5:Y:S03]  /*2600*/  LDG.E.U16 R81, desc[UR12][R8.64] ;  /* 0x0000000c08517981 */ /* 0x000166000c1e1500 */
[C---:B------:R-:W-:Y:S02]  /*2610*/  LEA R24, R0.reuse, R18, 0x1 ;  /* 0x0000001200187211 */ /* 0x040fe400078e08ff */
[-C--:B------:R-:W-:Y:S02]  /*2620*/  LEA.HI.X.SX32 R7, R17, R55.reuse, 0x1, P0 ;  /* 0x0000003711077211 */ /* 0x080fe400000f0eff */
[CC--:B-1----:R-:W-:Y:S01]  /*2630*/  LEA R4, P1, R57.reuse, R2.reuse, 0x1 ;  /* 0x0000000239047211 */ /* 0x0c2fe200078208ff */
[----:B------:R-:W-:Y:S01]  /*2640*/  IMAD R70, R0, 0x2, R24 ;  /* 0x0000000200467824 */ /* 0x000fe200078e0218 */
[----:B0-----:R-:W-:Y:S01]  /*2650*/  LEA R8, P0, R56, R2, 0x1 ;  /* 0x0000000238087211 */ /* 0x001fe200078008ff */
[----:B------:R0:W5:Y:S01]  /*2660*/  LDG.E.U16 R79, desc[UR12][R6.64] ;  /* 0x0000000c064f7981 */ /* 0x000162000c1e1500 */
[----:B------:R-:W-:-:S02]  /*2670*/  LEA.HI.X.SX32 R5, R57, R55, 0x1, P1 ;  /* 0x0000003739057211 */ /* 0x000fc400008f0eff */
[----:B------:R-:W-:Y:S02]  /*2680*/  LEA.HI.X.SX32 R9, R56, R55, 0x1, P0 ;  /* 0x0000003738097211 */ /* 0x000fe400000f0eff */
[----:B------:R-:W-:Y:S02]  /*2690*/  LEA R61, R0, R70, 0x1 ;  /* 0x00000046003d7211 */ /* 0x000fe400078e08ff */
[----:B0-----:R-:W-:-:S04]  /*26a0*/  LEA R6, P0, R18, R2, 0x1 ;  /* 0x0000000212067211 */ /* 0x001fc800078008ff */
[----:B------:R-:W-:Y:S01]  /*26b0*/  LEA.HI.X.SX32 R7, R18, R55, 0x1, P0 ;  /* 0x0000003712077211 */ /* 0x000fe200000f0eff */
[----:B--2---:R-:W-:Y:S04]  /*26c0*/  STL [R1+0x174], R59 ;  /* 0x0001743b01007387 */ /* 0x004fe80000100800 */
[----:B------:R-:W-:Y:S04]  /*26d0*/  STL [R1+0x150], R58 ;  /* 0x0001503a01007387 */ /* 0x000fe80000100800 */
[----:B------:R0:W-:Y:S04]  /*26e0*/  STL [R1+0x16c], R76 ;  /* 0x00016c4c01007387 */ /* 0x0001e80000100800 */
[----:B0-----:R0:W2:Y:S02]  /*26f0*/  LDG.E.U16 R76, desc[UR12][R4.64] ;  /* 0x0000000c044c7981 */ /* 0x0010a4000c1e1500 */
[----:B0-----:R-:W-:-:S04]  /*2700*/  LEA R4, P1, R70, R2, 0x1 ;  /* 0x0000000246047211 */ /* 0x001fc800078208ff */
[----:B------:R-:W-:-:S05]  /*2710*/  LEA.HI.X.SX32 R5, R70, R55, 0x1, P1 ;  /* 0x0000003746057211 */ /* 0x000fca00008f0eff */
[----:B------:R-:W2:Y:S04]  /*2720*/  LDG.E.U16 R77, desc[UR12][R4.64] ;  /* 0x0000000c044d7981 */ /* 0x000ea8000c1e1500 */
[----:B---3--:R0:W-:Y:S04]  /*2730*/  STL [R1+0x164], R73 ;  /* 0x0001644901007387 */ /* 0x0081e80000100800 */
[----:B0-----:R0:W3:Y:S02]  /*2740*/  LDG.E.U16 R73, desc[UR12][R8.64] ;  /* 0x0000000c08497981 */ /* 0x0010e4000c1e1500 */
[----:B0-----:R-:W-:-:S02]  /*2750*/  LEA R8, P0, R61, R2, 0x1 ;  /* 0x000000023d087211 */ /* 0x001fc400078008ff */
[----:B----4-:R0:W-:Y:S02]  /*2760*/  STL [R1+0x148], R71 ;  /* 0x0001484701007387 */ /* 0x0101e40000100800 */
[----:B------:R-:W-:Y:S02]  /*2770*/  LEA.HI.X.SX32 R9, R61, R55, 0x1, P0 ;  /* 0x000000373d097211 */ /* 0x000fe400000f0eff */
[----:B0-----:R0:W4:Y:S04]  /*2780*/  LDG.E.U16 R71, desc[UR12][R6.64] ;  /* 0x0000000c06477981 */ /* 0x001128000c1e1500 */
[----:B-----5:R-:W-:Y:S04]  /*2790*/  STL [R1+0x15c], R74 ;  /* 0x00015c4a01007387 */ /* 0x020fe80000100800 */
[----:B------:R-:W-:Y:S04]  /*27a0*/  STL [R1+0x154], R72 ;  /* 0x0001544801007387 */ /* 0x000fe80000100800 */
[----:B------:R1:W-:Y:S04]  /*27b0*/  STL [R1+0x140], R75 ;  /* 0x0001404b01007387 */ /* 0x0003e80000100800 */
[----:B-1----:R1:W5:Y:S01]  /*27c0*/  LDG.E.U16 R75, desc[UR12][R8.64] ;  /* 0x0000000c084b7981 */ /* 0x002362000c1e1500 */
[----:B------:R-:W-:-:S05]  /*27d0*/  IMAD R11, R0, 0x2, R61 ;  /* 0x00000002000b7824 */ /* 0x000fca00078e023d */
[----:B------:R-:W-:-:S05]  /*27e0*/  LEA R25, R0, R11, 0x1 ;  /* 0x0000000b00197211 */ /* 0x000fca00078e08ff */
[----:B------:R-:W-:-:S05]  /*27f0*/  IMAD R60, R0, 0x2, R25 ;  /* 0x00000002003c7824 */ /* 0x000fca00078e0219 */
[----:B------:R-:W-:-:S05]  /*2800*/  LEA R3, R0, R60, 0x1 ;  /* 0x0000003c00037211 */ /* 0x000fca00078e08ff */
[----:B------:R-:W-:-:S05]  /*2810*/  IMAD R12, R0, 0x2, R3 ;  /* 0x00000002000c7824 */ /* 0x000fca00078e0203 */
[----:B------:R-:W-:-:S05]  /*2820*/  LEA R26, R0, R12, 0x1 ;  /* 0x0000000c001a7211 */ /* 0x000fca00078e08ff */
[----:B------:R-:W-:-:S05]  /*2830*/  IMAD R69, R0, 0x2, R26 ;  /* 0x0000000200457824 */ /* 0x000fca00078e021a */
[----:B------:R-:W-:Y:S02]  /*2840*/  LEA R68, R0, R69, 0x1 ;  /* 0x0000004500447211 */ /* 0x000fe400078e08ff */
[CC--:B0-----:R-:W-:Y:S02]  /*2850*/  LEA R6, P0, R11.reuse, R2.reuse, 0x1 ;  /* 0x000000020b067211 */ /* 0x0c1fe400078008ff */
[-C--:B------:R-:W-:Y:S01]  /*2860*/  LEA R4, P1, R60, R2.reuse, 0x1 ;  /* 0x000000023c047211 */ /* 0x080fe200078208ff */
[----:B------:R-:W-:Y:S01]  /*2870*/  IMAD R13, R0, 0x2, R68 ;  /* 0x00000002000d7824 */ /* 0x000fe200078e0244 */
[-C--:B------:R-:W-:Y:S02]  /*2880*/  LEA.HI.X.SX32 R7, R11, R55.reuse, 0x1, P0 ;  /* 0x000000370b077211 */ /* 0x080fe400000f0eff */
[----:B------:R-:W-:Y:S02]  /*2890*/  LEA.HI.X.SX32 R5, R60, R55, 0x1, P1 ;  /* 0x000000373c057211 */ /* 0x000fe400008f0eff */
[----:B------:R-:W-:Y:S01]  /*28a0*/  LEA R19, R0, R13, 0x1 ;  /* 0x0000000d00137211 */ /* 0x000fe200078e08ff */
[----:B------:R0:W5:Y:S01]  /*28b0*/  LDG.E.U16 R80, desc[UR12][R6.64] ;  /* 0x0000000c06507981 */ /* 0x000162000c1e1500 */
[----:B-1----:R-:W-:-:S03]  /*28c0*/  LEA R8, P0, R3, R2, 0x1 ;  /* 0x0000000203087211 */ /* 0x002fc600078008ff */
[----:B------:R1:W-:Y:S01]  /*28d0*/  STL [R1+0x14c], R81 ;  /* 0x00014c5101007387 */ /* 0x0003e20000100800 */
[-C--:B------:R-:W-:Y:S01]  /*28e0*/  LEA.HI.X.SX32 R9, R3, R55.reuse, 0x1, P0 ;  /* 0x0000003703097211 */ /* 0x080fe200000f0eff */
[----:B------:R-:W-:Y:S01]  /*28f0*/  IMAD R62, R0, 0x2, R19 ;  /* 0x00000002003e7824 */ /* 0x000fe200078e0213 */
[C---:B0-----:R-:W-:Y:S01]  /*2900*/  LEA R6, P0, R12.reuse, R2, 0x1 ;  /* 0x000000020c067211 */ /* 0x041fe200078008ff */
[----:B------:R0:W-:Y:S04]  /*2910*/  STL [R1+0x144], R79 ;  /* 0x0001444f01007387 */ /* 0x0001e80000100800 */
[----:B-1----:R1:W5:Y:S01]  /*2920*/  LDG.E.U16 R81, desc[UR12][R4.64] ;  /* 0x0000000c04517981 */ /* 0x002362000c1e1500 */
[----:B------:R-:W-:Y:S02]  /*2930*/  LEA.HI.X.SX32 R7, R12, R55, 0x1, P0 ;  /* 0x000000370c077211 */ /* 0x000fe400000f0eff */
[----:B------:R-:W-:Y:S01]  /*2940*/  LEA R67, R0, R62, 0x1 ;  /* 0x0000003e00437211 */ /* 0x000fe200078e08ff */
[----:B0-----:R0:W5:Y:S01]  /*2950*/  LDG.E.U16 R79, desc[UR12][R8.64] ;  /* 0x0000000c084f7981 */ /* 0x001162000c1e1500 */
[----:B-1----:R-:W-:-:S04]  /*2960*/  LEA R4, P1, R69, R2, 0x1 ;  /* 0x0000000245047211 */ /* 0x002fc800078208ff */
[-C--:B------:R-:W-:Y:S02]  /*2970*/  LEA.HI.X.SX32 R5, R69, R55.reuse, 0x1, P1 ;  /* 0x0000003745057211 */ /* 0x080fe400008f0eff */
[----:B0-----:R-:W-:Y:S01]  /*2980*/  LEA R8, P0, R68, R2, 0x1 ;  /* 0x0000000244087211 */ /* 0x001fe200078008ff */
[----:B------:R-:W-:Y:S02]  /*2990*/  IMAD R14, R0, 0x2, R67 ;  /* 0x00000002000e7824 */ /* 0x000fe400078e0243 */
[----:B------:R0:W5:Y:S01]  /*29a0*/  LDG.E.U16 R70, desc[UR12][R4.64] ;  /* 0x0000000c04467981 */ /* 0x000162000c1e1500 */
[----:B------:R-:W-:Y:S02]  /*29b0*/  LEA.HI.X.SX32 R9, R68, R55, 0x1, P0 ;  /* 0x0000003744097211 */ /* 0x000fe400000f0eff */
[----:B------:R-:W-:-:S03]  /*29c0*/  LEA R20, R0, R14, 0x1 ;  /* 0x0000000e00147211 */ /* 0x000fc600078e08ff */
[----:B------:R-:W5:Y:S01]  /*29d0*/  LDG.E.U16 R68, desc[UR12][R8.64] ;  /* 0x0000000c08447981 */ /* 0x000f62000c1e1500 */
[----:B0-----:R-:W-:-:S04]  /*29e0*/  LEA R4, P1, R62, R2, 0x1 ;  /* 0x000000023e047211 */ /* 0x001fc800078208ff */
[----:B------:R-:W-:Y:S01]  /*29f0*/  LEA.HI.X.SX32 R5, R62, R55, 0x1, P1 ;  /* 0x000000373e057211 */ /* 0x000fe200008f0eff */
[----:B------:R-:W-:Y:S01]  /*2a00*/  IMAD R63, R0, 0x2, R20 ;  /* 0x00000002003f7824 */ /* 0x000fe200078e0214 */
[----:B--2---:R0:W-:Y:S04]  /*2a10*/  STL [R1+0x138], R76 ;  /* 0x0001384c01007387 */ /* 0x0041e80000100800 */
[----:B0-----:R0:W2:Y:S02]  /*2a20*/  LDG.E.U16 R76, desc[UR12][R6.64] ;  /* 0x0000000c064c7981 */ /* 0x0010a4000c1e1500 */
[----:B0-----:R-:W-:-:S04]  /*2a30*/  LEA R6, P0, R13, R2, 0x1 ;  /* 0x000000020d067211 */ /* 0x001fc800078008ff */
[----:B------:R-:W-:Y:S02]  /*2a40*/  LEA.HI.X.SX32 R7, R13, R55, 0x1, P0 ;  /* 0x000000370d077211 */ /* 0x000fe400000f0eff */
[----:B------:R-:W-:-:S04]  /*2a50*/  LEA R8, P0, R67, R2, 0x1 ;  /* 0x0000000243087211 */ /* 0x000fc800078008ff */
[----:B------:R-:W-:-:S05]  /*2a60*/  LEA.HI.X.SX32 R9, R67, R55, 0x1, P0 ;  /* 0x0000003743097211 */ /* 0x000fca00000f0eff */
[----:B------:R-:W2:Y:S04]  /*2a70*/  LDG.E.U16 R69, desc[UR12][R8.64] ;  /* 0x0000000c08457981 */ /* 0x000ea8000c1e1500 */
[----:B---3--:R-:W-:Y:S04]  /*2a80*/  STL [R1+0x13c], R73 ;  /* 0x00013c4901007387 */ /* 0x008fe80000100800 */
[----:B----4-:R-:W-:Y:S04]  /*2a90*/  STL [R1+0x134], R71 ;  /* 0x0001344701007387 */ /* 0x010fe80000100800 */
[----:B------:R0:W-:Y:S04]  /*2aa0*/  STL [R1+0x130], R77 ;  /* 0x0001304d01007387 */ /* 0x0001e80000100800 */
[----:B0-----:R0:W3:Y:S04]  /*2ab0*/  LDG.E.U16 R77, desc[UR12][R6.64] ;  /* 0x0000000c064d7981 */ /* 0x0010e8000c1e1500 */
[----:B-----5:R1:W-:Y:S01]  /*2ac0*/  STL [R1+0x12c], R75 ;  /* 0x00012c4b01007387 */ /* 0x0203e20000100800 */
[----:B0-----:R-:W-:-:S03]  /*2ad0*/  LEA R6, P0, R14, R2, 0x1 ;  /* 0x000000020e067211 */ /* 0x001fc600078008ff */
[----:B-1----:R0:W4:Y:S01]  /*2ae0*/  LDG.E.U16 R75, desc[UR12][R4.64] ;  /* 0x0000000c044b7981 */ /* 0x002122000c1e1500 */
[----:B------:R-:W-:-:S05]  /*2af0*/  LEA.HI.X.SX32 R7, R14, R55, 0x1, P0 ;  /* 0x000000370e077211 */ /* 0x000fca00000f0eff */
[----:B------:R1:W5:Y:S01]  /*2b00*/  LDG.E.U16 R94, desc[UR12][R6.64] ;  /* 0x0000000c065e7981 */ /* 0x000362000c1e1500 */
[----:B0-----:R-:W-:-:S04]  /*2b10*/  LEA R4, P1, R63, R2, 0x1 ;  /* 0x000000023f047211 */ /* 0x001fc800078208ff */
[----:B------:R-:W-:-:S05]  /*2b20*/  LEA.HI.X.SX32 R5, R63, R55, 0x1, P1 ;  /* 0x000000373f057211 */ /* 0x000fca00008f0eff */
[----:B------:R0:W5:Y:S01]  /*2b30*/  LDG.E.U16 R67, desc[UR12][R4.64] ;  /* 0x0000000c04437981 */ /* 0x000162000c1e1500 */
[----:B------:R-:W-:-:S05]  /*2b40*/  LEA R52, R0, R63, 0x1 ;  /* 0x0000003f00347211 */ /* 0x000fca00078e08ff */
[----:B------:R-:W-:Y:S01]  /*2b50*/  IMAD R53, R0, 0x2, R52 ;  /* 0x0000000200357824 */ /* 0x000fe200078e0234 */
[----:B------:R-:W-:-:S04]  /*2b60*/  LEA R8, P0, R52, R2, 0x1 ;  /* 0x0000000234087211 */ /* 0x000fc800078008ff */
[----:B------:R-:W-:Y:S02]  /*2b70*/  LEA R21, R0, R53, 0x1 ;  /* 0x0000003500157211 */ /* 0x000fe400078e08ff */
[----:B------:R-:W-:-:S03]  /*2b80*/  LEA.HI.X.SX32 R9, R52, R55, 0x1, P0 ;  /* 0x0000003734097211 */ /* 0x000fc600000f0eff */
[C---:B------:R-:W-:Y:S02]  /*2b90*/  IMAD R46, R0.reuse, 0x2, R21 ;  /* 0x00000002002e7824 */ /* 0x040fe400078e0215 */
[----:B------:R-:W5:Y:S03]  /*2ba0*/  LDG.E.U16 R93, desc[UR12][R8.64] ;  /* 0x0000000c085d7981 */ /* 0x000f66000c1e1500 */
[----:B------:R-:W-:-:S05]  /*2bb0*/  LEA R47, R0, R46, 0x1 ;  /* 0x0000002e002f7211 */ /* 0x000fca00078e08ff */
[----:B------:R-:W-:Y:S01]  /*2bc0*/  IMAD R66, R0, 0x2, R47 ;  /* 0x0000000200427824 */ /* 0x000fe200078e022f */
[CC--:B-1----:R-:W-:Y:S02]  /*2bd0*/  LEA R6, P0, R53.reuse, R2.reuse, 0x1 ;  /* 0x0000000235067211 */ /* 0x0c2fe400078008ff */
[----:B0-----:R-:W-:Y:S02]  /*2be0*/  LEA R4, P1, R46, R2, 0x1 ;  /* 0x000000022e047211 */ /* 0x001fe400078208ff */
[----:B------:R-:W-:Y:S02]  /*2bf0*/  LEA R22, R0, R66, 0x1 ;  /* 0x0000004200167211 */ /* 0x000fe400078e08ff */
[-C--:B------:R-:W-:Y:S02]  /*2c00*/  LEA.HI.X.SX32 R7, R53, R55.reuse, 0x1, P0 ;  /* 0x0000003735077211 */ /* 0x080fe400000f0eff */
[-C--:B------:R-:W-:Y:S01]  /*2c10*/  LEA.HI.X.SX32 R5, R46, R55.reuse, 0x1, P1 ;  /* 0x000000372e057211 */ /* 0x080fe200008f0eff */
[----:B------:R-:W-:Y:S01]  /*2c20*/  IMAD R64, R0, 0x2, R22 ;  /* 0x0000000200407824 */ /* 0x000fe200078e0216 */
[C---:B------:R-:W-:Y:S01]  /*2c30*/  LEA R46, P0, R47.reuse, R2, 0x1 ;  /* 0x000000022f2e7211 */ /* 0x040fe200078008ff */
[----:B------:R-:W-:Y:S04]  /*2c40*/  STL [R1+0x128], R80 ;  /* 0x0001285001007387 */ /* 0x000fe80000100800 */
[----:B------:R-:W-:Y:S01]  /*2c50*/  STL [R1+0x124], R81 ;  /* 0x0001245101007387 */ /* 0x000fe20000100800 */
[----:B------:R-:W-:-:S03]  /*2c60*/  LEA.HI.X.SX32 R47, R47, R55, 0x1, P0 ;  /* 0x000000372f2f7211 */ /* 0x000fc600000f0eff */
[----:B------:R0:W-:Y:S01]  /*2c70*/  STL [R1+0x120], R79 ;  /* 0x0001204f01007387 */ /* 0x0001e20000100800 */
[----:B------:R-:W-:-:S03]  /*2c80*/  LEA R50, R0, R64, 0x1 ;  /* 0x0000004000327211 */ /* 0x000fc600078e08ff */
[----:B0-----:R0:W5:Y:S02]  /*2c90*/  LDG.E.U16 R79, desc[UR12][R6.64] ;  /* 0x0000000c064f7981 */ /* 0x001164000c1e1500 */
[----:B------:R-:W-:Y:S01]  /*2ca0*/  IMAD R65, R0, 0x2, R50 ;  /* 0x0000000200417824 */ /* 0x000fe200078e0232 */
[----:B0-----:R-:W-:-:S04]  /*2cb0*/  LEA R6, P0, R66, R2, 0x1 ;  /* 0x0000000242067211 */ /* 0x001fc800078008ff */
[----:B------:R-:W-:-:S05]  /*2cc0*/  LEA.HI.X.SX32 R7, R66, R55, 0x1, P0 ;  /* 0x0000003742077211 */ /* 0x000fca00000f0eff */
[----:B------:R-:W5:Y:S04]  /*2cd0*/  LDG.E.U16 R89, desc[UR12][R6.64] ;  /* 0x0000000c06597981 */ /* 0x000f68000c1e1500 */
[----:B--2---:R-:W-:Y:S04]  /*2ce0*/  STL [R1+0x11c], R76 ;  /* 0x00011c4c01007387 */ /* 0x004fe80000100800 */
[----:B------:R-:W-:Y:S04]  /*2cf0*/  STL [R1+0x118], R70 ;  /* 0x0001184601007387 */ /* 0x000fe80000100800 */
[----:B------:R0:W-:Y:S04]  /*2d00*/  STL [R1+0x114], R68 ;  /* 0x0001144401007387 */ /* 0x0001e80000100800 */
[----:B0-----:R0:W2:Y:S02]  /*2d10*/  LDG.E.U16 R68, desc[UR12][R4.64] ;  /* 0x0000000c04447981 */ /* 0x0010a4000c1e1500 */
[----:B0-----:R-:W-:-:S04]  /*2d20*/  LEA R4, P1, R64, R2, 0x1 ;  /* 0x0000000240047211 */ /* 0x001fc800078208ff */
[----:B------:R-:W-:Y:S01]  /*2d30*/  LEA.HI.X.SX32 R5, R64, R55, 0x1, P1 ;  /* 0x0000003740057211 */ /* 0x000fe200008f0eff */
[----:B---3--:R-:W-:Y:S04]  /*2d40*/  STL [R1+0x110], R77 ;  /* 0x0001104d01007387 */ /* 0x008fe80000100800 */
[----:B----4-:R0:W-:Y:S04]  /*2d50*/  STL [R1+0x10c], R75 ;  /* 0x00010c4b01007387 */ /* 0x0101e80000100800 */
[----:B0-----:R0:W3:Y:S02]  /*2d60*/  LDG.E.U16 R75, desc[UR12][R46.64] ;  /* 0x0000000c2e4b7981 */ /* 0x0010e4000c1e1500 */
[----:B0-----:R-:W-:-:S04]  /*2d70*/  LEA R46, P0, R50, R2, 0x1 ;  /* 0x00000002322e7211 */ /* 0x001fc800078008ff */
[-C--:B------:R-:W-:Y:S02]  /*2d80*/  LEA.HI.X.SX32 R47, R50, R55.reuse, 0x1, P0 ;  /* 0x00000037322f7211 */ /* 0x080fe400000f0eff */
[C---:B------:R-:W-:Y:S01]  /*2d90*/  LEA R6, P0, R65.reuse, R2, 0x1 ;  /* 0x0000000241067211 */ /* 0x040fe200078008ff */
[----:B------:R0:W-:Y:S03]  /*2da0*/  STL [R1+0x108], R69 ;  /* 0x0001084501007387 */ /* 0x0001e60000100800 */
[----:B------:R-:W-:Y:S01]  /*2db0*/  LEA.HI.X.SX32 R7, R65, R55, 0x1, P0 ;  /* 0x0000003741077211 */ /* 0x000fe200000f0eff */
[----:B-----5:R-:W-:Y:S04]  /*2dc0*/  STL [R1+0x104], R94 ;  /* 0x0001045e01007387 */ /* 0x020fe80000100800 */
[----:B------:R1:W-:Y:S04]  /*2dd0*/  STL [R1+0x100], R67 ;  /* 0x0001004301007387 */ /* 0x0003e80000100800 */
[----:B0-----:R-:W4:Y:S04]  /*2de0*/  LDG.E.U16 R69, desc[UR12][R4.64] ;  /* 0x0000000c04457981 */ /* 0x001f28000c1e1500 */
[----:B------:R-:W5:Y:S04]  /*2df0*/  LDG.E.U16 R95, desc[UR12][R6.64] ;  /* 0x0000000c065f7981 */ /* 0x000f68000c1e1500 */
[----:B-1----:R0:W5:Y:S01]  /*2e00*/  LDG.E.U16 R67, desc[UR12][R46.64] ;  /* 0x0000000c2e437981 */ /* 0x002162000c1e1500 */
[----:B------:R-:W-:-:S05]  /*2e10*/  LEA R15, R0, R65, 0x1 ;  /* 0x00000041000f7211 */ /* 0x000fca00078e08ff */
[----:B------:R-:W-:-:S05]  /*2e20*/  IMAD R54, R0, 0x2, R15 ;  /* 0x0000000200367824 */ /* 0x000fca00078e020f */
[----:B------:R-:W-:-:S04]  /*2e30*/  LEA R51, R0, R54, 0x1 ;  /* 0x0000003600337211 */ /* 0x000fc800078e08ff */
[CC--:B0-----:R-:W-:Y:S01]  /*2e40*/  LEA R46, P0, R51.reuse, R2.reuse, 0x1 ;  /* 0x00000002332e7211 */ /* 0x0c1fe200078008ff */
[----:B------:R-:W-:Y:S01]  /*2e50*/  IMAD R10, R0, 0x2, R51 ;  /* 0x00000002000a7824 */ /* 0x000fe200078e0233 */
[-C--:B------:R-:W-:Y:S02]  /*2e60*/  LEA R4, P1, R54, R2.reuse, 0x1 ;  /* 0x0000000236047211 */ /* 0x080fe400078208ff */
[-C--:B------:R-:W-:Y:S02]  /*2e70*/  LEA.HI.X.SX32 R47, R51, R55.reuse, 0x1, P0 ;  /* 0x00000037332f7211 */ /* 0x080fe400000f0eff */
[----:B------:R-:W-:Y:S02]  /*2e80*/  LEA R6, P0, R10, R2, 0x1 ;  /* 0x000000020a067211 */ /* 0x000fe400078008ff */
[----:B------:R-:W-:Y:S01]  /*2e90*/  LEA.HI.X.SX32 R5, R54, R55, 0x1, P1 ;  /* 0x0000003736057211 */ /* 0x000fe200008f0eff */
[----:B------:R0:W-:Y:S01]  /*2ea0*/  STL [R1+0xfc], R93 ;  /* 0x0000fc5d01007387 */ /* 0x0001e20000100800 */
[----:B------:R-:W-:-:S02]  /*2eb0*/  LEA R16, R0, R10, 0x1 ;  /* 0x0000000a00107211 */ /* 0x000fc400078e08ff */
[----:B------:R-:W-:Y:S01]  /*2ec0*/  LEA.HI.X.SX32 R7, R10, R55, 0x1, P0 ;  /* 0x000000370a077211 */ /* 0x000fe200000f0eff */
[----:B------:R-:W5:Y:S02]  /*2ed0*/  LDG.E.U16 R98, desc[UR12][R46.64] ;  /* 0x0000000c2e627981 */ /* 0x000f64000c1e1500 */
[C---:B------:R-:W-:Y:S02]  /*2ee0*/  IMAD R48, R0.reuse, 0x2, R16 ;  /* 0x0000000200307824 */ /* 0x040fe400078e0210 */
[----:B------:R-:W5:Y:S04]  /*2ef0*/  LDG.E.U16 R96, desc[UR12][R6.64] ;  /* 0x0000000c06607981 */ /* 0x000f68000c1e1500 */
[----:B0-----:R0:W5:Y:S01]  /*2f00*/  LDG.E.U16 R93, desc[UR12][R4.64] ;  /* 0x0000000c045d7981 */ /* 0x001162000c1e1500 */
[----:B------:R-:W-:-:S05]  /*2f10*/  LEA R49, R0, R48, 0x1 ;  /* 0x0000003000317211 */ /* 0x000fca00078e08ff */
[----:B------:R-:W-:Y:S01]  /*2f20*/  IMAD R59, R0, 0x2, R49 ;  /* 0x00000002003b7824 */ /* 0x000fe200078e0231 */
[----:B0-----:R-:W-:-:S04]  /*2f30*/  LEA R4, P1, R48, R2, 0x1 ;  /* 0x0000000230047211 */ /* 0x001fc800078208ff */
[----:B------:R-:W-:Y:S02]  /*2f40*/  LEA R17, R0, R59, 0x1 ;  /* 0x0000003b00117211 */ /* 0x000fe400078e08ff */
[----:B------:R-:W-:Y:S02]  /*2f50*/  LEA.HI.X.SX32 R5, R48, R55, 0x1, P1 ;  /* 0x0000003730057211 */ /* 0x000fe400008f0eff */
[----:B------:R-:W-:Y:S01]  /*2f60*/  LEA R48, P0, R49, R2, 0x1 ;  /* 0x0000000231307211 */ /* 0x000fe200078008ff */
[----:B------:R-:W-:-:S03]  /*2f70*/  IMAD R58, R0, 0x2, R17 ;  /* 0x00000002003a7824 */ /* 0x000fc600078e0211 */
[-C--:B------:R-:W-:Y:S02]  /*2f80*/  LEA.HI.X.SX32 R49, R49, R55.reuse, 0x1, P0 ;  /* 0x0000003731317211 */ /* 0x080fe400000f0eff */
[CC--:B------:R-:W-:Y:S02]  /*2f90*/  LEA R46, P0, R59.reuse, R2.reuse, 0x1 ;  /* 0x000000023b2e7211 */ /* 0x0c0fe400078008ff */
[----:B------:R-:W-:Y:S01]  /*2fa0*/  LEA R6, P1, R58, R2, 0x1 ;  /* 0x000000023a067211 */ /* 0x000fe200078208ff */
[----:B------:R0:W-:Y:S01]  /*2fb0*/  STL [R1+0xf8], R79 ;  /* 0x0000f84f01007387 */ /* 0x0001e20000100800 */
[----:B------:R-:W-:Y:S02]  /*2fc0*/  LEA R56, R0, R58, 0x1 ;  /* 0x0000003a00387211 */ /* 0x000fe400078e08ff */
[-C--:B------:R-:W-:Y:S01]  /*2fd0*/  LEA.HI.X.SX32 R47, R59, R55.reuse, 0x1, P0 ;  /* 0x000000373b2f7211 */ /* 0x080fe200000f0eff */
[----:B------:R-:W5:Y:S01]  /*2fe0*/  LDG.E.U16 R94, desc[UR12][R48.64] ;  /* 0x0000000c305e7981 */ /* 0x000f62000c1e1500 */
[----:B------:R-:W-:-:S02]  /*2ff0*/  LEA.HI.X.SX32 R7, R58, R55, 0x1, P1 ;  /* 0x000000373a077211 */ /* 0x000fc400008f0eff */
[C---:B------:R-:W-:Y:S01]  /*3000*/  LEA R58, P0, R56.reuse, R2, 0x1 ;  /* 0x00000002383a7211 */ /* 0x040fe200078008ff */
[----:B------:R1:W5:Y:S03]  /*3010*/  LDG.E.U16 R97, desc[UR12][R46.64] ;  /* 0x0000000c2e617981 */ /* 0x000366000c1e1500 */
[----:B------:R-:W-:Y:S01]  /*3020*/  LEA.HI.X.SX32 R59, R56, R55, 0x1, P0 ;  /* 0x00000037383b7211 */ /* 0x000fe200000f0eff */
[----:B0-----:R-:W5:Y:S04]  /*3030*/  LDG.E.U16 R79, desc[UR12][R4.64] ;  /* 0x0000000c044f7981 */ /* 0x001f68000c1e1500 */
[----:B--2---:R-:W-:Y:S04]  /*3040*/  STL [R1+0xf4], R68 ;  /* 0x0000f44401007387 */ /* 0x004fe80000100800 */
[----:B---3--:R-:W-:Y:S04]  /*3050*/  STL [R1+0xf0], R75 ;  /* 0x0000f04b01007387 */ /* 0x008fe80000100800 */
[----:B------:R0:W-:Y:S04]  /*3060*/  STL [R1+0xec], R89 ;  /* 0x0000ec5901007387 */ /* 0x0001e80000100800 */
[----:B0-----:R-:W2:Y:S04]  /*3070*/  LDG.E.U16 R89, desc[UR12][R6.64] ;  /* 0x0000000c06597981 */ /* 0x001ea8000c1e1500 */
[----:B----4-:R-:W-:Y:S04]  /*3080*/  STL [R1+0xe8], R69 ;  /* 0x0000e84501007387 */ /* 0x010fe80000100800 */
[----:B-----5:R-:W-:Y:S04]  /*3090*/  STL [R1+0xe4], R67 ;  /* 0x0000e44301007387 */ /* 0x020fe80000100800 */
[----:B------:R0:W-:Y:S04]  /*30a0*/  STL [R1+0xe0], R95 ;  /* 0x0000e05f01007387 */ /* 0x0001e80000100800 */
[----:B0-----:R0:W3:Y:S01]  /*30b0*/  LDG.E.U16 R95, desc[UR12][R58.64] ;  /* 0x0000000c3a5f7981 */ /* 0x0010e2000c1e1500 */
[----:B------:R-:W-:-:S05]  /*30c0*/  IMAD R57, R0, 0x2, R56 ;  /* 0x0000000200397824 */ /* 0x000fca00078e0238 */
[----:B------:R-:W-:-:S05]  /*30d0*/  LEA R18, R0, R57, 0x1 ;  /* 0x0000003900127211 */ /* 0x000fca00078e08ff */
[----:B------:R-:W-:-:S05]  /*30e0*/  IMAD R78, R0, 0x2, R18 ;  /* 0x00000002004e7824 */ /* 0x000fca00078e0212 */
[----:B------:R-:W-:Y:S02]  /*30f0*/  LEA R74, R0, R78, 0x1 ;  /* 0x0000004e004a7211 */ /* 0x000fe400078e08ff */
[----:B------:R-:W-:-:S03]  /*3100*/  LEA R56, P0, R57, R2, 0x1 ;  /* 0x0000000239387211 */ /* 0x000fc600078008ff */
[----:B------:R-:W-:Y:S01]  /*3110*/  IMAD R72, R0, 0x2, R74 ;  /* 0x0000000200487824 */ /* 0x000fe200078e024a */
[----:B-1----:R-:W-:Y:S02]  /*3120*/  LEA R46, P1, R78, R2, 0x1 ;  /* 0x000000024e2e7211 */ /* 0x002fe400078208ff */
[-C--:B------:R-:W-:Y:S02]  /*3130*/  LEA.HI.X.SX32 R57, R57, R55.reuse, 0x1, P0 ;  /* 0x0000003739397211 */ /* 0x080fe400000f0eff */
[----:B------:R-:W-:Y:S02]  /*3140*/  LEA R11, R0, R72, 0x1 ;  /* 0x00000048000b7211 */ /* 0x000fe400078e08ff */
[----:B0-----:R-:W-:Y:S02]  /*3150*/  LEA R58, P0, R74, R2, 0x1 ;  /* 0x000000024a3a7211 */ /* 0x001fe400078008ff */
[-C--:B------:R-:W-:Y:S01]  /*3160*/  LEA.HI.X.SX32 R47, R78, R55.reuse, 0x1, P1 ;  /* 0x000000374e2f7211 */ /* 0x080fe200008f0eff */
[----:B------:R-:W-:Y:S01]  /*3170*/  IMAD R60, R0, 0x2, R11 ;  /* 0x00000002003c7824 */ /* 0x000fe200078e020b */
[----:B------:R-:W-:Y:S01]  /*3180*/  LEA.HI.X.SX32 R59, R74, R55, 0x1, P0 ;  /* 0x000000374a3b7211 */ /* 0x000fe200000f0eff */
[----:B------:R0:W-:Y:S04]  /*3190*/  STL [R1+0xdc], R93 ;  /* 0x0000dc5d01007387 */ /* 0x0001e80000100800 */
[----:B------:R-:W-:Y:S01]  /*31a0*/  STL [R1+0xd8], R98 ;  /* 0x0000d86201007387 */ /* 0x000fe20000100800 */
[----:B------:R-:W-:-:S03]  /*31b0*/  LEA R61, R0, R60, 0x1 ;  /* 0x0000003c003d7211 */ /* 0x000fc600078e08ff */
[----:B------:R-:W4:Y:S04]  /*31c0*/  LDG.E.U16 R4, desc[UR12][R46.64] ;  /* 0x0000000c2e047981 */ /* 0x000f28000c1e1500 */
[----:B0-----:R0:W5:Y:S04]  /*31d0*/  LDG.E.U16 R93, desc[UR12][R56.64] ;  /* 0x0000000c385d7981 */ /* 0x001168000c1e1500 */
[----:B------:R1:W-:Y:S01]  /*31e0*/  STL [R1+0xd4], R96 ;  /* 0x0000d46001007387 */ /* 0x0003e20000100800 */
[----:B------:R-:W-:-:S03]  /*31f0*/  IMAD R3, R0, 0x2, R61 ;  /* 0x0000000200037824 */ /* 0x000fc600078e023d */
[----:B-1----:R1:W4:Y:S02]  /*3200*/  LDG.E.U16 R96, desc[UR12][R58.64] ;  /* 0x0000000c3a607981 */ /* 0x002324000c1e1500 */
[----:B------:R-:W-:Y:S02]  /*3210*/  LEA R12, R0, R3, 0x1 ;  /* 0x00000003000c7211 */ /* 0x000fe400078e08ff */
[-C--:B0-----:R-:W-:Y:S02]  /*3220*/  LEA R56, P0, R72, R2.reuse, 0x1 ;  /* 0x0000000248387211 */ /* 0x081fe400078008ff */
[----:B------:R-:W-:Y:S01]  /*3230*/  LEA R46, P1, R60, R2, 0x1 ;  /* 0x000000023c2e7211 */ /* 0x000fe200078208ff */
[----:B------:R-:W-:Y:S01]  /*3240*/  IMAD R85, R0, 0x2, R12 ;  /* 0x0000000200557824 */ /* 0x000fe200078e020c */
[-C--:B------:R-:W-:Y:S02]  /*3250*/  LEA.HI.X.SX32 R57, R72, R55.reuse, 0x1, P0 ;  /* 0x0000003748397211 */ /* 0x080fe400000f0eff */
[----:B------:R-:W-:-:S02]  /*3260*/  LEA.HI.X.SX32 R47, R60, R55, 0x1, P1 ;  /* 0x000000373c2f7211 */ /* 0x000fc400008f0eff */
[CC--:B------:R-:W-:Y:S01]  /*3270*/  LEA R60, P0, R61.reuse, R2.reuse, 0x1 ;  /* 0x000000023d3c7211 */ /* 0x0c0fe200078008ff */
[----:B------:R0:W4:Y:S01]  /*3280*/  LDG.E.U16 R100, desc[UR12][R56.64] ;  /* 0x0000000c38647981 */ /* 0x000122000c1e1500 */
[C---:B------:R-:W-:Y:S02]  /*3290*/  LEA R73, R0.reuse, R85, 0x1 ;  /* 0x0000005500497211 */ /* 0x040fe400078e08ff */
[-C--:B------:R-:W-:Y:S02]  /*32a0*/  LEA.HI.X.SX32 R61, R61, R55.reuse, 0x1, P0 ;  /* 0x000000373d3d7211 */ /* 0x080fe400000f0eff */
[C---:B-1----:R-:W-:Y:S01]  /*32b0*/  LEA R58, P0, R3.reuse, R2, 0x1 ;  /* 0x00000002033a7211 */ /* 0x042fe200078008ff */
[----:B------:R-:W-:Y:S02]  /*32c0*/  IMAD R71, R0, 0x2, R73 ;  /* 0x0000000200477824 */ /* 0x000fe400078e0249 */
[----:B------:R1:W4:Y:S01]  /*32d0*/  LDG.E.U16 R99, desc[UR12][R60.64] ;  /* 0x0000000c3c637981 */ /* 0x000322000c1e1500 */
[----:B------:R-:W-:-:S02]  /*32e0*/  LEA.HI.X.SX32 R59, R3, R55, 0x1, P0 ;  /* 0x00000037033b7211 */ /* 0x000fc400000f0eff */
[-C--:B0-----:R-:W-:Y:S01]  /*32f0*/  LEA R56, P1, R85, R2.reuse, 0x1 ;  /* 0x0000000255387211 */ /* 0x081fe200078208ff */
[----:B------:R-:W-:Y:S04]  /*3300*/  STL [R1+0xd0], R79 ;  /* 0x0000d04f01007387 */ /* 0x000fe80000100800 */
[----:B------:R0:W4:Y:S01]  /*3310*/  LDG.E.U16 R98, desc[UR12][R58.64] ;  /* 0x0000000c3a627981 */ /* 0x000122000c1e1500 */
[----:B-1----:R-:W-:-:S03]  /*3320*/  LEA R60, P0, R73, R2, 0x1 ;  /* 0x00000002493c7211 */ /* 0x002fc600078008ff */
[----:B------:R1:W-:Y:S01]  /*3330*/  STL [R1+0xcc], R94 ;  /* 0x0000cc5e01007387 */ /* 0x0003e20000100800 */
[-C--:B------:R-:W-:Y:S02]  /*3340*/  LEA.HI.X.SX32 R61, R73, R55.reuse, 0x1, P0 ;  /* 0x00000037493d7211 */ /* 0x080fe400000f0eff */
[-C--:B------:R-:W-:Y:S02]  /*3350*/  LEA.HI.X.SX32 R57, R85, R55.reuse, 0x1, P1 ;  /* 0x0000003755397211 */ /* 0x080fe400008f0eff */
[C---:B0-----:R-:W-:Y:S01]  /*3360*/  LEA R58, P0, R71.reuse, R2, 0x1 ;  /* 0x00000002473a7211 */ /* 0x041fe200078008ff */
[----:B------:R0:W-:Y:S04]  /*3370*/  STL [R1+0xc8], R97 ;  /* 0x0000c86101007387 */ /* 0x0001e80000100800 */
[----:B-1----:R-:W4:Y:S01]  /*3380*/  LDG.E.U16 R94, desc[UR12][R46.64] ;  /* 0x0000000c2e5e7981 */ /* 0x002f22000c1e1500 */
[----:B------:R-:W-:-:S03]  /*3390*/  LEA.HI.X.SX32 R59, R71, R55, 0x1, P0 ;  /* 0x00000037473b7211 */ /* 0x000fc600000f0eff */
[----:B------:R-:W4:Y:S04]  /*33a0*/  LDG.E.U16 R85, desc[UR12][R60.64] ;  /* 0x0000000c3c557981 */ /* 0x000f28000c1e1500 */
[----:B0-----:R-:W4:Y:S01]  /*33b0*/  LDG.E.U16 R97, desc[UR12][R58.64] ;  /* 0x0000000c3a617981 */ /* 0x001f22000c1e1500 */
[----:B------:R-:W-:-:S03]  /*33c0*/  LEA R13, R0, R71, 0x1 ;  /* 0x00000047000d7211 */ /* 0x000fc600078e08ff */
[----:B--2---:R-:W-:Y:S04]  /*33d0*/  STL [R1+0xc4], R89 ;  /* 0x0000c45901007387 */ /* 0x004fe80000100800 */
[----:B---3--:R0:W-:Y:S04]  /*33e0*/  STL [R1+0xc0], R95 ;  /* 0x0000c05f01007387 */ /* 0x0081e80000100800 */
[----:B0-----:R0:W2:Y:S01]  /*33f0*/  LDG.E.U16 R95, desc[UR12][R56.64] ;  /* 0x0000000c385f7981 */ /* 0x0010a2000c1e1500 */
        /* <DEDUP_REMOVED lines=23> */
[----:B------:R-:W-:Y:S01]  /*3570*/  LEA.HI.X.SX32 R57, R62, R55, 0x1, P1 ;  /* 0x000000373e397211 */ /* 0x000fe200008f0eff */
[----:B-----5:R-:W-:Y:S02]  /*3580*/  STL [R1+0xbc], R93 ;  /* 0x0000bc5d01007387 */ /* 0x020fe40000100800 */
[C---:B------:R-:W-:Y:S02]  /*3590*/  IMAD R54, R0.reuse, 0x2, R75 ;  /* 0x0000000200367824 */ /* 0x040fe400078e024b */
[----:B----4-:R-:W-:Y:S04]  /*35a0*/  STL [R1+0xb8], R4 ;  /* 0x0000b80401007387 */ /* 0x010fe80000100800 */
[----:B------:R0:W-:Y:S01]  /*35b0*/  STL [R1+0xb4], R96 ;  /* 0x0000b46001007387 */ /* 0x0001e20000100800 */
[----:B------:R-:W-:-:S03]  /*35c0*/  LEA R5, R0, R54, 0x1 ;  /* 0x0000003600057211 */ /* 0x000fc600078e08ff */
[----:B0-----:R-:W3:Y:S02]  /*35d0*/  LDG.E.U16 R96, desc[UR12][R56.64] ;  /* 0x0000000c38607981 */ /* 0x001ee4000c1e1500 */
[----:B------:R-:W-:Y:S01]  /*35e0*/  IMAD R69, R0, 0x2, R5 ;  /* 0x0000000200457824 */ /* 0x000fe200078e0205 */
[----:B------:R-:W-:-:S04]  /*35f0*/  LEA R62, P0, R63, R2, 0x1 ;  /* 0x000000023f3e7211 */ /* 0x000fc800078008ff */
[----:B------:R-:W-:Y:S02]  /*3600*/  LEA R67, R0, R69, 0x1 ;  /* 0x0000004500437211 */ /* 0x000fe400078e08ff */
[-C--:B------:R-:W-:Y:S02]  /*3610*/  LEA.HI.X.SX32 R63, R63, R55.reuse, 0x1, P0 ;  /* 0x000000373f3f7211 */ /* 0x080fe400000f0eff */
[-C--:B------:R-:W-:Y:S01]  /*3620*/  LEA R60, P0, R70, R2.reuse, 0x1 ;  /* 0x00000002463c7211 */ /* 0x080fe200078008ff */
[----:B------:R-:W-:Y:S01]  /*3630*/  IMAD R49, R0, 0x2, R67 ;  /* 0x0000000200317824 */ /* 0x000fe200078e0243 */
[----:B------:R-:W-:Y:S01]  /*3640*/  LEA R58, P1, R64, R2, 0x1 ;  /* 0x00000002403a7211 */ /* 0x000fe200078208ff */
[----:B------:R0:W4:Y:S01]  /*3650*/  LDG.E.U16 R103, desc[UR12][R62.64] ;  /* 0x0000000c3e677981 */ /* 0x000122000c1e1500 */
[-C--:B------:R-:W-:Y:S02]  /*3660*/  LEA.HI.X.SX32 R61, R70, R55.reuse, 0x1, P0 ;  /* 0x00000037463d7211 */ /* 0x080fe400000f0eff */
[----:B------:R-:W-:-:S02]  /*3670*/  LEA.HI.X.SX32 R59, R64, R55, 0x1, P1 ;  /* 0x00000037403b7211 */ /* 0x000fc400008f0eff */
[CC--:B------:R-:W-:Y:S01]  /*3680*/  LEA R64, P0, R65.reuse, R2.reuse, 0x1 ;  /* 0x0000000241407211 */ /* 0x0c0fe200078008ff */
[----:B------:R1:W5:Y:S01]  /*3690*/  LDG.E.U16 R102, desc[UR12][R60.64] ;  /* 0x0000000c3c667981 */ /* 0x000362000c1e1500 */
[C---:B------:R-:W-:Y:S02]  /*36a0*/  LEA R6, R0.reuse, R49, 0x1 ;  /* 0x0000003100067211 */ /* 0x040fe400078e08ff */
[-C--:B------:R-:W-:Y:S01]  /*36b0*/  LEA.HI.X.SX32 R65, R65, R55.reuse, 0x1, P0 ;  /* 0x0000003741417211 */ /* 0x080fe200000f0eff */
[----:B------:R-:W4:Y:S01]  /*36c0*/  LDG.E.U16 R101, desc[UR12][R58.64] ;  /* 0x0000000c3a657981 */ /* 0x000f22000c1e1500 */
[CC--:B0-----:R-:W-:Y:S01]  /*36d0*/  LEA R62, P1, R69.reuse, R2.reuse, 0x1 ;  /* 0x00000002453e7211 */ /* 0x0c1fe200078208ff */
[----:B------:R-:W-:Y:S01]  /*36e0*/  IMAD R78, R0, 0x2, R6 ;  /* 0x00000002004e7824 */ /* 0x000fe200078e0206 */
[----:B-1----:R-:W-:Y:S01]  /*36f0*/  LEA R60, P0, R68, R2, 0x1 ;  /* 0x00000002443c7211 */ /* 0x002fe200078008ff */
[----:B------:R0:W-:Y:S01]  /*3700*/  STL [R1+0xb0], R100 ;  /* 0x0000b06401007387 */ /* 0x0001e20000100800 */
[----:B------:R-:W-:-:S02]  /*3710*/  LEA.HI.X.SX32 R63, R69, R55, 0x1, P1 ;  /* 0x00000037453f7211 */ /* 0x000fc400008f0eff */
[----:B------:R-:W-:Y:S01]  /*3720*/  LEA.HI.X.SX32 R61, R68, R55, 0x1, P0 ;  /* 0x00000037443d7211 */ /* 0x000fe200000f0eff */
[----:B------:R-:W-:Y:S04]  /*3730*/  STL [R1+0xac], R94 ;  /* 0x0000ac5e01007387 */ /* 0x000fe80000100800 */
[----:B0-----:R0:W5:Y:S04]  /*3740*/  LDG.E.U16 R100, desc[UR12][R64.64] ;  /* 0x0000000c40647981 */ /* 0x001168000c1e1500 */
[----:B------:R1:W-:Y:S01]  /*3750*/  STL [R1+0xa8], R99 ;  /* 0x0000a86301007387 */ /* 0x0003e20000100800 */
[----:B0-----:R-:W-:-:S03]  /*3760*/  LEA R64, P0, R78, R2, 0x1 ;  /* 0x000000024e407211 */ /* 0x001fc600078008ff */
[----:B------:R0:W-:Y:S01]  /*3770*/  STL [R1+0xa4], R98 ;  /* 0x0000a46201007387 */ /* 0x0001e20000100800 */
[----:B------:R-:W-:-:S03]  /*3780*/  LEA.HI.X.SX32 R65, R78, R55, 0x1, P0 ;  /* 0x000000374e417211 */ /* 0x000fc600000f0eff */
[----:B-1----:R-:W5:Y:S04]  /*3790*/  LDG.E.U16 R99, desc[UR12][R60.64] ;  /* 0x0000000c3c637981 */ /* 0x002f68000c1e1500 */
[----:B0-----:R0:W5:Y:S04]  /*37a0*/  LDG.E.U16 R98, desc[UR12][R62.64] ;  /* 0x0000000c3e627981 */ /* 0x001168000c1e1500 */
[----:B--2---:R-:W-:Y:S04]  /*37b0*/  STL [R1+0xa0], R95 ;  /* 0x0000a05f01007387 */ /* 0x004fe80000100800 */
[----:B------:R-:W-:Y:S04]  /*37c0*/  STL [R1+0x9c], R85 ;  /* 0x00009c5501007387 */ /* 0x000fe80000100800 */
[----:B------:R1:W-:Y:S04]  /*37d0*/  STL [R1+0x98], R97 ;  /* 0x0000986101007387 */ /* 0x0003e80000100800 */
[----:B-1----:R1:W2:Y:S01]  /*37e0*/  LDG.E.U16 R97, desc[UR12][R64.64] ;  /* 0x0000000c40617981 */ /* 0x0022a2000c1e1500 */
        /* <DEDUP_REMOVED lines=22> */
[C---:B------:R-:W-:Y:S01]  /*3950*/  LEA R68, R0.reuse, R69, 0x1 ;  /* 0x0000004500447211 */ /* 0x040fe200078e08ff */
[----:B---3--:R3:W-:Y:S01]  /*3960*/  STL [R1+0x94], R96 ;  /* 0x0000946001007387 */ /* 0x0087e20000100800 */
[-C--:B0-----:R-:W-:Y:S02]  /*3970*/  LEA R62, P1, R89, R2.reuse, 0x1 ;  /* 0x00000002593e7211 */ /* 0x081fe400078208ff */
[----:B------:R-:W-:Y:S02]  /*3980*/  LEA R60, P0, R79, R2, 0x1 ;  /* 0x000000024f3c7211 */ /* 0x000fe400078008ff */
[-C--:B------:R-:W-:Y:S01]  /*3990*/  LEA.HI.X.SX32 R63, R89, R55.reuse, 0x1, P1 ;  /* 0x00000037593f7211 */ /* 0x080fe200008f0eff */
[----:B---3--:R-:W-:Y:S01]  /*39a0*/  IMAD R96, R0, 0x2, R68 ;  /* 0x0000000200607824 */ /* 0x008fe200078e0244 */
[----:B------:R-:W-:-:S03]  /*39b0*/  LEA.HI.X.SX32 R61, R79, R55, 0x1, P0 ;  /* 0x000000374f3d7211 */ /* 0x000fc600000f0eff */
[----:B------:R0:W3:Y:S01]  /*39c0*/  LDG.E.U16 R104, desc[UR12][R62.64] ;  /* 0x0000000c3e687981 */ /* 0x0000e2000c1e1500 */
[----:B------:R-:W-:-:S03]  /*39d0*/  LEA R89, R0, R96, 0x1 ;  /* 0x0000006000597211 */ /* 0x000fc600078e08ff */
[----:B------:R4:W3:Y:S01]  /*39e0*/  LDG.E.U16 R105, desc[UR12][R60.64] ;  /* 0x0000000c3c697981 */ /* 0x0008e2000c1e1500 */
[----:B-1----:R-:W-:Y:S01]  /*39f0*/  LEA R64, P0, R93, R2, 0x1 ;  /* 0x000000025d407211 */ /* 0x002fe200078008ff */
[----:B------:R-:W-:-:S03]  /*3a00*/  IMAD R79, R0, 0x2, R89 ;  /* 0x00000002004f7824 */ /* 0x000fc600078e0259 */
[----:B------:R-:W-:Y:S02]  /*3a10*/  LEA.HI.X.SX32 R65, R93, R55, 0x1, P0 ;  /* 0x000000375d417211 */ /* 0x000fe400000f0eff */
[-C--:B0-----:R-:W-:Y:S02]  /*3a20*/  LEA R62, P0, R94, R2.reuse, 0x1 ;  /* 0x000000025e3e7211 */ /* 0x081fe400078008ff */
[----:B------:R-:W-:Y:S02]  /*3a30*/  LEA R78, R0, R79, 0x1 ;  /* 0x0000004f004e7211 */ /* 0x000fe400078e08ff */
[CC--:B----4-:R-:W-:Y:S01]  /*3a40*/  LEA R60, P1, R95.reuse, R2.reuse, 0x1 ;  /* 0x000000025f3c7211 */ /* 0x0d0fe200078208ff */
[----:B------:R0:W-:Y:S01]  /*3a50*/  STL [R1+0x90], R103 ;  /* 0x0000906701007387 */ /* 0x0001e20000100800 */
[-C--:B------:R-:W-:Y:S01]  /*3a60*/  LEA.HI.X.SX32 R63, R94, R55.reuse, 0x1, P0 ;  /* 0x000000375e3f7211 */ /* 0x080fe200000f0eff */
[----:B------:R-:W-:Y:S01]  /*3a70*/  IMAD R93, R0, 0x2, R78 ;  /* 0x00000002005d7824 */ /* 0x000fe200078e024e */
[----:B------:R-:W-:Y:S01]  /*3a80*/  LEA.HI.X.SX32 R61, R95, R55, 0x1, P1 ;  /* 0x000000375f3d7211 */ /* 0x000fe200008f0eff */
[----:B-----5:R1:W-:Y:S04]  /*3a90*/  STL [R1+0x8c], R102 ;  /* 0x00008c6601007387 */ /* 0x0203e80000100800 */
[----:B0-----:R0:W4:Y:S04]  /*3aa0*/  LDG.E.U16 R103, desc[UR12][R64.64] ;  /* 0x0000000c40677981 */ /* 0x001128000c1e1500 */
[----:B------:R5:W-:Y:S04]  /*3ab0*/  STL [R1+0x88], R101 ;  /* 0x0000886501007387 */ /* 0x000be80000100800 */
[----:B-1----:R1:W3:Y:S01]  /*3ac0*/  LDG.E.U16 R102, desc[UR12][R62.64] ;  /* 0x0000000c3e667981 */ /* 0x0022e2000c1e1500 */
[----:B0-----:R-:W-:-:S04]  /*3ad0*/  LEA R64, P0, R96, R2, 0x1 ;  /* 0x0000000260407211 */ /* 0x001fc800078008ff */
[----:B------:R-:W-:Y:S01]  /*3ae0*/  LEA.HI.X.SX32 R65, R96, R55, 0x1, P0 ;  /* 0x0000003760417211 */ /* 0x000fe200000f0eff */
[----:B-----5:R0:W5:Y:S01]  /*3af0*/  LDG.E.U16 R101, desc[UR12][R60.64] ;  /* 0x0000000c3c657981 */ /* 0x020162000c1e1500 */
[----:B-1----:R-:W-:-:S03]  /*3b00*/  LEA R62, P1, R93, R2, 0x1 ;  /* 0x000000025d3e7211 */ /* 0x002fc600078208ff */
[----:B------:R1:W-:Y:S01]  /*3b10*/  STL [R1+0x84], R100 ;  /* 0x0000846401007387 */ /* 0x0003e20000100800 */
[-C--:B------:R-:W-:Y:S02]  /*3b20*/  LEA.HI.X.SX32 R63, R93, R55.reuse, 0x1, P1 ;  /* 0x000000375d3f7211 */ /* 0x080fe400008f0eff */
[CC--:B0-----:R-:W-:Y:S01]  /*3b30*/  LEA R60, P0, R83.reuse, R2.reuse, 0x1 ;  /* 0x00000002533c7211 */ /* 0x0c1fe200078008ff */
[----:B------:R0:W-:Y:S03]  /*3b40*/  STL [R1+0x80], R99 ;  /* 0x0000806301007387 */ /* 0x0001e60000100800 */
[----:B------:R-:W-:Y:S01]  /*3b50*/  LEA.HI.X.SX32 R61, R83, R55, 0x1, P0 ;  /* 0x00000037533d7211 */ /* 0x000fe200000f0eff */
[----:B-1----:R1:W5:Y:S04]  /*3b60*/  LDG.E.U16 R100, desc[UR12][R64.64] ;  /* 0x0000000c40647981 */ /* 0x002368000c1e1500 */
[----:B------:R1:W-:Y:S04]  /*3b70*/  STL [R1+0x7c], R98 ;  /* 0x00007c6201007387 */ /* 0x0003e80000100800 */
[----:B0-----:R0:W5:Y:S01]  /*3b80*/  LDG.E.U16 R99, desc[UR12][R62.64] ;  /* 0x0000000c3e637981 */ /* 0x001162000c1e1500 */
[----:B-1----:R-:W-:-:S04]  /*3b90*/  LEA R64, P0, R80, R2, 0x1 ;  /* 0x0000000250407211 */ /* 0x002fc800078008ff */
[----:B------:R-:W-:Y:S01]  /*3ba0*/  LEA.HI.X.SX32 R65, R80, R55, 0x1, P0 ;  /* 0x0000003750417211 */ /* 0x000fe200000f0eff */
[----:B------:R1:W5:Y:S01]  /*3bb0*/  LDG.E.U16 R98, desc[UR12][R60.64] ;  /* 0x0000000c3c627981 */ /* 0x000362000c1e1500 */
[----:B0-----:R-:W-:-:S04]  /*3bc0*/  LEA R62, P1, R81, R2, 0x1 ;  /* 0x00000002513e7211 */ /* 0x001fc800078208ff */
[----:B------:R-:W-:Y:S02]  /*3bd0*/  LEA.HI.X.SX32 R63, R81, R55, 0x1, P1 ;  /* 0x00000037513f7211 */ /* 0x000fe400008f0eff */
[----:B-1----:R-:W-:-:S03]  /*3be0*/  LEA R60, P0, R76, R2, 0x1 ;  /* 0x000000024c3c7211 */ /* 0x002fc600078008ff */
[----:B------:R0:W5:Y:S01]  /*3bf0*/  LDG.E.U16 R96, desc[UR12][R62.64] ;  /* 0x0000000c3e607981 */ /* 0x000162000c1e1500 */
[----:B------:R-:W-:-:S05]  /*3c00*/  LEA.HI.X.SX32 R61, R76, R55, 0x1, P0 ;  /* 0x000000374c3d7211 */ /* 0x000fca00000f0eff */
[----:B------:R-:W5:Y:S01]  /*3c10*/  LDG.E.U16 R95, desc[UR12][R60.64] ;  /* 0x0000000c3c5f7981 */ /* 0x000f62000c1e1500 */
[----:B0-----:R-:W-:-:S04]  /*3c20*/  LEA R62, P0, R66, R2, 0x1 ;  /* 0x00000002423e7211 */ /* 0x001fc800078008ff */
[----:B------:R-:W-:Y:S02]  /*3c30*/  LEA.HI.X.SX32 R63, R66, R55, 0x1, P0 ;  /* 0x00000037423f7211 */ /* 0x000fe400000f0eff */
[----:B------:R-:W-:-:S03]  /*3c40*/  LEA R66, P0, R67, R2, 0x1 ;  /* 0x0000000243427211 */ /* 0x000fc600078008ff */
[----:B------:R0:W5:Y:S01]  /*3c50*/  LDG.E.U16 R83, desc[UR12][R62.64] ;  /* 0x0000000c3e537981 */ /* 0x000162000c1e1500 */
[----:B------:R-:W-:-:S05]  /*3c60*/  LEA.HI.X.SX32 R67, R67, R55, 0x1, P0 ;  /* 0x0000003743437211 */ /* 0x000fca00000f0eff */
[----:B------:R1:W5:Y:S01]  /*3c70*/  LDG.E.U16 R80, desc[UR12][R66.64] ;  /* 0x0000000c42507981 */ /* 0x000362000c1e1500 */
[----:B0-----:R-:W-:-:S04]  /*3c80*/  LEA R62, P0, R72, R2, 0x1 ;  /* 0x00000002483e7211 */ /* 0x001fc800078008ff */
[----:B------:R-:W-:Y:S02]  /*3c90*/  LEA.HI.X.SX32 R63, R72, R55, 0x1, P0 ;  /* 0x00000037483f7211 */ /* 0x000fe400000f0eff */
[----:B-1----:R-:W-:-:S03]  /*3ca0*/  LEA R66, P0, R71, R2, 0x1 ;  /* 0x0000000247427211 */ /* 0x002fc600078008ff */
[----:B------:R0:W5:Y:S01]  /*3cb0*/  LDG.E.U16 R76, desc[UR12][R62.64] ;  /* 0x0000000c3e4c7981 */ /* 0x000162000c1e1500 */
[----:B------:R-:W-:Y:S02]  /*3cc0*/  LEA.HI.X.SX32 R67, R71, R55, 0x1, P0 ;  /* 0x0000003747437211 */ /* 0x000fe400000f0eff */
[----:B------:R-:W-:Y:S02]  /*3cd0*/  LEA R93, R0, R93, 0x1 ;  /* 0x0000005d005d7211 */ /* 0x000fe400078e08ff */
[----:B0-----:R-:W-:-:S04]  /*3ce0*/  LEA R62, P0, R70, R2, 0x1 ;  /* 0x00000002463e7211 */ /* 0x001fc800078008ff */
[----:B------:R-:W-:Y:S01]  /*3cf0*/  LEA.HI.X.SX32 R63, R70, R55, 0x1, P0 ;  /* 0x00000037463f7211 */ /* 0x000fe200000f0eff */
[----:B--2---:R0:W-:Y:S04]  /*3d00*/  STL [R1+0x78], R97 ;  /* 0x0000786101007387 */ /* 0x0041e80000100800 */
[----:B0-----:R0:W2:Y:S02]  /*3d10*/  LDG.E.U16 R97, desc[UR12][R64.64] ;  /* 0x0000000c40617981 */ /* 0x0010a4000c1e1500 */
[----:B0-----:R-:W-:-:S04]  /*3d20*/  LEA R64, P1, R77, R2, 0x1 ;  /* 0x000000024d407211 */ /* 0x001fc800078208ff */
[----:B------:R-:W-:Y:S02]  /*3d30*/  LEA.HI.X.SX32 R65, R77, R55, 0x1, P1 ;  /* 0x000000374d417211 */ /* 0x000fe400008f0eff */
[----:B------:R-:W-:-:S03]  /*3d40*/  LEA R60, P1, R75, R2, 0x1 ;  /* 0x000000024b3c7211 */ /* 0x000fc600078208ff */
[----:B------:R0:W2:Y:S01]  /*3d50*/  LDG.E.U16 R94, desc[UR12][R64.64] ;  /* 0x0000000c405e7981 */ /* 0x0000a2000c1e1500 */
[----:B------:R-:W-:-:S05]  /*3d60*/  LEA.HI.X.SX32 R61, R75, R55, 0x1, P1 ;  /* 0x000000374b3d7211 */ /* 0x000fca00008f0eff */
[----:B------:R1:W2:Y:S01]  /*3d70*/  LDG.E.U16 R81, desc[UR12][R60.64] ;  /* 0x0000000c3c517981 */ /* 0x0002a2000c1e1500 */
[----:B0-----:R-:W-:-:S04]  /*3d80*/  LEA R64, P1, R74, R2, 0x1 ;  /* 0x000000024a407211 */ /* 0x001fc800078208ff */
[-C--:B------:R-:W-:Y:S02]  /*3d90*/  LEA.HI.X.SX32 R65, R74, R55.reuse, 0x1, P1 ;  /* 0x000000374a417211 */ /* 0x080fe400008f0eff */
[CC--:B-1----:R-:W-:Y:S01]  /*3da0*/  LEA R60, P1, R73.reuse, R2.reuse, 0x1 ;  /* 0x00000002493c7211 */ /* 0x0c2fe200078208ff */
[----:B------:R-:W2:Y:S03]  /*3db0*/  LDG.E.U16 R74, desc[UR12][R66.64] ;  /* 0x0000000c424a7981 */ /* 0x000ea6000c1e1500 */
[----:B------:R-:W-:Y:S01]  /*3dc0*/  LEA.HI.X.SX32 R61, R73, R55, 0x1, P1 ;  /* 0x00000037493d7211 */ /* 0x000fe200008f0eff */
[----:B------:R0:W2:Y:S04]  /*3dd0*/  LDG.E.U16 R77, desc[UR12][R64.64] ;  /* 0x0000000c404d7981 */ /* 0x0000a8000c1e1500 */
[----:B------:R1:W2:Y:S04]  /*3de0*/  LDG.E.U16 R75, desc[UR12][R60.64] ;  /* 0x0000000c3c4b7981 */ /* 0x0002a8000c1e1500 */
[----:B------:R1:W2:Y:S01]  /*3df0*/  LDG.E.U16 R73, desc[UR12][R62.64] ;  /* 0x0000000c3e497981 */ /* 0x0002a2000c1e1500 */
[----:B0-----:R-:W-:-:S02]  /*3e00*/  LEA R64, P0, R89, R2, 0x1 ;  /* 0x0000000259407211 */ /* 0x001fc400078008ff */
[----:B-1----:R-:W-:-:S04]  /*3e10*/  LEA R60, P1, R85, R2, 0x1 ;  /* 0x00000002553c7211 */ /* 0x002fc800078208ff */
[-C--:B------:R-:W-:Y:S02]  /*3e20*/  LEA.HI.X.SX32 R61, R85, R55.reuse, 0x1, P1 ;  /* 0x00000037553d7211 */ /* 0x080fe400008f0eff */
[-C--:B------:R-:W-:Y:S02]  /*3e30*/  LEA.HI.X.SX32 R65, R89, R55.reuse, 0x1, P0 ;  /* 0x0000003759417211 */ /* 0x080fe400000f0eff */
[CC--:B------:R-:W-:Y:S01]  /*3e40*/  LEA R62, P1, R93.reuse, R2.reuse, 0x1 ;  /* 0x000000025d3e7211 */ /* 0x0c0fe200078208ff */
[----:B------:R0:W2:Y:S03]  /*3e50*/  LDG.E.U16 R72, desc[UR12][R60.64] ;  /* 0x0000000c3c487981 */ /* 0x0000a6000c1e1500 */
[----:B------:R-:W-:Y:S01]  /*3e60*/  LEA.HI.X.SX32 R63, R93, R55, 0x1, P1 ;  /* 0x000000375d3f7211 */ /* 0x000fe200008f0eff */
[----:B------:R1:W2:Y:S04]  /*3e70*/  LDG.E.U16 R71, desc[UR12][R64.64] ;  /* 0x0000000c40477981 */ /* 0x0002a8000c1e1500 */
[----:B------:R-:W2:Y:S01]  /*3e80*/  LDG.E.U16 R70, desc[UR12][R62.64] ;  /* 0x0000000c3e467981 */ /* 0x000ea2000c1e1500 */
[----:B0-----:R-:W-:-:S02]  /*3e90*/  LEA R60, P0, R52, R2, 0x1 ;  /* 0x00000002343c7211 */ /* 0x001fc400078008ff */
[CC--:B-1----:R-:W-:Y:S02]  /*3ea0*/  LEA R64, P1, R53.reuse, R2.reuse, 0x1 ;  /* 0x0000000235407211 */ /* 0x0c2fe400078208ff */
[-C--:B------:R-:W-:Y:S02]  /*3eb0*/  LEA.HI.X.SX32 R61, R52, R55.reuse, 0x1, P0 ;  /* 0x00000037343d7211 */ /* 0x080fe400000f0eff */
[C---:B------:R-:W-:Y:S02]  /*3ec0*/  LEA R52, P0, R50.reuse, R2, 0x1 ;  /* 0x0000000232347211 */ /* 0x040fe400078008ff */
[-C--:B------:R-:W-:Y:S01]  /*3ed0*/  LEA.HI.X.SX32 R65, R53, R55.reuse, 0x1, P1 ;  /* 0x0000003735417211 */ /* 0x080fe200008f0eff */
[----:B------:R0:W2:Y:S01]  /*3ee0*/  LDG.E.U16 R67, desc[UR12][R60.64] ;  /* 0x0000000c3c437981 */ /* 0x0000a2000c1e1500 */
[----:B------:R-:W-:-:S03]  /*3ef0*/  LEA.HI.X.SX32 R53, R50, R55, 0x1, P0 ;  /* 0x0000003732357211 */ /* 0x000fc600000f0eff */
[----:B------:R-:W2:Y:S01]  /*3f00*/  LDG.E.U16 R66, desc[UR12][R64.64] ;  /* 0x0000000c40427981 */ /* 0x000ea2000c1e1500 */
[-C--:B------:R-:W-:Y:S02]  /*3f10*/  LEA R50, P0, R54, R2.reuse, 0x1 ;  /* 0x0000000236327211 */ /* 0x080fe400078008ff */
[----:B0-----:R-:W-:-:S04]  /*3f20*/  LEA R60, P1, R51, R2, 0x1 ;  /* 0x00000002333c7211 */ /* 0x001fc800078208ff */
[-C--:B------:R-:W-:Y:S01]  /*3f30*/  LEA.HI.X.SX32 R61, R51, R55.reuse, 0x1, P1 ;  /* 0x00000037333d7211 */ /* 0x080fe200008f0eff */
[----:B------:R0:W2:Y:S01]  /*3f40*/  LDG.E.U16 R65, desc[UR12][R52.64] ;  /* 0x0000000c34417981 */ /* 0x0000a2000c1e1500 */
[----:B------:R-:W-:-:S03]  /*3f50*/  LEA.HI.X.SX32 R51, R54, R55, 0x1, P0 ;  /* 0x0000003736337211 */ /* 0x000fc600000f0eff */
[----:B------:R1:W2:Y:S04]  /*3f60*/  LDG.E.U16 R64, desc[UR12][R60.64] ;  /* 0x0000000c3c407981 */ /* 0x0002a8000c1e1500 */
[----:B------:R1:W2:Y:S01]  /*3f70*/  LDG.E.U16 R54, desc[UR12][R50.64] ;  /* 0x0000000c32367981 */ /* 0x0002a2000c1e1500 */
[----:B0-----:R-:W-:-:S04]  /*3f80*/  LEA R52, P1, R49, R2, 0x1 ;  /* 0x0000000231347211 */ /* 0x001fc800078208ff */
[-C--:B------:R-:W-:Y:S02]  /*3f90*/  LEA.HI.X.SX32 R53, R49, R55.reuse, 0x1, P1 ;  /* 0x0000003731357211 */ /* 0x080fe400008f0eff */
[-C--:B-1----:R-:W-:Y:S02]  /*3fa0*/  LEA R60, P0, R48, R2.reuse, 0x1 ;  /* 0x00000002303c7211 */ /* 0x082fe400078008ff */
[-C--:B------:R-:W-:Y:S02]  /*3fb0*/  LEA R62, P1, R46, R2.reuse, 0x1 ;  /* 0x000000022e3e7211 */ /* 0x080fe400078208ff */
[-C--:B------:R-:W-:Y:S01]  /*3fc0*/  LEA.HI.X.SX32 R61, R48, R55.reuse, 0x1, P0 ;  /* 0x00000037303d7211 */ /* 0x080fe200000f0eff */
[----:B------:R-:W2:Y:S01]  /*3fd0*/  LDG.E.U16 R53, desc[UR12][R52.64] ;  /* 0x0000000c34357981 */ /* 0x000ea2000c1e1500 */
[----:B------:R-:W-:Y:S02]  /*3fe0*/  LEA.HI.X.SX32 R63, R46, R55, 0x1, P1 ;  /* 0x000000372e3f7211 */ /* 0x000fe400008f0eff */
[----:B------:R-:W-:-:S03]  /*3ff0*/  LEA R46, P0, R47, R2, 0x1 ;  /* 0x000000022f2e7211 */ /* 0x000fc600078008ff */
[----:B------:R-:W2:Y:S01]  /*4000*/  LDG.E.U16 R125, desc[UR12][R62.64] ;  /* 0x0000000c3e7d7981 */ /* 0x000ea2000c1e1500 */
[-C--:B------:R-:W-:Y:S02]  /*4010*/  LEA.HI.X.SX32 R47, R47, R55.reuse, 0x1, P0 ;  /* 0x000000372f2f7211 */ /* 0x080fe400000f0eff */
[-C--:B------:R-:W-:Y:S01]  /*4020*/  LEA R48, P0, R56, R2.reuse, 0x1 ;  /* 0x0000000238307211 */ /* 0x080fe200078008ff */
[----:B------:R-:W2:Y:S01]  /*4030*/  LDG.E.U16 R52, desc[UR12][R60.64] ;  /* 0x0000000c3c347981 */ /* 0x000ea2000c1e1500 */
[----:B------:R-:W-:Y:S02]  /*4040*/  LEA R50, P1, R58, R2, 0x1 ;  /* 0x000000023a327211 */ /* 0x000fe400078208ff */
[-C--:B------:R-:W-:Y:S01]  /*4050*/  LEA.HI.X.SX32 R49, R56, R55.reuse, 0x1, P0 ;  /* 0x0000003738317211 */ /* 0x080fe200000f0eff */
[----:B------:R0:W2:Y:S01]  /*4060*/  LDG.E.U16 R124, desc[UR12][R46.64] ;  /* 0x0000000c2e7c7981 */ /* 0x0000a2000c1e1500 */
[----:B------:R-:W-:-:S03]  /*4070*/  LEA.HI.X.SX32 R51, R58, R55, 0x1, P1 ;  /* 0x000000373a337211 */ /* 0x000fc600008f0eff */
[----:B------:R1:W2:Y:S04]  /*4080*/  LDG.E.U16 R123, desc[UR12][R48.64] ;  /* 0x0000000c307b7981 */ /* 0x0002a8000c1e1500 */
[----:B------:R3:W2:Y:S01]  /*4090*/  LDG.E.U16 R122, desc[UR12][R50.64] ;  /* 0x0000000c327a7981 */ /* 0x0006a2000c1e1500 */
[-C--:B0-----:R-:W-:Y:S02]  /*40a0*/  LEA R46, P0, R69, R2.reuse, 0x1 ;  /* 0x00000002452e7211 */ /* 0x081fe400078008ff */
[----:B-1----:R-:W-:Y:S02]  /*40b0*/  LEA R48, P1, R79, R2, 0x1 ;  /* 0x000000024f307211 */ /* 0x002fe400078208ff */
[-C--:B------:R-:W-:Y:S02]  /*40c0*/  LEA.HI.X.SX32 R47, R69, R55.reuse, 0x1, P0 ;  /* 0x00000037452f7211 */ /* 0x080fe400000f0eff */
[----:B------:R-:W-:-:S03]  /*40d0*/  LEA.HI.X.SX32 R49, R79, R55, 0x1, P1 ;  /* 0x000000374f317211 */ /* 0x000fc600008f0eff */
[----:B------:R-:W2:Y:S04]  /*40e0*/  LDG.E.U16 R79, desc[UR12][R46.64] ;  /* 0x0000000c2e4f7981 */ /* 0x000ea8000c1e1500 */
[----:B------:R-:W2:Y:S04]  /*40f0*/  LDG.E.U16 R69, desc[UR12][R48.64] ;  /* 0x0000000c30457981 */ /* 0x000ea8000c1e1500 */
[----:B---3--:R-:W-:Y:S04]  /*4100*/  STL [R1+0x74], R105 ;  /* 0x0000746901007387 */ /* 0x008fe80000100800 */
[----:B------:R-:W-:Y:S04]  /*4110*/  STL [R1+0x70], R104 ;  /* 0x0000706801007387 */ /* 0x000fe80000100800 */
[----:B----4-:R-:W-:Y:S04]  /*4120*/  STL [R1+0x6c], R103 ;  /* 0x00006c6701007387 */ /* 0x010fe80000100800 */
[----:B------:R-:W-:Y:S04]  /*4130*/  STL [R1+0x68], R102 ;  /* 0x0000686601007387 */ /* 0x000fe80000100800 */
[----:B-----5:R-:W-:Y:S04]  /*4140*/  STL [R1+0x64], R101 ;  /* 0x0000646501007387 */ /* 0x020fe80000100800 */
[----:B------:R-:W-:Y:S04]  /*4150*/  STL [R1+0x60], R100 ;  /* 0x0000606401007387 */ /* 0x000fe80000100800 */
[----:B------:R-:W-:Y:S04]  /*4160*/  STL [R1+0x5c], R99 ;  /* 0x00005c6301007387 */ /* 0x000fe80000100800 */
[----:B------:R-:W-:Y:S01]  /*4170*/  STL [R1+0x58], R98 ;  /* 0x0000586201007387 */ /* 0x000fe20000100800 */
[----:B------:R-:W-:-:S05]  /*4180*/  IMAD R93, R0, 0x2, R93 ;  /* 0x00000002005d7824 */ /* 0x000fca00078e025d */
[----:B------:R-:W-:-:S04]  /*4190*/  LEA R50, P0, R93, R2, 0x1 ;  /* 0x000000025d327211 */ /* 0x000fc800078008ff */
[----:B------:R-:W-:Y:S01]  /*41a0*/  LEA.HI.X.SX32 R51, R93, R55, 0x1, P0 ;  /* 0x000000375d337211 */ /* 0x000fe200000f0eff */
[----:B--2---:R-:W-:Y:S04]  /*41b0*/  STL [R1+0x54], R97 ;  /* 0x0000546101007387 */ /* 0x004fe80000100800 */
[----:B------:R-:W-:Y:S04]  /*41c0*/  STL [R1+0x50], R96 ;  /* 0x0000506001007387 */ /* 0x000fe80000100800 */
        /* <DEDUP_REMOVED lines=11> */
[----:B------:R0:W-:Y:S04]  /*4280*/  STL [R1+0x754], R125 ;  /* 0x0007547d01007387 */ /* 0x0001e80000100800 */
[----:B0-----:R-:W2:Y:S04]  /*4290*/  LDL.LU R125, [R1+0x240] ;  /* 0x00024000017d7983 */ /* 0x001ea80000300800 */
[----:B------:R-:W-:Y:S04]  /*42a0*/  STL [R1+0x20], R71 ;  /* 0x0000204701007387 */ /* 0x000fe80000100800 */
[----:B------:R-:W-:Y:S04]  /*42b0*/  STL [R1+0x1c], R70 ;  /* 0x00001c4601007387 */ /* 0x000fe80000100800 */
[----:B------:R0:W-:Y:S04]  /*42c0*/  STL [R1+0x758], R124 ;  /* 0x0007587c01007387 */ /* 0x0001e80000100800 */
[----:B0-----:R-:W3:Y:S04]  /*42d0*/  LDL.LU R124, [R1+0x1d0] ;  /* 0x0001d000017c7983 */ /* 0x001ee80000300800 */
[----:B------:R-:W-:Y:S04]  /*42e0*/  STL [R1+0x18], R67 ;  /* 0x0000184301007387 */ /* 0x000fe80000100800 */
[----:B------:R0:W-:Y:S04]  /*42f0*/  STL [R1+0x75c], R123 ;  /* 0x00075c7b01007387 */ /* 0x0001e80000100800 */
[----:B------:R-:W-:Y:S04]  /*4300*/  STL [R1+0x14], R66 ;  /* 0x0000144201007387 */ /* 0x000fe80000100800 */
[----:B0-----:R-:W4:Y:S04]  /*4310*/  LDL.LU R123, [R1+0x1d8] ;  /* 0x0001d800017b7983 */ /* 0x001f280000300800 */
[----:B------:R-:W-:Y:S04]  /*4320*/  STL [R1+0x10], R65 ;  /* 0x0000104101007387 */ /* 0x000fe80000100800 */
[----:B------:R-:W-:Y:S04]  /*4330*/  STL [R1+0xc], R64 ;  /* 0x00000c4001007387 */ /* 0x000fe80000100800 */
[----:B------:R0:W-:Y:S04]  /*4340*/  STL [R1+0x760], R122 ;  /* 0x0007607a01007387 */ /* 0x0001e80000100800 */
[----:B0-----:R-:W5:Y:S04]  /*4350*/  LDL.LU R122, [R1+0x238] ;  /* 0x00023800017a7983 */ /* 0x001f680000300800 */
[----:B------:R0:W-:Y:S04]  /*4360*/  STL [R1+0x8], R54 ;  /* 0x0000083601007387 */ /* 0x0001e80000100800 */
[----:B0-----:R0:W2:Y:S04]  /*4370*/  LDG.E.U16 R54, desc[UR12][R50.64] ;  /* 0x0000000c32367981 */ /* 0x0010a8000c1e1500 */
[----:B------:R1:W-:Y:S04]  /*4380*/  STL [R1+0x764], R79 ;  /* 0x0007644f01007387 */ /* 0x0003e80000100800 */
[----:B-1----:R-:W3:Y:S04]  /*4390*/  LDL.LU R79, [R1+0x248] ;  /* 0x00024800014f7983 */ /* 0x002ee80000300800 */
[----:B------:R-:W-:Y:S04]  /*43a0*/  STL [R1+0x4], R53 ;  /* 0x0000043501007387 */ /* 0x000fe80000100800 */
[----:B------:R1:W-:Y:S04]  /*43b0*/  STL [R1+0x768], R69 ;  /* 0x0007684501007387 */ /* 0x0003e80000100800 */
[----:B-1----:R-:W3:Y:S01]  /*43c0*/  LDL.LU R69, [R1+0x250] ;  /* 0x0002500001457983 */ /* 0x002ee20000300800 */
[----:B------:R-:W-:-:S02]  /*43d0*/  LEA R48, P0, R92, R2, 0x1 ;  /* 0x000000025c307211 */ /* 0x000fc400078008ff */
[CC--:B------:R-:W-:Y:S01]  /*43e0*/  LEA R46, P1, R91.reuse, R2.reuse, 0x1 ;  /* 0x000000025b2e7211 */ /* 0x0c0fe200078208ff */
[----:B------:R1:W-:Y:S01]  /*43f0*/  STL [R1], R52 ;  /* 0x0000003401007387 */ /* 0x0003e20000100800 */
[-C--:B------:R-:W-:Y:S02]  /*4400*/  LEA.HI.X.SX32 R49, R92, R55.reuse, 0x1, P0 ;  /* 0x000000375c317211 */ /* 0x080fe400000f0eff */
[----:B------:R-:W-:Y:S02]  /*4410*/  LEA.HI.X.SX32 R47, R91, R55, 0x1, P1 ;  /* 0x000000375b2f7211 */ /* 0x000fe400008f0eff */
[-C--:B------:R-:W-:Y:S02]  /*4420*/  LEA R62, P0, R90, R2.reuse, 0x1 ;  /* 0x000000025a3e7211 */ /* 0x080fe400078008ff */
[-C--:B------:R-:W-:Y:S02]  /*4430*/  LEA R60, P1, R88, R2.reuse, 0x1 ;  /* 0x00000002583c7211 */ /* 0x080fe400078208ff */
[----:B0-----:R-:W-:-:S02]  /*4440*/  LEA R50, P3, R86, R2, 0x1 ;  /* 0x0000000256327211 */ /* 0x001fc400078608ff */
[CC--:B-1----:R-:W-:Y:S02]  /*4450*/  LEA R52, P2, R87.reuse, R2.reuse, 0x1 ;  /* 0x0000000257347211 */ /* 0x0c2fe400078408ff */
[-C--:B------:R-:W-:Y:S02]  /*4460*/  LEA.HI.X.SX32 R63, R90, R55.reuse, 0x1, P0 ;  /* 0x000000375a3f7211 */ /* 0x080fe400000f0eff */
[-C--:B------:R-:W-:Y:S02]  /*4470*/  LEA.HI.X.SX32 R61, R88, R55.reuse, 0x1, P1 ;  /* 0x00000037583d7211 */ /* 0x080fe400008f0eff */
[-C--:B------:R-:W-:Y:S02]  /*4480*/  LEA.HI.X.SX32 R51, R86, R55.reuse, 0x1, P3 ;  /* 0x0000003756337211 */ /* 0x080fe400018f0eff */
[----:B------:R-:W-:Y:S02]  /*4490*/  LEA.HI.X.SX32 R53, R87, R55, 0x1, P2 ;  /* 0x0000003757357211 */ /* 0x000fe400010f0eff */
[----:B------:R-:W-:-:S02]  /*44a0*/  LEA R72, P0, R84, R2, 0x1 ;  /* 0x0000000254487211 */ /* 0x000fc400078008ff */
[-C--:B------:R-:W-:Y:S02]  /*44b0*/  LEA R70, P1, R82, R2.reuse, 0x1 ;  /* 0x0000000252467211 */ /* 0x080fe400078208ff */
[-C--:B------:R-:W-:Y:S02]  /*44c0*/  LEA R64, P3, R44, R2.reuse, 0x1 ;  /* 0x000000022c407211 */ /* 0x080fe400078608ff */
[----:B------:R-:W-:Y:S02]  /*44d0*/  LEA R66, P2, R43, R2, 0x1 ;  /* 0x000000022b427211 */ /* 0x000fe400078408ff */
[-C--:B------:R-:W-:Y:S02]  /*44e0*/  LEA.HI.X.SX32 R73, R84, R55.reuse, 0x1, P0 ;  /* 0x0000003754497211 */ /* 0x080fe400000f0eff */
[-C--:B------:R-:W-:Y:S02]  /*44f0*/  LEA.HI.X.SX32 R71, R82, R55.reuse, 0x1, P1 ;  /* 0x0000003752477211 */ /* 0x080fe400008f0eff */
[----:B------:R-:W-:-:S02]  /*4500*/  LEA.HI.X.SX32 R65, R44, R55, 0x1, P3 ;  /* 0x000000372c417211 */ /* 0x000fc400018f0eff */
[-C--:B------:R-:W-:Y:S02]  /*4510*/  LEA.HI.X.SX32 R67, R43, R55.reuse, 0x1, P2 ;  /* 0x000000372b437211 */ /* 0x080fe400010f0eff */
[-C--:B------:R-:W-:Y:S02]  /*4520*/  LEA R82, P0, R39, R2.reuse, 0x1 ;  /* 0x0000000227527211 */ /* 0x080fe400078008ff */
[-C--:B------:R-:W-:Y:S02]  /*4530*/  LEA R80, P1, R40, R2.reuse, 0x1 ;  /* 0x0000000228507211 */ /* 0x080fe400078208ff */
[-C--:B------:R-:W-:Y:S02]  /*4540*/  LEA R74, P3, R42, R2.reuse, 0x1 ;  /* 0x000000022a4a7211 */ /* 0x080fe400078608ff */
[----:B------:R-:W-:Y:S02]  /*4550*/  LEA R76, P2, R41, R2, 0x1 ;  /* 0x00000002294c7211 */ /* 0x000fe400078408ff */
[----:B------:R-:W-:-:S02]  /*4560*/  LEA.HI.X.SX32 R83, R39, R55, 0x1, P0 ;  /* 0x0000003727537211 */ /* 0x000fc400000f0eff */
[-C--:B------:R-:W-:Y:S02]  /*4570*/  LEA.HI.X.SX32 R81, R40, R55.reuse, 0x1, P1 ;  /* 0x0000003728517211 */ /* 0x080fe400008f0eff */
[-C--:B------:R-:W-:Y:S02]  /*4580*/  LEA.HI.X.SX32 R75, R42, R55.reuse, 0x1, P3 ;  /* 0x000000372a4b7211 */ /* 0x080fe400018f0eff */
[----:B------:R-:W-:Y:S02]  /*4590*/  LEA.HI.X.SX32 R77, R41, R55, 0x1, P2 ;  /* 0x00000037294d7211 */ /* 0x000fe400010f0eff */
[-C--:B------:R-:W-:Y:S02]  /*45a0*/  LEA R86, P0, R35, R2.reuse, 0x1 ;  /* 0x0000000223567211 */ /* 0x080fe400078008ff */
[-C--:B------:R-:W-:Y:S02]  /*45b0*/  LEA R84, P1, R36, R2.reuse, 0x1 ;  /* 0x0000000224547211 */ /* 0x080fe400078208ff */
[----:B------:R-:W-:-:S02]  /*45c0*/  LEA R40, P3, R38, R2, 0x1 ;  /* 0x0000000226287211 */ /* 0x000fc400078608ff */
[-C--:B------:R-:W-:Y:S02]  /*45d0*/  LEA R42, P2, R37, R2.reuse, 0x1 ;  /* 0x00000002252a7211 */ /* 0x080fe400078408ff */
        /* <DEDUP_REMOVED lines=11> */
[----:B------:R-:W-:Y:S02]  /*4690*/  LEA.HI.X.SX32 R39, R33, R55, 0x1, P2 ;  /* 0x0000003721277211 */ /* 0x000fe400010f0eff */
[-C--:B------:R-:W-:Y:S02]  /*46a0*/  LEA R94, P0, R27, R2.reuse, 0x1 ;  /* 0x000000021b5e7211 */ /* 0x080fe400078008ff */
[-C--:B------:R-:W-:Y:S02]  /*46b0*/  LEA R92, P1, R28, R2.reuse, 0x1 ;  /* 0x000000021c5c7211 */ /* 0x080fe400078208ff */
[-C--:B------:R-:W-:Y:S02]  /*46c0*/  LEA R32, P3, R30, R2.reuse, 0x1 ;  /* 0x000000021e207211 */ /* 0x080fe400078608ff */
[----:B------:R-:W-:Y:S02]  /*46d0*/  LEA R34, P2, R29, R2, 0x1 ;  /* 0x000000021d227211 */ /* 0x000fe400078408ff */
[----:B------:R-:W-:-:S02]  /*46e0*/  LEA R0, R0, R93, 0x1 ;  /* 0x0000005d00007211 */ /* 0x000fc400078e08ff */
[-C--:B------:R-:W-:Y:S02]  /*46f0*/  LEA.HI.X.SX32 R95, R27, R55.reuse, 0x1, P0 ;  /* 0x000000371b5f7211 */ /* 0x080fe400000f0eff */
[-C--:B------:R-:W-:Y:S02]  /*4700*/  LEA.HI.X.SX32 R93, R28, R55.reuse, 0x1, P1 ;  /* 0x000000371c5d7211 */ /* 0x080fe400008f0eff */
[-C--:B------:R-:W-:Y:S02]  /*4710*/  LEA.HI.X.SX32 R33, R30, R55.reuse, 0x1, P3 ;  /* 0x000000371e217211 */ /* 0x080fe400018f0eff */
[----:B------:R-:W-:Y:S02]  /*4720*/  LEA.HI.X.SX32 R35, R29, R55, 0x1, P2 ;  /* 0x000000371d237211 */ /* 0x000fe400010f0eff */
[-C--:B------:R-:W-:Y:S02]  /*4730*/  LEA R98, P0, R23, R2.reuse, 0x1 ;  /* 0x0000000217627211 */ /* 0x080fe400078008ff */
[----:B------:R-:W-:-:S02]  /*4740*/  LEA R96, P1, R24, R2, 0x1 ;  /* 0x0000000218607211 */ /* 0x000fc400078208ff */
[-C--:B------:R-:W-:Y:S02]  /*4750*/  LEA R28, P3, R26, R2.reuse, 0x1 ;  /* 0x000000021a1c7211 */ /* 0x080fe400078608ff */
[----:B------:R-:W-:Y:S02]  /*4760*/  LEA R30, P2, R25, R2, 0x1 ;  /* 0x00000002191e7211 */ /* 0x000fe400078408ff */
[-C--:B------:R-:W-:Y:S02]  /*4770*/  LEA.HI.X.SX32 R99, R23, R55.reuse, 0x1, P0 ;  /* 0x0000003717637211 */ /* 0x080fe400000f0eff */
[-C--:B------:R-:W-:Y:S02]  /*4780*/  LEA.HI.X.SX32 R97, R24, R55.reuse, 0x1, P1 ;  /* 0x0000003718617211 */ /* 0x080fe400008f0eff */
[-C--:B------:R-:W-:Y:S02]  /*4790*/  LEA.HI.X.SX32 R29, R26, R55.reuse, 0x1, P3 ;  /* 0x000000371a1d7211 */ /* 0x080fe400018f0eff */
[----:B------:R-:W-:-:S02]  /*47a0*/  LEA.HI.X.SX32 R31, R25, R55, 0x1, P2 ;  /* 0x00000037191f7211 */ /* 0x000fc400010f0eff */
[-C--:B------:R-:W-:Y:S02]  /*47b0*/  LEA R102, P0, R19, R2.reuse, 0x1 ;  /* 0x0000000213667211 */ /* 0x080fe400078008ff */
[-C--:B------:R-:W-:Y:S02]  /*47c0*/  LEA R100, P1, R20, R2.reuse, 0x1 ;  /* 0x0000000214647211 */ /* 0x080fe400078208ff */
[-C--:B------:R-:W-:Y:S02]  /*47d0*/  LEA R24, P3, R22, R2.reuse, 0x1 ;  /* 0x0000000216187211 */ /* 0x080fe400078608ff */
[----:B------:R-:W-:Y:S02]  /*47e0*/  LEA R26, P2, R21, R2, 0x1 ;  /* 0x00000002151a7211 */ /* 0x000fe400078408ff */
[-C--:B------:R-:W-:Y:S02]  /*47f0*/  LEA.HI.X.SX32 R103, R19, R55.reuse, 0x1, P0 ;  /* 0x0000003713677211 */ /* 0x080fe400000f0eff */
[----:B------:R-:W-:-:S02]  /*4800*/  LEA.HI.X.SX32 R101, R20, R55, 0x1, P1 ;  /* 0x0000003714657211 */ /* 0x000fc400008f0eff */
[-C--:B------:R-:W-:Y:S02]  /*4810*/  LEA.HI.X.SX32 R25, R22, R55.reuse, 0x1, P3 ;  /* 0x0000003716197211 */ /* 0x080fe400018f0eff */
[----:B------:R-:W-:Y:S02]  /*4820*/  LEA.HI.X.SX32 R27, R21, R55, 0x1, P2 ;  /* 0x00000037151b7211 */ /* 0x000fe400010f0eff */
[-C--:B------:R-:W-:Y:S02]  /*4830*/  LEA R106, P0, R15, R2.reuse, 0x1 ;  /* 0x000000020f6a7211 */ /* 0x080fe400078008ff */
[-C--:B------:R-:W-:Y:S02]  /*4840*/  LEA R104, P1, R16, R2.reuse, 0x1 ;  /* 0x0000000210687211 */ /* 0x080fe400078208ff */
[-C--:B------:R-:W-:Y:S02]  /*4850*/  LEA R20, P3, R18, R2.reuse, 0x1 ;  /* 0x0000000212147211 */ /* 0x080fe400078608ff */
[----:B------:R-:W-:-:S02]  /*4860*/  LEA R22, P2, R17, R2, 0x1 ;  /* 0x0000000211167211 */ /* 0x000fc400078408ff */
[-C--:B------:R-:W-:Y:S02]  /*4870*/  LEA.HI.X.SX32 R107, R15, R55.reuse, 0x1, P0 ;  /* 0x000000370f6b7211 */ /* 0x080fe400000f0eff */
[-C--:B------:R-:W-:Y:S02]  /*4880*/  LEA.HI.X.SX32 R105, R16, R55.reuse, 0x1, P1 ;  /* 0x0000003710697211 */ /* 0x080fe400008f0eff */
[-C--:B------:R-:W-:Y:S02]  /*4890*/  LEA.HI.X.SX32 R21, R18, R55.reuse, 0x1, P3 ;  /* 0x0000003712157211 */ /* 0x080fe400018f0eff */
[----:B------:R-:W-:Y:S02]  /*48a0*/  LEA.HI.X.SX32 R23, R17, R55, 0x1, P2 ;  /* 0x0000003711177211 */ /* 0x000fe400010f0eff */
[-C--:B------:R-:W-:Y:S02]  /*48b0*/  LEA R110, P0, R11, R2.reuse, 0x1 ;  /* 0x000000020b6e7211 */ /* 0x080fe400078008ff */
[----:B------:R-:W-:-:S02]  /*48c0*/  LEA R108, P1, R12, R2, 0x1 ;  /* 0x000000020c6c7211 */ /* 0x000fc400078208ff */
[-C--:B------:R-:W-:Y:S02]  /*48d0*/  LEA R16, P3, R14, R2.reuse, 0x1 ;  /* 0x000000020e107211 */ /* 0x080fe400078608ff */
[----:B------:R-:W-:Y:S01]  /*48e0*/  LEA R18, P2, R13, R2, 0x1 ;  /* 0x000000020d127211 */ /* 0x000fe200078408ff */
[----:B------:R-:W0:Y:S01]  /*48f0*/  S2UR UR6, SR_CgaCtaId ;  /* 0x00000000000679c3 */ /* 0x000e220000008800 */
        /* <DEDUP_REMOVED lines=11> */
[-C--:B------:R-:W-:Y:S02]  /*49b0*/  LEA.HI.X.SX32 R113, R9, R55.reuse, 0x1, P2 ;  /* 0x0000003709717211 */ /* 0x080fe400010f0eff */
[CC--:B------:R-:W-:Y:S02]  /*49c0*/  LEA R10, P1, R6.reuse, R2.reuse, 0x1 ;  /* 0x00000002060a7211 */ /* 0x0c0fe400078208ff */
[C---:B------:R-:W-:Y:S02]  /*49d0*/  LEA R8, P2, R7.reuse, R2, 0x1 ;  /* 0x0000000207087211 */ /* 0x040fe400078408ff */
[-C--:B------:R-:W-:Y:S02]  /*49e0*/  LEA.HI.X.SX32 R11, R6, R55.reuse, 0x1, P1 ;  /* 0x00000037060b7211 */ /* 0x080fe400008f0eff */
[----:B------:R-:W-:-:S02]  /*49f0*/  LEA.HI.X.SX32 R9, R7, R55, 0x1, P2 ;  /* 0x0000003707097211 */ /* 0x000fc400010f0eff */
[CC--:B------:R-:W-:Y:S02]  /*4a00*/  LEA R118, P1, R4.reuse, R2.reuse, 0x1 ;  /* 0x0000000204767211 */ /* 0x0c0fe400078208ff */
[-C--:B------:R-:W-:Y:S02]  /*4a10*/  LEA R6, P2, R57, R2.reuse, 0x1 ;  /* 0x0000000239067211 */ /* 0x080fe400078408ff */
[-C--:B------:R-:W-:Y:S02]  /*4a20*/  LEA.HI.X.SX32 R119, R4, R55.reuse, 0x1, P1 ;  /* 0x0000003704777211 */ /* 0x080fe400008f0eff */
[-C--:B------:R-:W-:Y:S02]  /*4a30*/  LEA R116, P0, R5, R2.reuse, 0x1 ;  /* 0x0000000205747211 */ /* 0x080fe400078008ff */
[----:B------:R-:W-:Y:S02]  /*4a40*/  LEA.HI.X.SX32 R7, R57, R55, 0x1, P2 ;  /* 0x0000003739077211 */ /* 0x000fe400010f0eff */
[----:B------:R-:W-:-:S02]  /*4a50*/  LEA R56, P1, R68, R2, 0x1 ;  /* 0x0000000244387211 */ /* 0x000fc400078208ff */
[-C--:B------:R-:W-:Y:S01]  /*4a60*/  LEA R4, P2, R78, R2.reuse, 0x1 ;  /* 0x000000024e047211 */ /* 0x080fe200078408ff */
[----:B------:R-:W-:Y:S01]  /*4a70*/  UMOV UR4, 0x400 ;  /* 0x0000040000047882 */ /* 0x000fe20000000000 */
[-C--:B------:R-:W-:Y:S02]  /*4a80*/  LEA.HI.X.SX32 R117, R5, R55.reuse, 0x1, P0 ;  /* 0x0000003705757211 */ /* 0x080fe400000f0eff */
[-C--:B------:R-:W-:Y:S02]  /*4a90*/  LEA.HI.X.SX32 R57, R68, R55.reuse, 0x1, P1 ;  /* 0x0000003744397211 */ /* 0x080fe400008f0eff */
[-C--:B------:R-:W-:Y:S01]  /*4aa0*/  LEA.HI.X.SX32 R5, R78, R55.reuse, 0x1, P2 ;  /* 0x000000374e057211 */ /* 0x080fe200010f0eff */
[----:B0-----:R-:W-:Y:S01]  /*4ab0*/  ULEA UR6, UR6, UR4, 0x18 ;  /* 0x0000000406067291 */ /* 0x001fe2000f8ec0ff */
[----:B--2---:R0:W-:Y:S01]  /*4ac0*/  STL [R1+0x76c], R54 ;  /* 0x00076c3601007387 */ /* 0x0041e20000100800 */
[C---:B------:R-:W-:Y:S01]  /*4ad0*/  LEA R120, P0, R3.reuse, R2, 0x1 ;  /* 0x0000000203787211 */ /* 0x040fe200078008ff */
[----:B------:R-:W1:Y:S02]  /*4ae0*/  LDCU UR4, c[0x0][0x3f0] ;  /* 0x00007e00ff0477ac */ /* 0x000e640008000800 */
[----:B0-----:R-:W2:Y:S04]  /*4af0*/  LDL.LU R54, [R1+0x1e0] ;  /* 0x0001e00001367983 */ /* 0x001ea80000300800 */
        /* <DEDUP_REMOVED lines=24> */
[----:B------:R-:W2:Y:S04]  /*4c80*/  LDL.LU R44, [R1+0x220] ;  /* 0x00022000012c7983 */ /* 0x000ea80000300800 */
        /* <DEDUP_REMOVED lines=11> */
[----:B---3--:R0:W-:Y:S04]  /*4d40*/  STS.U16 [R45+UR6], R69 ;  /* 0x000000452d007988 */ /* 0x0081e80008000406 */
[----:B------:R-:W3:Y:S04]  /*4d50*/  LDL.LU R48, [R1+0x180] ;  /* 0x0001800001307983 */ /* 0x000ee80000300800 */
[----:B------:R1:W-:Y:S04]  /*4d60*/  STS.U16 [R45+UR6+0x2000], R125 ;  /* 0x0020007d2d007988 */ /* 0x0003e80008000406 */
[----:B0-----:R-:W3:Y:S04]  /*4d70*/  LDL.LU R69, [R1+0x178] ;  /* 0x0001780001457983 */ /* 0x001ee80000300800 */
[----:B-1----:R-:W3:Y:S04]  /*4d80*/  LDL.LU R125, [R1+0x170] ;  /* 0x00017000017d7983 */ /* 0x002ee80000300800 */
[----:B------:R0:W-:Y:S04]  /*4d90*/  STS.U16 [R45+UR6+0x1000], R79 ;  /* 0x0010004f2d007988 */ /* 0x0001e80008000406 */
[----:B-----5:R1:W-:Y:S04]  /*4da0*/  STS.U16 [R45+UR6+0x3000], R122 ;  /* 0x0030007a2d007988 */ /* 0x0203e80008000406 */
[----:B0-----:R-:W5:Y:S04]  /*4db0*/  LDL.LU R79, [R1+0x168] ;  /* 0x00016800014f7983 */ /* 0x001f680000300800 */
[----:B-1----:R-:W5:Y:S04]  /*4dc0*/  LDL.LU R122, [R1+0x160] ;  /* 0x00016000017a7983 */ /* 0x002f680000300800 */
[----:B----4-:R-:W-:Y:S04]  /*4dd0*/  STS.U16 [R45+UR6+0xf000], R123 ;  /* 0x00f0007b2d007988 */ /* 0x010fe80008000406 */
[----:B------:R-:W-:Y:S04]  /*4de0*/  STS.U16 [R45+UR6+0x10000], R124 ;  /* 0x0100007c2d007988 */ /* 0x000fe80008000406 */
[----:B--2---:R0:W-:Y:S04]  /*4df0*/  STS.U16 [R45+UR6+0xe000], R54 ;  /* 0x00e000362d007988 */ /* 0x0041e80008000406 */
[----:B0-----:R-:W2:Y:S04]  /*4e00*/  LDL.LU R54, [R1+0x158] ;  /* 0x0001580001367983 */ /* 0x001ea80000300800 */
[----:B------:R-:W4:Y:S04]  /*4e10*/  LDL.LU R123, [R1+0x150] ;  /* 0x00015000017b7983 */ /* 0x000f280000300800 */
[----:B------:R-:W2:Y:S04]  /*4e20*/  LDL.LU R124, [R1+0x148] ;  /* 0x00014800017c7983 */ /* 0x000ea80000300800 */
[----:B---3--:R0:W-:Y:S04]  /*4e30*/  STS.U16 [R45+UR6+0x1c000], R125 ;  /* 0x01c0007d2d007988 */ /* 0x0081e80008000406 */
[----:B0-----:R-:W3:Y:S04]  /*4e40*/  LDL.LU R125, [R1+0x140] ;  /* 0x00014000017d7983 */ /* 0x001ee80000300800 */
[----:B------:R0:W-:Y:S04]  /*4e50*/  STS.U16 [R45+UR6+0x4000], R78 ;  /* 0x0040004e2d007988 */ /* 0x0001e80008000406 */
[----:B------:R1:W-:Y:S04]  /*4e60*/  STS.U16 [R45+UR6+0x5000], R68 ;  /* 0x005000442d007988 */ /* 0x0003e80008000406 */
[----:B------:R5:W-:Y:S04]  /*4e70*/  STS.U16 [R45+UR6+0x6000], R44 ;  /* 0x0060002c2d007988 */ /* 0x000be80008000406 */
[----:B0-----:R-:W3:Y:S04]  /*4e80*/  LDL.LU R78, [R1+0x138] ;  /* 0x00013800014e7983 */ /* 0x001ee80000300800 */
[----:B-1----:R-:W3:Y:S04]  /*4e90*/  LDL.LU R68, [R1+0x130] ;  /* 0x0001300001447983 */ /* 0x002ee80000300800 */
[----:B------:R0:W-:Y:S04]  /*4ea0*/  STS.U16 [R45+UR6+0x7000], R67 ;  /* 0x007000432d007988 */ /* 0x0001e80008000406 */
[----:B-----5:R-:W5:Y:S04]  /*4eb0*/  LDL.LU R44, [R1+0x124] ;  /* 0x00012400012c7983 */ /* 0x020f680000300800 */
[----:B------:R1:W-:Y:S04]  /*4ec0*/  STS.U16 [R45+UR6+0x8000], R71 ;  /* 0x008000472d007988 */ /* 0x0003e80008000406 */
[----:B0-----:R-:W5:Y:S04]  /*4ed0*/  LDL.LU R67, [R1+0x118] ;  /* 0x0001180001437983 */ /* 0x001f680000300800 */
[----:B------:R0:W-:Y:S04]  /*4ee0*/  STS.U16 [R45+UR6+0x9000], R70 ;  /* 0x009000462d007988 */ /* 0x0001e80008000406 */
[----:B-1----:R-:W5:Y:S04]  /*4ef0*/  LDL.LU R71, [R1+0x10c] ;  /* 0x00010c0001477983 */ /* 0x002f680000300800 */
        /* <DEDUP_REMOVED lines=34> */
[----:B--2---:R0:W-:Y:S04]  /*5120*/  STS.U16 [R45+UR6+0x1f000], R54 ;  /* 0x01f000362d007988 */ /* 0x0041e80008000406 */
[----:B-1----:R-:W2:Y:S04]  /*5130*/  LDL.LU R48, [R1+0x74] ;  /* 0x0000740001307983 */ /* 0x002ea80000300800 */
[----:B----4-:R1:W-:Y:S04]  /*5140*/  STS.U16 [R45+UR6+0x20000], R123 ;  /* 0x0200007b2d007988 */ /* 0x0103e80008000406 */
[----:B0-----:R-:W4:Y:S04]  /*5150*/  LDL.LU R54, [R1+0x70] ;  /* 0x0000700001367983 */ /* 0x001f280000300800 */
[----:B------:R0:W-:Y:S04]  /*5160*/  STS.U16 [R45+UR6+0x21000], R124 ;  /* 0x0210007c2d007988 */ /* 0x0001e80008000406 */
[----:B-1----:R-:W2:Y:S04]  /*5170*/  LDL.LU R123, [R1+0x6c] ;  /* 0x00006c00017b7983 */ /* 0x002ea80000300800 */
[----:B0-----:R-:W4:Y:S04]  /*5180*/  LDL.LU R124, [R1+0x68] ;  /* 0x00006800017c7983 */ /* 0x001f280000300800 */
[----:B---3--:R0:W-:Y:S04]  /*5190*/  STS.U16 [R45+UR6+0x22000], R125 ;  /* 0x0220007d2d007988 */ /* 0x0081e80008000406 */
[----:B0-----:R-:W3:Y:S01]  /*51a0*/  LDL.LU R125, [R1+0x64] ;  /* 0x00006400017d7983 */ /* 0x001ee20000300800 */
[----:B------:R-:W-:-:S02]  /*51b0*/  LEA.HI.X.SX32 R121, R3, R55, 0x1, P0 ;  /* 0x0000003703797211 */ /* 0x000fc400000f0eff */
[CC--:B------:R-:W-:Y:S02]  /*51c0*/  LEA R58, P0, R59.reuse, R2.reuse, 0x1 ;  /* 0x000000023b3a7211 */ /* 0x0c0fe400078008ff */
[C---:B------:R-:W-:Y:S01]  /*51d0*/  LEA R2, P3, R0.reuse, R2, 0x1 ;  /* 0x0000000200027211 */ /* 0x040fe200078608ff */
[----:B------:R-:W-:Y:S01]  /*51e0*/  STS.U16 [R45+UR6+0x23000], R78 ;  /* 0x0230004e2d007988 */ /* 0x000fe20008000406 */
[-C--:B------:R-:W-:Y:S02]  /*51f0*/  LEA.HI.X.SX32 R59, R59, R55.reuse, 0x1, P0 ;  /* 0x000000373b3b7211 */ /* 0x080fe400000f0eff */
[----:B------:R-:W-:Y:S01]  /*5200*/  LEA.HI.X.SX32 R3, R0, R55, 0x1, P3 ;  /* 0x0000003700037211 */ /* 0x000fe200018f0eff */
[----:B------:R-:W-:Y:S04]  /*5210*/  STS.U16 [R45+UR6+0x24000], R68 ;  /* 0x024000442d007988 */ /* 0x000fe80008000406 */
[----:B-----5:R-:W-:Y:S04]  /*5220*/  STS.U16 [R45+UR6+0x25000], R44 ;  /* 0x0250002c2d007988 */ /* 0x020fe80008000406 */
[----:B------:R-:W-:Y:S04]  /*5230*/  STS.U16 [R45+UR6+0x26000], R67 ;  /* 0x026000432d007988 */ /* 0x000fe80008000406 */
[----:B------:R-:W-:Y:S04]  /*5240*/  STS.U16 [R45+UR6+0x27000], R71 ;  /* 0x027000472d007988 */ /* 0x000fe80008000406 */
[----:B------:R-:W-:Y:S04]  /*5250*/  STS.U16 [R45+UR6+0x28000], R70 ;  /* 0x028000462d007988 */ /* 0x000fe80008000406 */
[----:B------:R-:W-:Y:S04]  /*5260*/  STS.U16 [R45+UR6+0x29000], R73 ;  /* 0x029000492d007988 */ /* 0x000fe80008000406 */
[----:B------:R-:W-:Y:S04]  /*5270*/  STS.U16 [R45+UR6+0x2a000], R72 ;  /* 0x02a000482d007988 */ /* 0x000fe80008000406 */
[----:B------:R-:W-:Y:S04]  /*5280*/  STS.U16 [R45+UR6+0x2b000], R51 ;  /* 0x02b000332d007988 */ /* 0x000fe80008000406 */
[----:B------:R0:W-:Y:S04]  /*5290*/  STS.U16 [R45+UR6+0x2d000], R69 ;  /* 0x02d000452d007988 */ /* 0x0001e80008000406 */
[----:B------:R1:W-:Y:S04]  /*52a0*/  STS.U16 [R45+UR6+0x2e000], R79 ;  /* 0x02e0004f2d007988 */ /* 0x0003e80008000406 */
[----:B0-----:R-:W5:Y:S04]  /*52b0*/  LDL.LU R69, [R1+0x60] ;  /* 0x0000600001457983 */ /* 0x001f680000300800 */
[----:B------:R0:W-:Y:S04]  /*52c0*/  STS.U16 [R45+UR6+0x2f000], R122 ;  /* 0x02f0007a2d007988 */ /* 0x0001e80008000406 */
[----:B-1----:R-:W5:Y:S04]  /*52d0*/  LDL.LU R79, [R1+0x5c] ;  /* 0x00005c00014f7983 */ /* 0x002f680000300800 */
[----:B0-----:R-:W5:Y:S04]  /*52e0*/  LDL.LU R122, [R1+0x2b0] ;  /* 0x0002b000017a7983 */ /* 0x001f680000300800 */
[----:B------:R-:W5:Y:S04]  /*52f0*/  LDL.LU R55, [R1+0x2ac] ;  /* 0x0002ac0001377983 */ /* 0x000f680000300800 */
        /* <DEDUP_REMOVED lines=9> */
[----:B--2---:R0:W-:Y:S04]  /*5390*/  STS.U16 [R45+UR6+0x3b000], R123 ;  /* 0x03b0007b2d007988 */ /* 0x0041e80008000406 */
[----:B----4-:R1:W-:Y:S04]  /*53a0*/  STS.U16 [R45+UR6+0x3c000], R124 ;  /* 0x03c0007c2d007988 */ /* 0x0103e80008000406 */
[----:B0-----:R-:W2:Y:S04]  /*53b0*/  LDL.LU R123, [R1+0x278] ;  /* 0x00027800017b7983 */ /* 0x001ea80000300800 */
[----:B-1----:R-:W4:Y:S04]  /*53c0*/  LDL.LU R124, [R1+0x270] ;  /* 0x00027000017c7983 */ /* 0x002f280000300800 */
        /* <DEDUP_REMOVED lines=8> */
[----:B------:R-:W3:Y:S04]  /*5450*/  LDL.LU R52, [R1+0x25c] ;  /* 0x00025c0001347983 */ /* 0x000ee80000300800 */
[----:B------:R1:W-:Y:S04]  /*5460*/  STS.U16 [R45+UR6+0x33000], R60 ;  /* 0x0330003c2d007988 */ /* 0x0003e80008000406 */
[----:B0-----:R-:W3:Y:S04]  /*5470*/  LDL.LU R61, [R1+0x258] ;  /* 0x00025800013d7983 */ /* 0x001ee80000300800 */
[----:B------:R0:W-:Y:S04]  /*5480*/  STS.U16 [R45+UR6+0x34000], R63 ;  /* 0x0340003f2d007988 */ /* 0x0001e80008000406 */
[----:B-1----:R-:W3:Y:S04]  /*5490*/  LDL.LU R60, [R1+0x24c] ;  /* 0x00024c00013c7983 */ /* 0x002ee80000300800 */
        /* <DEDUP_REMOVED lines=12> */
[----:B-----5:R1:W-:Y:S04]  /*5560*/  STS.U16 [R45+UR6+0x3e000], R69 ;  /* 0x03e000452d007988 */ /* 0x0203e80008000406 */
[----:B0-----:R-:W5:Y:S04]  /*5570*/  LDL.LU R54, [R1+0x1dc] ;  /* 0x0001dc0001367983 */ /* 0x001f680000300800 */
[----:B------:R0:W-:Y:S04]  /*5580*/  STS.U16 [R45+UR6+0x3f000], R79 ;  /* 0x03f0004f2d007988 */ /* 0x0001e80008000406 */
[----:B-1----:R-:W5:Y:S04]  /*5590*/  LDL.LU R69, [R1+0x1cc] ;  /* 0x0001cc0001457983 */ /* 0x002f680000300800 */
[----:B0-----:R-:W5:Y:S01]  /*55a0*/  LDL.LU R79, [R1+0x1bc] ;  /* 0x0001bc00014f7983 */ /* 0x001f620000300800 */
[----:B------:R-:W-:-:S05]  /*55b0*/  LOP3.LUT R0, R45, 0x20, RZ, 0x3c, !PT ;  /* 0x000000202d007812 */ /* 0x000fca00078e3cff */
[----:B------:R0:W-:Y:S04]  /*55c0*/  STS.U16 [R0+UR6+0x400], R122 ;  /* 0x0004007a00007988 */ /* 0x0001e80008000406 */
[----:B0-----:R-:W5:Y:S04]  /*55d0*/  LDL.LU R122, [R1+0x1ac] ;  /* 0x0001ac00017a7983 */ /* 0x001f680000300800 */
        /* <DEDUP_REMOVED lines=25> */
[----:B0-----:R-:W3:Y:S04]  /*5770*/  LDL.LU R51, [R1+0xf0] ;  /* 0x0000f00001337983 */ /* 0x001ee80000300800 */
[----:B------:R-:W-:Y:S04]  /*5780*/  STS.U16 [R0+UR6+0xe400], R50 ;  /* 0x00e4003200007988 */ /* 0x000fe80008000406 */
[----:B-----5:R0:W-:Y:S04]  /*5790*/  STS.U16 [R0+UR6+0x19400], R54 ;  /* 0x0194003600007988 */ /* 0x0201e80008000406 */
[----:B------:R-:W-:Y:S04]  /*57a0*/  STS.U16 [R0+UR6+0xf400], R53 ;  /* 0x00f4003500007988 */ /* 0x000fe80008000406 */
[----:B------:R1:W-:Y:S04]  /*57b0*/  STS.U16 [R0+UR6+0x1a400], R69 ;  /* 0x01a4004500007988 */ /* 0x0003e80008000406 */
[----:B0-----:R-:W5:Y:S04]  /*57c0*/  LDL.LU R54, [R1+0xe4] ;  /* 0x0000e40001367983 */ /* 0x001f680000300800 */
[----:B------:R0:W-:Y:S04]  /*57d0*/  STS.U16 [R0+UR6+0x1b400], R79 ;  /* 0x01b4004f00007988 */ /* 0x0001e80008000406 */
[----:B-1----:R-:W5:Y:S04]  /*57e0*/  LDL.LU R69, [R1+0xd8] ;  /* 0x0000d80001457983 */ /* 0x002f680000300800 */
[----:B------:R1:W-:Y:S04]  /*57f0*/  STS.U16 [R0+UR6+0x10400], R52 ;  /* 0x0104003400007988 */ /* 0x0003e80008000406 */
[----:B0-----:R-:W5:Y:S04]  /*5800*/  LDL.LU R79, [R1+0xcc] ;  /* 0x0000cc00014f7983 */ /* 0x001f680000300800 */
[----:B------:R-:W5:Y:S04]  /*5810*/  LDL.LU R50, [R1+0xc0] ;  /* 0x0000c00001327983 */ /* 0x000f680000300800 */
[----:B------:R-:W5:Y:S04]  /*5820*/  LDL.LU R53, [R1+0xb4] ;  /* 0x0000b40001357983 */ /* 0x000f680000300800 */
        /* <DEDUP_REMOVED lines=18> */
[----:B--2---:R1:W-:Y:S04]  /*5950*/  STS.U16 [R0+UR6+0x1d400], R123 ;  /* 0x01d4007b00007988 */ /* 0x0043e80008000406 */
[----:B0-----:R-:W2:Y:S04]  /*5960*/  LDL.LU R122, [R1+0x38] ;  /* 0x00003800017a7983 */ /* 0x001ea80000300800 */
[----:B----4-:R0:W-:Y:S04]  /*5970*/  STS.U16 [R0+UR6+0x1e400], R124 ;  /* 0x01e4007c00007988 */ /* 0x0101e80008000406 */
[----:B-1----:R-:W4:Y:S04]  /*5980*/  LDL.LU R123, [R1+0x34] ;  /* 0x00003400017b7983 */ /* 0x002f280000300800 */
[----:B0-----:R-:W4:Y:S04]  /*5990*/  LDL.LU R124, [R1+0x30] ;  /* 0x00003000017c7983 */ /* 0x001f280000300800 */
[----:B---3--:R0:W-:Y:S04]  /*59a0*/  STS.U16 [R0+UR6+0x1f400], R125 ;  /* 0x01f4007d00007988 */ /* 0x0081e80008000406 */
[----:B0-----:R-:W3:Y:S04]  /*59b0*/  LDL.LU R125, [R1+0x2c] ;  /* 0x00002c00017d7983 */ /* 0x001ee80000300800 */
[----:B------:R-:W-:Y:S04]  /*59c0*/  STS.U16 [R0+UR6+0x20400], R55 ;  /* 0x0204003700007988 */ /* 0x000fe80008000406 */
[----:B------:R-:W-:Y:S04]  /*59d0*/  STS.U16 [R0+UR6+0x21400], R78 ;  /* 0x0214004e00007988 */ /* 0x000fe80008000406 */
[----:B------:R-:W-:Y:S04]  /*59e0*/  STS.U16 [R0+UR6+0x22400], R68 ;  /* 0x0224004400007988 */ /* 0x000fe80008000406 */
[----:B------:R-:W-:Y:S04]  /*59f0*/  STS.U16 [R0+UR6+0x24400], R67 ;  /* 0x0244004300007988 */ /* 0x000fe80008000406 */
[----:B------:R-:W-:Y:S04]  /*5a00*/  STS.U16 [R0+UR6+0x25400], R71 ;  /* 0x0254004700007988 */ /* 0x000fe80008000406 */
[----:B------:R-:W-:Y:S04]  /*5a10*/  STS.U16 [R0+UR6+0x26400], R70 ;  /* 0x0264004600007988 */ /* 0x000fe80008000406 */
[----:B------:R-:W-:Y:S04]  /*5a20*/  STS.U16 [R0+UR6+0x27400], R73 ;  /* 0x0274004900007988 */ /* 0x000fe80008000406 */
[----:B------:R-:W-:Y:S04]  /*5a30*/  STS.U16 [R0+UR6+0x28400], R72 ;  /* 0x0284004800007988 */ /* 0x000fe80008000406 */
[----:B-----5:R0:W-:Y:S04]  /*5a40*/  STS.U16 [R0+UR6+0x2a400], R54 ;  /* 0x02a4003600007988 */ /* 0x0201e80008000406 */
        /* <DEDUP_REMOVED lines=16> */
[----:B------:R0:W-:Y:S04]  /*5b50*/  STS.U16 [R0+UR6+0x3a400], R124 ;  /* 0x03a4007c00007988 */ /* 0x0001e80008000406 */
[----:B-1----:R-:W4:Y:S04]  /*5b60*/  LDL.LU R123, [R1+0x2c0] ;  /* 0x0002c000017b7983 */ /* 0x002f280000300800 */
[----:B0-----:R-:W4:Y:S04]  /*5b70*/  LDL.LU R124, [R1+0x2bc] ;  /* 0x0002bc00017c7983 */ /* 0x001f280000300800 */
        /* <DEDUP_REMOVED lines=22> */
[----:B------:R1:W-:Y:S04]  /*5ce0*/  STS.U16 [R0+UR6+0x36400], R49 ;  /* 0x0364003100007988 */ /* 0x0003e80008000406 */
[----:B0-----:R-:W3:Y:S01]  /*5cf0*/  LDL.LU R46, [R1+0x224] ;  /* 0x00022400012e7983 */ /* 0x001ee20000300800 */
[----:B-1----:R-:W-:-:S03]  /*5d00*/  LOP3.LUT R44, R45, 0x40, RZ, 0x3c, !PT ;  /* 0x000000402d2c7812 */ /* 0x002fc600078e3cff */
[----:B------:R0:W-:Y:S04]  /*5d10*/  STS.U16 [R0+UR6+0x37400], R48 ;  /* 0x0374003000007988 */ /* 0x0001e80008000406 */
[----:B------:R-:W3:Y:S04]  /*5d20*/  LDL.LU R49, [R1+0x214] ;  /* 0x0002140001317983 */ /* 0x000ee80000300800 */
[----:B-----5:R1:W-:Y:S04]  /*5d30*/  STS.U16 [R0+UR6+0x3c400], R54 ;  /* 0x03c4003600007988 */ /* 0x0203e80008000406 */
[----:B0-----:R-:W5:Y:S04]  /*5d40*/  LDL.LU R48, [R1+0x204] ;  /* 0x0002040001307983 */ /* 0x001f680000300800 */
[----:B------:R0:W-:Y:S04]  /*5d50*/  STS.U16 [R0+UR6+0x3d400], R69 ;  /* 0x03d4004500007988 */ /* 0x0001e80008000406 */
[----:B-1----:R-:W5:Y:S04]  /*5d60*/  LDL.LU R54, [R1+0x1f4] ;  /* 0x0001f40001367983 */ /* 0x002f680000300800 */
[----:B------:R1:W-:Y:S04]  /*5d70*/  STS.U16 [R0+UR6+0x3e400], R79 ;  /* 0x03e4004f00007988 */ /* 0x0003e80008000406 */
[----:B0-----:R-:W5:Y:S04]  /*5d80*/  LDL.LU R69, [R1+0x1e4] ;  /* 0x0001e40001457983 */ /* 0x001f680000300800 */
[----:B------:R0:W-:Y:S04]  /*5d90*/  STS.U16 [R0+UR6+0x3f400], R67 ;  /* 0x03f4004300007988 */ /* 0x0001e80008000406 */
[----:B-1----:R-:W5:Y:S04]  /*5da0*/  LDL.LU R79, [R1+0x1d4] ;  /* 0x0001d400014f7983 */ /* 0x002f680000300800 */
[----:B0-----:R-:W5:Y:S04]  /*5db0*/  LDL.LU R67, [R1+0x7b0] ;  /* 0x0007b00001437983 */ /* 0x001f680000300800 */
        /* <DEDUP_REMOVED lines=25> */
[----:B------:R-:W3:Y:S04]  /*5f50*/  LDL.LU R0, [R1+0x110] ;  /* 0x0001100001007983 */ /* 0x000ee80000300800 */
        /* <DEDUP_REMOVED lines=16> */
[----:B-----5:R0:W-:Y:S04]  /*6060*/  STS.U16 [R44+UR6+0x16800], R48 ;  /* 0x016800302c007988 */ /* 0x0201e80008000406 */
        /* <DEDUP_REMOVED lines=17> */
[----:B0-----:R-:W3:Y:S04]  /*6180*/  LDL.LU R125, [R1] ;  /* 0x00000000017d7983 */ /* 0x001ee80000300800 */
[----:B------:R0:W-:Y:S04]  /*6190*/  STS.U16 [R44+UR6+0x1e800], R70 ;  /* 0x01e800462c007988 */ /* 0x0001e80008000406 */
[----:B------:R1:W-:Y:S04]  /*61a0*/  STS.U16 [R44+UR6+0x1f800], R71 ;  /* 0x01f800472c007988 */ /* 0x0003e80008000406 */
[----:B0-----:R-:W3:Y:S04]  /*61b0*/  LDL.LU R70, [R1+0x7ac] ;  /* 0x0007ac0001467983 */ /* 0x001ee80000300800 */
[----:B-1----:R-:W3:Y:S04]  /*61c0*/  LDL.LU R71, [R1+0x7a8] ;  /* 0x0007a80001477983 */ /* 0x002ee80000300800 */
[----:B------:R0:W-:Y:S04]  /*61d0*/  STS.U16 [R44+UR6+0x20800], R72 ;  /* 0x020800482c007988 */ /* 0x0001e80008000406 */
[----:B------:R1:W-:Y:S04]  /*61e0*/  STS.U16 [R44+UR6+0x21800], R73 ;  /* 0x021800492c007988 */ /* 0x0003e80008000406 */
[----:B0-----:R-:W3:Y:S04]  /*61f0*/  LDL.LU R72, [R1+0x7a4] ;  /* 0x0007a40001487983 */ /* 0x001ee80000300800 */
[----:B-1----:R-:W3:Y:S04]  /*6200*/  LDL.LU R73, [R1+0x7a0] ;  /* 0x0007a00001497983 */ /* 0x002ee80000300800 */
[----:B------:R0:W-:Y:S04]  /*6210*/  STS.U16 [R44+UR6+0x22800], R50 ;  /* 0x022800322c007988 */ /* 0x0001e80008000406 */
[----:B------:R1:W-:Y:S04]  /*6220*/  STS.U16 [R44+UR6+0x23800], R51 ;  /* 0x023800332c007988 */ /* 0x0003e80008000406 */
[----:B------:R1:W-:Y:S04]  /*6230*/  STS.U16 [R44+UR6+0x24800], R52 ;  /* 0x024800342c007988 */ /* 0x0003e80008000406 */
[----:B0-----:R-:W3:Y:S04]  /*6240*/  LDL.LU R50, [R1+0x79c] ;  /* 0x00079c0001327983 */ /* 0x001ee80000300800 */
[----:B-1----:R-:W3:Y:S04]  /*6250*/  LDL.LU R51, [R1+0x798] ;  /* 0x0007980001337983 */ /* 0x002ee80000300800 */
[----:B------:R-:W3:Y:S04]  /*6260*/  LDL.LU R52, [R1+0x794] ;  /* 0x0007940001347983 */ /* 0x000ee80000300800 */
        /* <DEDUP_REMOVED lines=37> */
[----:B0-----:R-:W5:Y:S04]  /*64c0*/  LDL.LU R124, [R1+0x758] ;  /* 0x00075800017c7983 */ /* 0x001f680000300800 */
[----:B---3--:R0:W-:Y:S04]  /*64d0*/  STS.U16 [R44+UR6+0x38800], R125 ;  /* 0x0388007d2c007988 */ /* 0x0081e80008000406 */
[----:B0-----:R-:W3:Y:S04]  /*64e0*/  LDL.LU R125, [R1+0x754] ;  /* 0x00075400017d7983 */ /* 0x001ee80000300800 */
[----:B--2---:R-:W-:Y:S04]  /*64f0*/  STS.U16 [R44+UR6+0x3c800], R122 ;  /* 0x03c8007a2c007988 */ /* 0x004fe80008000406 */
[----:B----4-:R-:W-:Y:S04]  /*6500*/  STS.U16 [R44+UR6+0x3b800], R123 ;  /* 0x03b8007b2c007988 */ /* 0x010fe80008000406 */
[----:B-----5:R-:W-:Y:S04]  /*6510*/  STS.U16 [R44+UR6+0x3a800], R124 ;  /* 0x03a8007c2c007988 */ /* 0x020fe80008000406 */
[----:B---3--:R0:W-:Y:S04]  /*6520*/  STS.U16 [R44+UR6+0x39800], R125 ;  /* 0x0398007d2c007988 */ /* 0x0081e80008000406 */
[----:B0-----:R-:W2:Y:S04]  /*6530*/  LDL.LU R125, [R1+0x2e4] ;  /* 0x0002e400017d7983 */ /* 0x001ea80000300800 */
[----:B------:R-:W3:Y:S04]  /*6540*/  LDL.LU R124, [R1+0x2ec] ;  /* 0x0002ec00017c7983 */ /* 0x000ee80000300800 */
[----:B------:R-:W4:Y:S04]  /*6550*/  LDL.LU R123, [R1+0x2f4] ;  /* 0x0002f400017b7983 */ /* 0x000f280000300800 */
[----:B------:R-:W5:Y:S01]  /*6560*/  LDL.LU R122, [R1+0x300] ;  /* 0x00030000017a7983 */ /* 0x000f620000300800 */
[----:B------:R-:W-:-:S03]  /*6570*/  LOP3.LUT R45, R45, 0x60, RZ, 0x3c, !PT ;  /* 0x000000602d2d7812 */ /* 0x000fc600078e3cff */
[----:B------:R-:W-:Y:S04]  /*6580*/  STS.U16 [R44+UR6+0x3d800], R79 ;  /* 0x03d8004f2c007988 */ /* 0x000fe80008000406 */
[----:B------:R-:W-:Y:S04]  /*6590*/  STS.U16 [R44+UR6+0x3e800], R69 ;  /* 0x03e800452c007988 */ /* 0x000fe80008000406 */
[----:B------:R-:W-:Y:S04]  /*65a0*/  STS.U16 [R44+UR6+0x3f800], R54 ;  /* 0x03f800362c007988 */ /* 0x000fe80008000406 */
[----:B------:R0:W-:Y:S04]  /*65b0*/  STS.U16 [R45+UR6+0x4c00], R0 ;  /* 0x004c00002d007988 */ /* 0x0001e80008000406 */
[----:B------:R-:W-:Y:S04]  /*65c0*/  STS.U16 [R45+UR6+0x5c00], R55 ;  /* 0x005c00372d007988 */ /* 0x000fe80008000406 */
[----:B------:R-:W-:Y:S04]  /*65d0*/  STS.U16 [R45+UR6+0x6c00], R78 ;  /* 0x006c004e2d007988 */ /* 0x000fe80008000406 */
[----:B------:R-:W-:Y:S04]  /*65e0*/  STS.U16 [R45+UR6+0x7c00], R68 ;  /* 0x007c00442d007988 */ /* 0x000fe80008000406 */
[----:B--2---:R-:W-:Y:S04]  /*65f0*/  STS.U16 [R45+UR6+0x3c00], R125 ;  /* 0x003c007d2d007988 */ /* 0x004fe80008000406 */
[----:B---3--:R-:W-:Y:S04]  /*6600*/  STS.U16 [R45+UR6+0x2c00], R124 ;  /* 0x002c007c2d007988 */ /* 0x008fe80008000406 */
[----:B----4-:R-:W-:Y:S04]  /*6610*/  STS.U16 [R45+UR6+0x1c00], R123 ;  /* 0x001c007b2d007988 */ /* 0x010fe80008000406 */
[----:B-----5:R-:W-:Y:S04]  /*6620*/  STS.U16 [R45+UR6+0xc00], R122 ;  /* 0x000c007a2d007988 */ /* 0x020fe80008000406 */
[----:B------:R-:W2:Y:S04]  /*6630*/  LDG.E.U16 R48, desc[UR12][R48.64] ;  /* 0x0000000c30307981 */ /* 0x000ea8000c1e1500 */
[----:B------:R1:W3:Y:S04]  /*6640*/  LDG.E.U16 R2, desc[UR12][R2.64] ;  /* 0x0000000c02027981 */ /* 0x0002e8000c1e1500 */
[----:B------:R4:W5:Y:S04]  /*6650*/  LDG.E.U16 R6, desc[UR12][R6.64] ;  /* 0x0000000c06067981 */ /* 0x000968000c1e1500 */
[----:B------:R4:W5:Y:S01]  /*6660*/  LDG.E.U16 R4, desc[UR12][R4.64] ;  /* 0x0000000c04047981 */ /* 0x000962000c1e1500 */
[----:B0-----:R-:W-:Y:S01]  /*6670*/  IMAD.MOV.U32 R0, RZ, RZ, -0x800000 ;  /* 0xff800000ff007424 */ /* 0x001fe200078e00ff */
[----:B-1----:R-:W-:-:S02]  /*6680*/  MOV R3, 0xff800000 ;  /* 0xff80000000037802 */ /* 0x002fc40000000f00 */
[----:B------:R-:W5:Y:S04]  /*6690*/  LDG.E.U16 R46, desc[UR12][R46.64] ;  /* 0x0000000c2e2e7981 */ /* 0x000f68000c1e1500 */
        /* <DEDUP_REMOVED lines=48> */
[----:B------:R0:W5:Y:S04]  /*69a0*/  LDG.E.U16 R118, desc[UR12][R118.64] ;  /* 0x0000000c76767981 */ /* 0x000168000c1e1500 */
[----:B------:R-:W5:Y:S04]  /*69b0*/  LDG.E.U16 R58, desc[UR12][R58.64] ;  /* 0x0000000c3a3a7981 */ /* 0x000f68000c1e1500 */
[----:B------:R-:W5:Y:S04]  /*69c0*/  LDG.E.U16 R56, desc[UR12][R56.64] ;  /* 0x0000000c38387981 */ /* 0x000f68000c1e1500 */
[----:B------:R-:W-:Y:S04]  /*69d0*/  STL [R1+0x1f8], R0 ;  /* 0x0001f80001007387 */ /* 0x000fe80000100800 */
[----:B------:R-:W-:Y:S01]  /*69e0*/  STL [R1+0x1f4], R3 ;  /* 0x0001f40301007387 */ /* 0x000fe20000100800 */
[----:B----4-:R-:W-:-:S02]  /*69f0*/  MOV R7, 0x3f800000 ;  /* 0x3f80000000077802 */ /* 0x010fc40000000f00 */
[----:B------:R-:W-:Y:S01]  /*6a00*/  MOV R5, 0x3f800000 ;  /* 0x3f80000000057802 */ /* 0x000fe20000000f00 */
[----:B--2---:R-:W-:Y:S04]  /*6a10*/  STS.U16 [R45+UR6+0x8c00], R48 ;  /* 0x008c00302d007988 */ /* 0x004fe80008000406 */
[----:B---3--:R1:W-:Y:S02]  /*6a20*/  STS.U16 [R45+UR6+0x3fc00], R2 ;  /* 0x03fc00022d007988 */ /* 0x0083e40008000406 */
[----:B-1----:R-:W-:-:S05]  /*6a30*/  IMAD.MOV.U32 R2, RZ, RZ, -0x800000 ;  /* 0xff800000ff027424 */ /* 0x002fca00078e00ff */
        /* <DEDUP_REMOVED lines=25> */
[----:B-----5:R1:W-:Y:S04]  /*6bd0*/  STS.U16 [R45+UR6+0x3bc00], R6 ;  /* 0x03bc00062d007988 */ /* 0x0203e80008000406 */
[----:B------:R-:W-:Y:S04]  /*6be0*/  STL [R1+0x18c], R0 ;  /* 0x00018c0001007387 */ /* 0x000fe80000100800 */
[----:B------:R2:W-:Y:S01]  /*6bf0*/  STS.U16 [R45+UR6+0x3ec00], R4 ;  /* 0x03ec00042d007988 */ /* 0x0005e20008000406 */
[----:B-1----:R-:W-:-:S03]  /*6c00*/  IMAD.MOV.U32 R6, RZ, RZ, 0x3f800000 ;  /* 0x3f800000ff067424 */ /* 0x002fc600078e00ff */
[----:B------:R1:W-:Y:S04]  /*6c10*/  STL [R1+0x188], R3 ;  /* 0x0001880301007387 */ /* 0x0003e80000100800 */
[----:B------:R3:W-:Y:S01]  /*6c20*/  STL [R1+0x184], R2 ;  /* 0x0001840201007387 */ /* 0x0007e20000100800 */
[----:B--2---:R-:W-:-:S03]  /*6c30*/  IMAD.MOV.U32 R4, RZ, RZ, 0x3f800000 ;  /* 0x3f800000ff047424 */ /* 0x004fc600078e00ff */
[----:B------:R2:W-:Y:S01]  /*6c40*/  STL [R1+0x180], R0 ;  /* 0x0001800001007387 */ /* 0x0005e20000100800 */
[----:B-1----:R-:W-:Y:S01]  /*6c50*/  MOV R3, 0x3f800000 ;  /* 0x3f80000000037802 */ /* 0x002fe20000000f00 */
[----:B---3--:R-:W-:Y:S02]  /*6c60*/  IMAD.MOV.U32 R2, RZ, RZ, 0x3f800000 ;  /* 0x3f800000ff027424 */ /* 0x008fe400078e00ff */
[----:B------:R-:W-:Y:S04]  /*6c70*/  STL.64 [R1+0xd0], R6 ;  /* 0x0000d00601007387 */ /* 0x000fe80000100a00 */
[----:B------:R-:W-:Y:S04]  /*6c80*/  STL.64 [R1+0xd8], R4 ;  /* 0x0000d80401007387 */ /* 0x000fe80000100a00 */
[----:B------:R-:W-:Y:S04]  /*6c90*/  STL.64 [R1+0x110], R2 ;  /* 0x0001100201007387 */ /* 0x000fe80000100a00 */
[----:B------:R-:W-:Y:S04]  /*6ca0*/  STL.64 [R1+0x118], R6 ;  /* 0x0001180601007387 */ /* 0x000fe80000100a00 */
[----:B------:R-:W-:Y:S04]  /*6cb0*/  STL.64 [R1+0x120], R4 ;  /* 0x0001200401007387 */ /* 0x000fe80000100a00 */
[----:B------:R-:W-:Y:S04]  /*6cc0*/  STL [R1], RZ ;  /* 0x000000ff01007387 */ /* 0x000fe80000100800 */
[----:B------:R-:W-:Y:S04]  /*6cd0*/  STL.64 [R1+0x128], R2 ;  /* 0x0001280201007387 */ /* 0x000fe80000100a00 */
[----:B------:R-:W-:Y:S04]  /*6ce0*/  STL [R1+0x4], RZ ;  /* 0x000004ff01007387 */ /* 0x000fe80000100800 */
        /* <DEDUP_REMOVED lines=245> */
[----:B------:R-:W-:Y:S01]  /*7c40*/  STL [R1+0x50c], RZ ;  /* 0x00050cff01007387 */ /* 0x000fe20000100800 */
[----:B------:R-:W2:Y:S03]  /*7c50*/  S2R R68, SR_TID.X ;  /* 0x0000000000447919 */ /* 0x000ea60000002100 */
[----:B------:R-:W-:Y:S04]  /*7c60*/  STL [R1+0x4f0], RZ ;  /* 0x0004f0ff01007387 */ /* 0x000fe80000100800 */
[----:B------:R-:W-:Y:S04]  /*7c70*/  STL [R1+0x4f4], RZ ;  /* 0x0004f4ff01007387 */ /* 0x000fe80000100800 */
[----:B------:R-:W-:Y:S04]  /*7c80*/  STL [R1+0x4f8], RZ ;  /* 0x0004f8ff01007387 */ /* 0x000fe80000100800 */
[----:B------:R-:W-:Y:S04]  /*7c90*/  STL [R1+0x4fc], RZ ;  /* 0x0004fcff01007387 */ /* 0x000fe80000100800 */
[----:B------:R-:W-:Y:S04]  /*7ca0*/  STL.64 [R1+0x170], R4 ;  /* 0x0001700401007387 */ /* 0x000fe80000100a00 */
[----:B------:R-:W-:Y:S04]  /*7cb0*/  STL.64 [R1+0x178], R2 ;  /* 0x0001780201007387 */ /* 0x000fe80000100a00 */
[----:B------:R-:W-:Y:S04]  /*7cc0*/  STL.64 [R1+0x5e0], R6 ;  /* 0x0005e00601007387 */ /* 0x000fe80000100a00 */
[----:B------:R-:W-:Y:S04]  /*7cd0*/  STL.64 [R1+0x5e8], R4 ;  /* 0x0005e80401007387 */ /* 0x000fe80000100a00 */
[----:B------:R-:W-:Y:S04]  /*7ce0*/  STL.64 [R1+0x5f0], R2 ;  /* 0x0005f00201007387 */ /* 0x000fe80000100a00 */
[----:B------:R-:W-:Y:S04]  /*7cf0*/  STL.64 [R1+0x5f8], R6 ;  /* 0x0005f80601007387 */ /* 0x000fe80000100a00 */
[----:B------:R-:W-:Y:S04]  /*7d00*/  STL.64 [R1+0x608], R2 ;  /* 0x0006080201007387 */ /* 0x000fe80000100a00 */
        /* <DEDUP_REMOVED lines=49> */
[----:B------:R-:W-:Y:S01]  /*8020*/  STL.64 [R1+0x600], R4 ;  /* 0x0006000401007387 */ /* 0x000fe20000100a00 */
[----:B------:R-:W-:Y:S01]  /*8030*/  UISETP.GE.AND UP0, UPT, UR4, 0x1, UPT ;  /* 0x000000010400788c */ /* 0x000fe2000bf06270 */
[----:B------:R-:W-:Y:S01]  /*8040*/  MOV R117, 0xff800000 ;  /* 0xff80000000757802 */ /* 0x000fe20000000f00 */
[----:B------:R-:W-:Y:S01]  /*8050*/  IMAD.MOV.U32 R124, RZ, RZ, 0x3f800000 ;  /* 0x3f800000ff7c7424 */ /* 0x000fe200078e00ff */
[----:B------:R1:W-:Y:S01]  /*8060*/  STS.U16 [R45+UR6+0x20c00], R34 ;  /* 0x020c00222d007988 */ /* 0x0003e20008000406 */
[----:B0-----:R-:W-:-:S02]  /*8070*/  MOV R119, 0x3f800000 ;  /* 0x3f80000000777802 */ /* 0x001fc40000000f00 */
[----:B------:R-:W-:Y:S02]  /*8080*/  CS2R R122, SRZ ;  /* 0x00000000007a7805 */ /* 0x000fe4000001ff00 */
[----:B------:R-:W-:Y:S01]  /*8090*/  MOV R125, 0x3f800000 ;  /* 0x3f800000007d7802 */ /* 0x000fe20000000f00 */
[----:B------:R0:W-:Y:S01]  /*80a0*/  STS.U16 [R45+UR6+0x39c00], R120 ;  /* 0x039c00782d007988 */ /* 0x0001e20008000406 */
[----:B--2---:R-:W-:-:S03]  /*80b0*/  IMAD.SHL.U32 R0, R68, 0x8, RZ ;  /* 0x0000000844007824 */ /* 0x004fc600078e00ff */
[----:B------:R2:W-:Y:S01]  /*80c0*/  STS.U16 [R45+UR6+0x3ac00], R118 ;  /* 0x03ac00762d007988 */ /* 0x0005e20008000406 */
[----:B-1----:R-:W-:Y:S02]  /*80d0*/  LOP3.LUT R34, R68, 0x1ff, RZ, 0xc0, !PT ;  /* 0x000001ff44227812 */ /* 0x002fe400078ec0ff */
[----:B0-----:R-:W-:Y:S01]  /*80e0*/  CS2R R120, SRZ ;  /* 0x0000000000787805 */ /* 0x001fe2000001ff00 */
[----:B--2---:R-:W-:Y:S01]  /*80f0*/  IMAD.MOV.U32 R118, RZ, RZ, 0x3f800000 ;  /* 0x3f800000ff767424 */ /* 0x004fe200078e00ff */
[----:B------:R-:W-:Y:S06]  /*8100*/  BRA.U !UP0, `(.L_x_0) ;  /* 0x000000f5089c7547 */ /* 0x000fec000b800000 */
[C---:B------:R-:W-:Y:S01]  /*8110*/  LOP3.LUT R2, R68.reuse, 0x7, RZ, 0xc0, !PT ;  /* 0x0000000744027812 */ /* 0x040fe200078ec0ff */
[----:B------:R-:W0:Y:S01]  /*8120*/  LDC.64 R24, c[0x0][0x3c0] ;  /* 0x0000f000ff187b82 */ /* 0x000e220000000a00 */
[C---:B------:R-:W-:Y:S01]  /*8130*/  SHF.L.U32 R4, R68.reuse, 0x1, RZ ;  /* 0x0000000144047819 */ /* 0x040fe200000006ff */
[----:B------:R-:W1:Y:S01]  /*8140*/  LDCU.64 UR4, c[0x0][0x3d0] ;  /* 0x00007a00ff0477ac */ /* 0x000e620008000a00 */
[----:B------:R-:W-:Y:S01]  /*8150*/  LOP3.LUT R5, R68, 0x20, RZ, 0xc0, !PT ;  /* 0x0000002044057812 */ /* 0x000fe200078ec0ff */
[C---:B------:R-:W-:Y:S01]  /*8160*/  IMAD.SHL.U32 R3, R2.reuse, 0x10, RZ ;  /* 0x0000001002037824 */ /* 0x040fe200078e00ff */
[----:B------:R-:W-:Y:S01]  /*8170*/  SHF.R.S32.HI R7, RZ, 0x2, R68 ;  /* 0x00000002ff077819 */ /* 0x000fe20000011444 */
[----:B------:R-:W2:Y:S01]  /*8180*/  LDCU UR7, c[0x0][0x3c8] ;  /* 0x00007900ff0777ac */ /* 0x000ea20008000800 */
[C---:B------:R-:W-:Y:S01]  /*8190*/  LEA R16, R2.reuse, R5, 0x2 ;  /* 0x0000000502107211 */ /* 0x040fe200078e10ff */
[----:B------:R-:W-:Y:S01]  /*81a0*/  IMAD R5, R2, 0x210, RZ ;  /* 0x0000021002057824 */ /* 0x000fe200078e02ff */
[--C-:B------:R-:W-:Y:S01]  /*81b0*/  LOP3.LUT R3, R3, 0x30, R4.reuse, 0x78, !PT ;  /* 0x0000003003037812 */ /* 0x100fe200078e7804 */
[----:B------:R-:W3:Y:S01]  /*81c0*/  LDCU.64 UR10, c[0x0][0x388] ;  /* 0x00007100ff0a77ac */ /* 0x000ee20008000a00 */
[----:B------:R-:W-:Y:S01]  /*81d0*/  SGXT R7, R7, 0x1 ;  /* 0x000000010707781a */ /* 0x000fe20000000200 */
[----:B------:R-:W4:Y:S01]  /*81e0*/  LDC.64 R14, c[0x0][0x390] ;  /* 0x0000e400ff0e7b82 */ /* 0x000f220000000a00 */
[----:B------:R-:W-:Y:S01]  /*81f0*/  SHF.L.U32 R6, R68, 0x5, RZ ;  /* 0x0000000544067819 */ /* 0x000fe200000006ff */
[----:B------:R-:W-:Y:S01]  /*8200*/  IMAD.U32 R16, R16, 0x100, R3 ;  /* 0x0000010010107824 */ /* 0x000fe200078e0003 */
[C---:B------:R-:W-:Y:S01]  /*8210*/  LOP3.LUT R3, R68.reuse, 0x10, RZ, 0xc0, !PT ;  /* 0x0000001044037812 */ /* 0x040fe200078ec0ff */
[----:B------:R-:W-:Y:S01]  /*8220*/  IMAD.MOV.U32 R119, RZ, RZ, 0x3f800000 ;  /* 0x3f800000ff777424 */ /* 0x000fe200078e00ff */
[----:B------:R-:W-:Y:S01]  /*8230*/  LOP3.LUT R7, R7, 0x90, RZ, 0xc0, !PT ;  /* 0x0000009007077812 */ /* 0x000fe200078ec0ff */
[----:B------:R-:W-:Y:S01]  /*8240*/  IMAD.MOV.U32 R125, RZ, RZ, 0x3f800000 ;  /* 0x3f800000ff7d7424 */ /* 0x000fe200078e00ff */
[----:B------:R-:W-:Y:S01]  /*8250*/  LOP3.LUT R2, R68, 0xf, RZ, 0xc0, !PT ;  /* 0x0000000f44027812 */ /* 0x000fe200078ec0ff */
[----:B------:R-:W-:Y:S01]  /*8260*/  IMAD.SHL.U32 R3, R3, 0x100, RZ ;  /* 0x0000010003037824 */ /* 0x000fe200078e00ff */
[----:B------:R-:W-:Y:S01]  /*8270*/  LOP3.LUT R8, R6, 0x60, RZ, 0xc0, !PT ;  /* 0x0000006006087812 */ /* 0x000fe200078ec0ff */
[----:B------:R-:W5:Y:S01]  /*8280*/  LDC R17, c[0x0][0x3d8] ;  /* 0x0000f600ff117b82 */ /* 0x000f620000000800 */
[--C-:B------:R-:W-:Y:S01]  /*8290*/  LOP3.LUT R6, R5, 0x10, R4.reuse, 0x78, !PT ;  /* 0x0000001005067812 */ /* 0x100fe200078e7804 */
[----:B0-----:R-:W-:Y:S01]  /*82a0*/  IMAD R24, R24, UR8, RZ ;  /* 0x0000000818187c24 */ /* 0x001fe2000f8e02ff */
[----:B------:R-:W-:Y:S01]  /*82b0*/  LOP3.LUT R11, R7, 0x10, R4, 0x78, !PT ;  /* 0x00000010070b7812 */ /* 0x000fe200078e7804 */
[----:B-1----:R-:W-:Y:S01]  /*82c0*/  IMAD R4, R2, UR5, RZ ;  /* 0x0000000502047c24 */ /* 0x002fe2000f8e02ff */
[----:B------:R-:W-:Y:S01]  /*82d0*/  IADD3 R8, PT, PT, R8, UR6, R3 ;  /* 0x0000000608087c10 */ /* 0x000fe2000fffe003 */
[----:B--2---:R-:W-:Y:S01]  /*82e0*/  IMAD R2, R34, UR7, RZ ;  /* 0x0000000722027c24 */ /* 0x004fe2000f8e02ff */
[----:B------:R-:W-:Y:S01]  /*82f0*/  LOP3.LUT R3, R6, R3, RZ, 0xfc, !PT ;  /* 0x0000000306037212 */ /* 0x000fe200078efcff */
[----:B------:R-:W-:Y:S01]  /*8300*/  UIMAD UR4, UR8, UR4, URZ ;  /* 0x00000004080472a4 */ /* 0x000fe2000f8e02ff */
[----:B------:R-:W-:Y:S01]  /*8310*/  LOP3.LUT R6, R0, 0xf00, RZ, 0xc0, !PT ;  /* 0x00000f0000067812 */ /* 0x000fe200078ec0ff */
[----:B------:R-:W-:Y:S01]  /*8320*/  IMAD.SHL.U32 R0, R24, 0x2, RZ ;  /* 0x0000000218007824 */ /* 0x000fe200078e00ff */
[----:B------:R-:W-:Y:S01]  /*8330*/  SHF.L.U32 R5, R2, 0x1, RZ ;  /* 0x0000000102057819 */ /* 0x000fe200000006ff */
[----:B------:R-:W-:Y:S01]  /*8340*/  USHF.L.U32 UR7, UR4, 0x1, URZ ;  /* 0x0000000104077899 */ /* 0x000fe200080006ff */
[C---:B------:R-:W-:Y:S01]  /*8350*/  SHF.L.U32 R9, R4.reuse, 0x1, RZ ;  /* 0x0000000104097819 */ /* 0x040fe200000006ff */
[----:B------:R-:W-:Y:S01]  /*8360*/  UIMAD.WIDE UR4, UR4, 0x2, URZ ;  /* 0x00000002040478a5 */ /* 0x000fe2000f8e02ff */
[----:B---3--:R-:W-:Y:S01]  /*8370*/  IADD3 R26, P0, P1, R5, UR10, R0 ;  /* 0x0000000a051a7c10 */ /* 0x008fe2000f91e000 */
[----:B------:R-:W-:Y:S01]  /*8380*/  IMAD.HI R4, R4, 0x2, RZ ;  /* 0x0000000204047827 */ /* 0x000fe200078e02ff */
[----:B------:R-:W-:-:S02]  /*8390*/  IADD3 R0, PT, PT, R11, R8, R6 ;  /* 0x000000080b007210 */ /* 0x000fc40007ffe006 */
[----:B------:R-:W-:Y:S02]  /*83a0*/  CS2R R120, SRZ ;  /* 0x0000000000787805 */ /* 0x000fe4000001ff00 */
[----:B----4-:R-:W-:Y:S01]  /*83b0*/  IADD3 R13, P2, P3, R9, UR7, R14 ;  /* 0x00000007090d7c10 */ /* 0x010fe2000fb5e00e */
[----:B------:R-:W-:Y:S01]  /*83c0*/  IMAD.HI R7, R2, 0x2, RZ ;  /* 0x0000000202077827 */ /* 0x000fe200078e02ff */
[----:B------:R-:W-:Y:S01]  /*83d0*/  LEA.HI R2, R68, 0x20, RZ, 0x1c ;  /* 0x0000002044027811 */ /* 0x000fe200078fe0ff */
[----:B------:R0:W-:Y:S01]  /*83e0*/  STL [R1+0x650], R0 ;  /* 0x0006500001007387 */ /* 0x0001e20000100800 */
[----:B------:R-:W-:Y:S01]  /*83f0*/  IADD3.X R15, PT, PT, R4, UR5, R15, P2, P3 ;  /* 0x00000005040f7c10 */ /* 0x000fe200097e640f */
[----:B------:R-:W-:Y:S01]  /*8400*/  IMAD.HI R24, R24, 0x2, RZ ;  /* 0x0000000218187827 */ /* 0x000fe200078e02ff */
[----:B------:R-:W-:Y:S02]  /*8410*/  LEA.HI R4, R68, 0x60, RZ, 0x1c ;  /* 0x0000006044047811 */ /* 0x000fe400078fe0ff */
[----:B------:R-:W-:-:S02]  /*8420*/  CS2R R122, SRZ ;  /* 0x00000000007a7805 */ /* 0x000fc4000001ff00 */
[----:B------:R-:W-:Y:S01]  /*8430*/  LEA.HI R5, R68, 0xa0, RZ, 0x1c ;  /* 0x000000a044057811 */ /* 0x000fe200078fe0ff */
[-C--:B-----5:R-:W-:Y:S01]  /*8440*/  IMAD R2, R2, R17.reuse, RZ ;  /* 0x0000001102027224 */ /* 0x0a0fe200078e02ff */
[----:B------:R-:W-:Y:S01]  /*8450*/  IADD3.X R27, PT, PT, R7, UR11, R24, P0, P1 ;  /* 0x0000000b071b7c10 */ /* 0x000fe200087e2418 */
[-C--:B------:R-:W-:Y:S01]  /*8460*/  IMAD R11, R4, R17.reuse, RZ ;  /* 0x00000011040b7224 */ /* 0x080fe200078e02ff */
[C---:B------:R-:W-:Y:S01]  /*8470*/  LEA.HI R6, R68.reuse, 0xe0, RZ, 0x1c ;  /* 0x000000e044067811 */ /* 0x040fe200078fe0ff */
[-C--:B------:R-:W-:Y:S01]  /*8480*/  IMAD R12, R5, R17.reuse, RZ ;  /* 0x00000011050c7224 */ /* 0x080fe200078e02ff */
[----:B0-----:R-:W-:Y:S01]  /*8490*/  SHF.R.U32.HI R0, RZ, 0x4, R68 ;  /* 0x00000004ff007819 */ /* 0x001fe20000011644 */
[----:B------:R-:W-:Y:S01]  /*84a0*/  STL.64 [R1+0x5d8], R26 ;  /* 0x0005d81a01007387 */ /* 0x000fe20000100a00 */
[----:B------:R-:W-:Y:S01]  /*84b0*/  LEA.HI R7, R68, 0x120, RZ, 0x1c ;  /* 0x0000012044077811 */ /* 0x000fe200078fe0ff */
[-C--:B------:R-:W-:Y:S01]  /*84c0*/  IMAD R6, R6, R17.reuse, RZ ;  /* 0x0000001106067224 */ /* 0x080fe200078e02ff */
[----:B------:R-:W-:Y:S01]  /*84d0*/  SGXT.U32 R0, R0, 0x5 ;  /* 0x000000050000781a */ /* 0x000fe20000000000 */
[----:B------:R-:W-:Y:S01]  /*84e0*/  IMAD.MOV.U32 R24, RZ, RZ, -0x800000 ;  /* 0xff800000ff187424 */ /* 0x000fe200078e00ff */
[C---:B------:R-:W-:Y:S01]  /*84f0*/  LEA.HI R8, R68.reuse, 0x160, RZ, 0x1c ;  /* 0x0000016044087811 */ /* 0x040fe200078fe0ff */
[-C--:B------:R-:W-:Y:S01]  /*8500*/  IMAD R7, R7, R17.reuse, RZ ;  /* 0x0000001107077224 */ /* 0x080fe200078e02ff */
[----:B------:R-:W-:Y:S01]  /*8510*/  LEA.HI R9, R68, 0x1a0, RZ, 0x1c ;  /* 0x000001a044097811 */ /* 0x000fe200078fe0ff */
[----:B------:R-:W-:Y:S01]  /*8520*/  IMAD R0, R0, R17, RZ ;  /* 0x0000001100007224 */ /* 0x000fe200078e02ff */
[----:B------:R-:W-:Y:S01]  /*8530*/  LEA R18, P6, R2, R13, 0x1 ;  /* 0x0000000d02127211 */ /* 0x000fe200078c08ff */
[----:B------:R-:W-:Y:S01]  /*8540*/  IMAD R8, R8, R17, RZ ;  /* 0x0000001108087224 */ /* 0x000fe200078e02ff */
[-C--:B------:R-:W-:Y:S01]  /*8550*/  LEA R36, P1, R11, R13.reuse, 0x1 ;  /* 0x0000000d0b247211 */ /* 0x080fe200078208ff */
[----:B------:R-:W-:Y:S01]  /*8560*/  IMAD R4, R17, 0x40, R0 ;  /* 0x0000004011047824 */ /* 0x000fe200078e0200 */
[----:B------:R-:W-:Y:S01]  /*8570*/  LEA R20, P5, R0, R13, 0x1 ;  /* 0x0000000d00147211 */ /* 0x000fe200078a08ff */
[----:B------:R-:W-:Y:S01]  /*8580*/  IMAD R9, R9, R17, RZ ;  /* 0x0000001109097224 */ /* 0x000fe200078e02ff */
[-C--:B------:R-:W-:Y:S01]  /*8590*/  LEA.HI.X.SX32 R19, R2, R15.reuse, 0x1, P6 ;  /* 0x0000000f02137211 */ /* 0x080fe200030f0eff */
[----:B------:R-:W-:Y:S01]  /*85a0*/  IMAD R14, R25, 0x1a, RZ ;  /* 0x0000001a190e7824 */ /* 0x000fe200078e02ff */
[----:B------:R-:W-:Y:S01]  /*85b0*/  LEA.HI.X.SX32 R21, R0, R15, 0x1, P5 ;  /* 0x0000000f00157211 */ /* 0x000fe200028f0eff */
[----:B------:R-:W-:Y:S01]  /*85c0*/  UMOV UR4, URZ ;  /* 0x000000ff00047c82 */ /* 0x000fe20008000000 */
[-C--:B------:R-:W-:Y:S01]  /*85d0*/  LEA R22, P0, R4, R13.reuse, 0x1 ;  /* 0x0000000d04167211 */ /* 0x080fe200078008ff */
[----:B------:R-:W0:Y:S01]  /*85e0*/  LDCU UR14, c[0x0][0x3f0] ;  /* 0x00007e00ff0e77ac */ /* 0x000e220008000800 */
[-C--:B------:R-:W-:Y:S01]  /*85f0*/  LEA R32, P2, R12, R13.reuse, 0x1 ;  /* 0x0000000d0c207211 */ /* 0x080fe200078408ff */
[----:B------:R1:W-:Y:S01]  /*8600*/  STL.64 [R1+0x728], R20 ;  /* 0x0007281401007387 */ /* 0x0003e20000100a00 */
[-C--:B------:R-:W-:Y:S01]  /*8610*/  LEA R30, P3, R6, R13.reuse, 0x1 ;  /* 0x0000000d061e7211 */ /* 0x080fe200078608ff */
[----:B------:R-:W2:Y:S01]  /*8620*/  LDCU UR9, c[0x0][0x3a8] ;  /* 0x00007500ff0977ac */ /* 0x000ea20008000800 */
[----:B------:R-:W-:Y:S01]  /*8630*/  LEA.HI R10, R68, 0x1e0, RZ, 0x1c ;  /* 0x000001e0440a7811 */ /* 0x000fe200078fe0ff */
[----:B------:R3:W-:Y:S01]  /*8640*/  STL.64 [R1+0x720], R18 ;  /* 0x0007201201007387 */ /* 0x0007e20000100a00 */
[----:B------:R-:W-:-:S02]  /*8650*/  LEA R28, P4, R7, R13, 0x1 ;  /* 0x0000000d071c7211 */ /* 0x000fc400078808ff */
[----:B------:R-:W-:Y:S01]  /*8660*/  LEA.HI.X.SX32 R23, R4, R15, 0x1, P0 ;  /* 0x0000000f04177211 */ /* 0x000fe200000f0eff */
[----:B------:R-:W-:Y:S01]  /*8670*/  IMAD R10, R10, R17, RZ ;  /* 0x000000110a0a7224 */ /* 0x000fe200078e02ff */
[----:B------:R-:W-:Y:S02]  /*8680*/  LEA.HI.X.SX32 R37, R11, R15, 0x1, P1 ;  /* 0x0000000f0b257211 */ /* 0x000fe400008f0eff */
[----:B------:R-:W-:Y:S01]  /*8690*/  LEA R5, R17, R4, 0x6 ;  /* 0x0000000411057211 */ /* 0x000fe200078e30ff */
[----:B------:R4:W-:Y:S01]  /*86a0*/  STL.64 [R1+0x718], R22 ;  /* 0x0007181601007387 */ /* 0x0009e20000100a00 */
[----:B-1----:R-:W-:Y:S02]  /*86b0*/  LEA R20, P5, R8, R13, 0x1 ;  /* 0x0000000d08147211 */ /* 0x002fe400078a08ff */
[----:B------:R-:W-:Y:S01]  /*86c0*/  LEA.HI.X.SX32 R33, R12, R15, 0x1, P2 ;  /* 0x0000000f0c217211 */ /* 0x000fe200010f0eff */
[----:B------:R-:W-:Y:S01]  /*86d0*/  STL.64 [R1+0x710], R36 ;  /* 0x0007102401007387 */ /* 0x000fe20000100a00 */
[----:B---3--:R-:W-:Y:S01]  /*86e0*/  LEA R18, P6, R9, R13, 0x1 ;  /* 0x0000000d09127211 */ /* 0x008fe200078c08ff */
[----:B------:R-:W-:Y:S01]  /*86f0*/  IMAD R0, R17, 0x40, R5 ;  /* 0x0000004011007824 */ /* 0x000fe200078e0205 */
[-C--:B------:R-:W-:Y:S01]  /*8700*/  LEA.HI.X.SX32 R31, R6, R15.reuse, 0x1, P3 ;  /* 0x0000000f061f7211 */ /* 0x080fe200018f0eff */
[----:B------:R-:W-:Y:S01]  /*8710*/  STL.64 [R1+0x700], R32 ;  /* 0x0007002001007387 */ /* 0x000fe20000100a00 */
[-C--:B------:R-:W-:Y:S01]  /*8720*/  LEA.HI.X.SX32 R29, R7, R15.reuse, 0x1, P4 ;  /* 0x0000000f071d7211 */ /* 0x080fe200020f0eff */
[----:B------:R-:W-:Y:S01]  /*8730*/  IMAD R7, R25, 0x9, RZ ;  /* 0x0000000919077824 */ /* 0x000fe200078e02ff */
[-C--:B------:R-:W-:Y:S01]  /*8740*/  LEA.HI.X.SX32 R21, R8, R15.reuse, 0x1, P5 ;  /* 0x0000000f08157211 */ /* 0x080fe200028f0eff */
[----:B------:R-:W-:Y:S01]  /*8750*/  STL.64 [R1+0x6f0], R30 ;  /* 0x0006f01e01007387 */ /* 0x000fe20000100a00 */
[----:B------:R-:W-:Y:S01]  /*8760*/  LEA.HI.X.SX32 R19, R9, R15, 0x1, P6 ;  /* 0x0000000f09137211 */ /* 0x000fe200030f0eff */
[----:B------:R-:W-:Y:S01]  /*8770*/  IMAD R12, R25, 0x3, RZ ;  /* 0x00000003190c7824 */ /* 0x000fe200078e02ff */
[----:B----4-:R-:W-:Y:S01]  /*8780*/  LEA R22, P0, R10, R13, 0x1 ;  /* 0x0000000d0a167211 */ /* 0x010fe200078008ff */
[----:B------:R1:W-:Y:S01]  /*8790*/  STL.64 [R1+0x6e0], R28 ;  /* 0x0006e01c01007387 */ /* 0x0003e20000100a00 */
[----:B------:R-:W-:-:S02]  /*87a0*/  LEA R2, R17, R0, 0x6 ;  /* 0x0000000011027211 */ /* 0x000fc400078e30ff */
[----:B------:R-:W-:Y:S01]  /*87b0*/  LEA.HI.X.SX32 R23, R10, R15, 0x1, P0 ;  /* 0x0000000f0a177211 */ /* 0x000fe200000f0eff */
[----:B------:R3:W-:Y:S01]  /*87c0*/  STL.64 [R1+0x6d0], R20 ;  /* 0x0006d01401007387 */ /* 0x0007e20000100a00 */
[----:B------:R-:W-:Y:S01]  /*87d0*/  LOP3.LUT P4, RZ, R68, 0x1, RZ, 0xc0, !PT ;  /* 0x0000000144ff7812 */ /* 0x000fe2000788c0ff */
[C---:B------:R-:W-:Y:S01]  /*87e0*/  IMAD R4, R17.reuse, 0x40, R2 ;  /* 0x0000004011047824 */ /* 0x040fe200078e0202 */
[----:B------:R-:W-:Y:S01]  /*87f0*/  MOV R118, 0x3f800000 ;  /* 0x3f80000000767802 */ /* 0x000fe20000000f00 */
[----:B------:R4:W-:Y:S01]  /*8800*/  STL.64 [R1+0x6c0], R18 ;  /* 0x0006c01201007387 */ /* 0x0009e20000100a00 */
[----:B------:R-:W-:Y:S02]  /*8810*/  MOV R124, 0x3f800000 ;  /* 0x3f800000007c7802 */ /* 0x000fe40000000f00 */
[----:B------:R-:W-:Y:S01]  /*8820*/  LEA R6, R17, R4, 0x6 ;  /* 0x0000000411067211 */ /* 0x000fe200078e30ff */
[----:B------:R5:W-:Y:S01]  /*8830*/  STL.64 [R1+0x6b0], R22 ;  /* 0x0006b01601007387 */ /* 0x000be20000100a00 */
[----:B-1----:R-:W-:-:S02]  /*8840*/  MOV R29, 0xff800000 ;  /* 0xff800000001d7802 */ /* 0x002fc40000000f00 */
[CC--:B---3--:R-:W-:Y:S02]  /*8850*/  LEA R20, P1, R5.reuse, R13.reuse, 0x1 ;  /* 0x0000000d05147211 */ /* 0x0c8fe400078208ff */
[C---:B----4-:R-:W-:Y:S02]  /*8860*/  LEA R18, P2, R0.reuse, R13, 0x1 ;  /* 0x0000000d00127211 */ /* 0x050fe400078408ff */
[-C--:B------:R-:W-:Y:S01]  /*8870*/  LEA.HI.X.SX32 R21, R5, R15.reuse, 0x1, P1 ;  /* 0x0000000f05157211 */ /* 0x080fe200008f0eff */
[----:B------:R-:W-:Y:S01]  /*8880*/  IMAD R5, R25, 0xe, RZ ;  /* 0x0000000e19057824 */ /* 0x000fe200078e02ff */
[----:B------:R-:W-:Y:S01]  /*8890*/  LEA.HI.X.SX32 R19, R0, R15, 0x1, P2 ;  /* 0x0000000f00137211 */ /* 0x000fe200010f0eff */
[----:B------:R-:W-:Y:S01]  /*88a0*/  IMAD R0, R17, 0x40, R6 ;  /* 0x0000004011007824 */ /* 0x000fe200078e0206 */
[-C--:B------:R-:W-:Y:S01]  /*88b0*/  LEA R10, P2, R6, R13.reuse, 0x1 ;  /* 0x0000000d060a7211 */ /* 0x080fe200078408ff */
[----:B------:R1:W-:Y:S01]  /*88c0*/  STL.64 [R1+0x708], R20 ;  /* 0x0007081401007387 */ /* 0x0003e20000100a00 */
[C---:B------:R-:W-:Y:S01]  /*88d0*/  IMAD R17, R25.reuse, 0x1c, RZ ;  /* 0x0000001c19117824 */ /* 0x040fe200078e02ff */
[C---:B-----5:R-:W-:Y:S01]  /*88e0*/  SHF.L.U32 R22, R25.reuse, 0x3, RZ ;  /* 0x0000000319167819 */ /* 0x060fe200000006ff */
[----:B------:R-:W-:Y:S01]  /*88f0*/  IMAD.SHL.U32 R23, R25, 0x4, RZ ;  /* 0x0000000419177824 */ /* 0x000fe200078e00ff */
[----:B------:R3:W-:Y:S01]  /*8900*/  STL.64 [R1+0x6f8], R18 ;  /* 0x0006f81201007387 */ /* 0x0007e20000100a00 */
[----:B------:R-:W-:-:S02]  /*8910*/  LEA R8, P3, R0, R13, 0x1 ;  /* 0x0000000d00087211 */ /* 0x000fc400078608ff */
[-C--:B------:R-:W-:Y:S01]  /*8920*/  LEA.HI.X.SX32 R11, R6, R15.reuse, 0x1, P2 ;  /* 0x0000000f060b7211 */ /* 0x080fe200010f0eff */
[C---:B------:R-:W-:Y:S01]  /*8930*/  IMAD R6, R25.reuse, 0x12, RZ ;  /* 0x0000001219067824 */ /* 0x040fe200078e02ff */
[----:B------:R-:W-:Y:S01]  /*8940*/  LEA.HI.X.SX32 R9, R0, R15, 0x1, P3 ;  /* 0x0000000f00097211 */ /* 0x000fe200018f0eff */
[C---:B------:R-:W-:Y:S01]  /*8950*/  IMAD R0, R25.reuse, 0xa, RZ ;  /* 0x0000000a19007824 */ /* 0x040fe200078e02ff */
[CC--:B------:R-:W-:Y:S02]  /*8960*/  LEA R30, P3, R25.reuse, R26.reuse, 0x3 ;  /* 0x0000001a191e7211 */ /* 0x0c0fe400078618ff */
[-C--:B-1----:R-:W-:Y:S02]  /*8970*/  LEA R20, P0, R2, R13.reuse, 0x1 ;  /* 0x0000000d02147211 */ /* 0x082fe400078008ff */
[CC--:B------:R-:W-:Y:S02]  /*8980*/  LEA R28, P2, R25.reuse, R26.reuse, 0x4 ;  /* 0x0000001a191c7211 */ /* 0x0c0fe400078420ff */
[----:B---3--:R-:W-:Y:S01]  /*8990*/  LEA R18, P1, R4, R13, 0x1 ;  /* 0x0000000d04127211 */ /* 0x008fe200078208ff */
[C---:B------:R-:W-:Y:S01]  /*89a0*/  IMAD R13, R25.reuse, 0x18, RZ ;  /* 0x00000018190d7824 */ /* 0x040fe200078e02ff */
[-C--:B------:R-:W-:Y:S01]  /*89b0*/  LEA.HI.X.SX32 R21, R2, R15.reuse, 0x1, P0 ;  /* 0x0000000f02157211 */ /* 0x080fe200000f0eff */
[C---:B------:R-:W-:Y:S01]  /*89c0*/  IMAD R2, R25.reuse, 0x6, RZ ;  /* 0x0000000619027824 */ /* 0x040fe200078e02ff */
[----:B------:R-:W-:Y:S01]  /*89d0*/  LEA.HI.X.SX32 R19, R4, R15, 0x1, P1 ;  /* 0x0000000f04137211 */ /* 0x000fe200008f0eff */
[C---:B------:R-:W-:Y:S01]  /*89e0*/  IMAD R4, R25.reuse, 0xc, RZ ;  /* 0x0000000c19047824 */ /* 0x040fe200078e02ff */
[C---:B------:R-:W-:Y:S01]  /*89f0*/  LEA R32, P1, R25.reuse, R26, 0x2 ;  /* 0x0000001a19207211 */ /* 0x040fe200078210ff */
[----:B------:R1:W-:Y:S01]  /*8a00*/  STL.64 [R1+0x6e8], R20 ;  /* 0x0006e81401007387 */ /* 0x0003e20000100a00 */
[----:B------:R-:W-:Y:S01]  /*8a10*/  IMAD R15, R25, 0xd, RZ ;  /* 0x0000000d190f7824 */ /* 0x000fe200078e02ff */
[----:B------:R-:W-:-:S02]  /*8a20*/  LEA.HI.X.SX32 R31, R23, R27, 0x1, P3 ;  /* 0x0000001b171f7211 */ /* 0x000fc400018f0eff */
[----:B------:R3:W-:Y:S04]  /*8a30*/  STL.64 [R1+0x6d8], R18 ;  /* 0x0006d81201007387 */ /* 0x0007e80000100a00 */
[----:B------:R4:W-:Y:S04]  /*8a40*/  STL.64 [R1+0x6c8], R10 ;  /* 0x0006c80a01007387 */ /* 0x0009e80000100a00 */
[----:B------:R5:W-:Y:S01]  /*8a50*/  STL.64 [R1+0x6b8], R8 ;  /* 0x0006b80801007387 */ /* 0x000be20000100a00 */
[C---:B-1----:R-:W-:Y:S02]  /*8a60*/  IMAD R21, R25.reuse, 0xf, RZ ;  /* 0x0000000f19157824 */ /* 0x042fe400078e02ff */
[C---:B------:R-:W-:Y:S01]  /*8a70*/  IMAD R20, R25.reuse, 0x1e, RZ ;  /* 0x0000001e19147824 */ /* 0x040fe200078e02ff */
[C---:B---3--:R-:W-:Y:S01]  /*8a80*/  SHF.L.U32 R19, R25.reuse, 0x1, RZ ;  /* 0x0000000119137819 */ /* 0x048fe200000006ff */
[----:B------:R-:W-:-:S03]  /*8a90*/  IMAD R18, R25, 0x7, RZ ;  /* 0x0000000719127824 */ /* 0x000fc600078e02ff */
[----:B------:R-:W-:Y:S01]  /*8aa0*/  IADD3 R36, P0, PT, R19, R26, RZ ;  /* 0x0000001a13247210 */ /* 0x000fe20007f1e0ff */
[----:B----4-:R-:W-:Y:S01]  /*8ab0*/  IMAD R11, R25, 0xb, RZ ;  /* 0x0000000b190b7824 */ /* 0x010fe200078e02ff */
[-C--:B------:R-:W-:Y:S01]  /*8ac0*/  LEA.HI.X.SX32 R33, R19, R27.reuse, 0x1, P1 ;  /* 0x0000001b13217211 */ /* 0x080fe200008f0eff */
[C---:B------:R-:W-:Y:S01]  /*8ad0*/  IMAD R10, R25.reuse, 0x16, RZ ;  /* 0x00000016190a7824 */ /* 0x040fe200078e02ff */
[C---:B------:R-:W-:Y:S01]  /*8ae0*/  LEA.HI.X.SX32 R37, R25.reuse, R27, 0x1, P0 ;  /* 0x0000001b19257211 */ /* 0x040fe200000f0eff */
[C---:B-----5:R-:W-:Y:S01]  /*8af0*/  IMAD R9, R25.reuse, 0x5, RZ ;  /* 0x0000000519097824 */ /* 0x060fe200078e02ff */
[----:B------:R-:W-:Y:S01]  /*8b00*/  LOP3.LUT P0, RZ, R68, 0x3, RZ, 0xc0, !PT ;  /* 0x0000000344ff7812 */ /* 0x000fe2000780c0ff */
[----:B------:R-:W-:Y:S02]  /*8b10*/  IMAD R8, R25, 0x14, RZ ;  /* 0x0000001419087824 */ /* 0x000fe400078e02ff */
[----:B------:R1:W-:Y:S01]  /*8b20*/  STL.64 [R1+0x748], R36 ;  /* 0x0007482401007387 */ /* 0x0003e20000100a00 */
[----:B------:R-:W-:Y:S01]  /*8b30*/  IMAD.MOV.U32 R25, RZ, RZ, -0x800000 ;  /* 0xff800000ff197424 */ /* 0x000fe200078e00ff */
[----:B------:R-:W-:-:S02]  /*8b40*/  ISETP.LT.U32.AND P0, PT, R34, 0x40, !P0 ;  /* 0x000000402200780c */ /* 0x000fc40004701070 */
[----:B------:R-:W-:Y:S04]  /*8b50*/  STL [R1+0x230], RZ ;  /* 0x000230ff01007387 */ /* 0x000fe80000100800 */
[----:B------:R-:W-:Y:S04]  /*8b60*/  STL [R1+0x130], R24 ;  /* 0x0001301801007387 */ /* 0x000fe80000100800 */
[----:B------:R-:W-:Y:S01]  /*8b70*/  STL [R1+0x22c], RZ ;  /* 0x00022cff01007387 */ /* 0x000fe20000100800 */
[----:B-1----:R-:W-:Y:S01]  /*8b80*/  MOV R36, 0x3f800000 ;  /* 0x3f80000000247802 */ /* 0x002fe20000000f00 */
[----:B------:R-:W-:-:S02]  /*8b90*/  IMAD.MOV.U32 R37, RZ, RZ, 0x3f800000 ;  /* 0x3f800000ff257424 */ /* 0x000fc400078e00ff */
        /* <DEDUP_REMOVED lines=29> */
[----:B------:R3:W-:Y:S04]  /*8d70*/  STL [R1+0x648], R25 ;  /* 0x0006481901007387 */ /* 0x0007e80000100800 */
[----:B------:R4:W-:Y:S01]  /*8d80*/  STL [R1+0x64c], R24 ;  /* 0x00064c1801007387 */ /* 0x0009e20000100800 */
[----:B-1----:R-:W-:-:S03]  /*8d90*/  LEA.HI.X.SX32 R29, R22, R27, 0x1, P2 ;  /* 0x0000001b161d7211 */ /* 0x002fc600010f0eff */
[----:B------:R-:W-:Y:S01]  /*8da0*/  STL.64 [R1+0xd0], R36 ;  /* 0x0000d02401007387 */ /* 0x000fe20000100a00 */
[----:B---3--:R-:W-:-:S03]  /*8db0*/  IMAD.MOV.U32 R25, RZ, RZ, 0x3f800000 ;  /* 0x3f800000ff197424 */ /* 0x008fc600078e00ff */
[----:B------:R-:W-:Y:S01]  /*8dc0*/  STL [R1], RZ ;  /* 0x000000ff01007387 */ /* 0x000fe20000100800 */
[----:B----4-:R-:W-:-:S05]  /*8dd0*/  MOV R24, 0x3f800000 ;  /* 0x3f80000000187802 */ /* 0x010fca0000000f00 */
[----:B------:R1:W-:Y:S04]  /*8de0*/  STL.64 [R1+0xd8], R24 ;  /* 0x0000d81801007387 */ /* 0x0003e80000100a00 */
[----:B------:R-:W-:Y:S04]  /*8df0*/  STL [R1+0x4], RZ ;  /* 0x000004ff01007387 */ /* 0x000fe80000100800 */
[----:B------:R-:W-:Y:S04]  /*8e00*/  STL [R1+0x8], RZ ;  /* 0x000008ff01007387 */ /* 0x000fe80000100800 */
[----:B------:R-:W-:Y:S01]  /*8e10*/  STL [R1+0xc], RZ ;  /* 0x00000cff01007387 */ /* 0x000fe20000100800 */
[----:B-1----:R-:W-:-:S03]  /*8e20*/  IADD3 R24, P5, PT, R6, R26, RZ ;  /* 0x0000001a06187210 */ /* 0x002fc60007fbe0ff */
[----:B------:R-:W-:Y:S01]  /*8e30*/  STL [R1+0x290], RZ ;  /* 0x000290ff01007387 */ /* 0x000fe20000100800 */
[----:B------:R-:W-:-:S03]  /*8e40*/  LEA.HI.X.SX32 R25, R7, R27, 0x1, P5 ;  /* 0x0000001b07197211 */ /* 0x000fc600028f0eff */
        /* <DEDUP_REMOVED lines=225> */
[----:B------:R1:W-:Y:S04]  /*9c60*/  STL.64 [R1+0x6a8], R24 ;  /* 0x0006a81801007387 */ /* 0x0003e80000100a00 */
[----:B------:R-:W-:Y:S04]  /*9c70*/  STL [R1+0x3a8], RZ ;  /* 0x0003a8ff01007387 */ /* 0x000fe80000100800 */
[----:B------:R-:W-:Y:S01]  /*9c80*/  STL [R1+0x3ac], RZ ;  /* 0x0003acff01007387 */ /* 0x000fe20000100800 */
[----:B-1----:R-:W-:-:S03]  /*9c90*/  IADD3 R24, P5, PT, R0, R26, RZ ;  /* 0x0000001a00187210 */ /* 0x002fc60007fbe0ff */
[----:B------:R-:W-:Y:S01]  /*9ca0*/  STL [R1+0x390], RZ ;  /* 0x000390ff01007387 */ /* 0x000fe20000100800 */
[----:B------:R-:W-:-:S03]  /*9cb0*/  LEA.HI.X.SX32 R25, R9, R27, 0x1, P5 ;  /* 0x0000001b09197211 */ /* 0x000fc600028f0eff */
[----:B------:R-:W-:Y:S01]  /*9cc0*/  STL [R1+0x394], RZ ;  /* 0x000394ff01007387 */ /* 0x000fe20000100800 */
[-C--:B------:R-:W-:Y:S01]  /*9cd0*/  IADD3 R6, P5, PT, R8, R26.reuse, RZ ;  /* 0x0000001a08067210 */ /* 0x080fe20007fbe0ff */
[----:B------:R-:W-:Y:S01]  /*9ce0*/  IMAD.MOV.U32 R9, RZ, RZ, 0x3f800000 ;  /* 0x3f800000ff097424 */ /* 0x000fe200078e00ff */
[----:B------:R-:W-:Y:S01]  /*9cf0*/  MOV R8, 0x3f800000 ;  /* 0x3f80000000087802 */ /* 0x000fe20000000f00 */
[----:B------:R-:W-:Y:S01]  /*9d00*/  STL.64 [R1+0x6a0], R24 ;  /* 0x0006a01801007387 */ /* 0x000fe20000100a00 */
[----:B------:R-:W-:Y:S02]  /*9d10*/  LEA.HI.X.SX32 R7, R0, R27, 0x1, P5 ;  /* 0x0000001b00077211 */ /* 0x000fe400028f0eff */
[----:B------:R-:W-:Y:S01]  /*9d20*/  LOP3.LUT R0, R16, 0x40, RZ, 0x3c, !PT ;  /* 0x0000004010007812 */ /* 0x000fe200078e3cff */
[----:B------:R-:W-:Y:S04]  /*9d30*/  STL [R1+0x398], RZ ;  /* 0x000398ff01007387 */ /* 0x000fe80000100800 */
[----:B------:R-:W-:Y:S04]  /*9d40*/  STL [R1+0x39c], RZ ;  /* 0x00039cff01007387 */ /* 0x000fe80000100800 */
[----:B------:R1:W-:Y:S04]  /*9d50*/  STL.64 [R1+0x698], R6 ;  /* 0x0006980601007387 */ /* 0x0003e80000100a00 */
[----:B------:R-:W-:Y:S04]  /*9d60*/  STL [R1+0x520], RZ ;  /* 0x000520ff01007387 */ /* 0x000fe80000100800 */
[----:B------:R-:W-:Y:S01]  /*9d70*/  STL [R1+0x524], RZ ;  /* 0x000524ff01007387 */ /* 0x000fe20000100800 */
[----:B-1----:R-:W-:-:S03]  /*9d80*/  IADD3 R6, P5, PT, R10, R26, RZ ;  /* 0x0000001a0a067210 */ /* 0x002fc60007fbe0ff */
[----:B------:R-:W-:Y:S01]  /*9d90*/  STL [R1+0x528], RZ ;  /* 0x000528ff01007387 */ /* 0x000fe20000100800 */
[----:B------:R-:W-:-:S05]  /*9da0*/  LEA.HI.X.SX32 R7, R11, R27, 0x1, P5 ;  /* 0x0000001b0b077211 */ /* 0x000fca00028f0eff */
        /* <DEDUP_REMOVED lines=11> */
[----:B------:R-:W-:Y:S02]  /*9e60*/  LEA.HI.X.SX32 R7, R2, R27, 0x1, P5 ;  /* 0x0000001b02077211 */ /* 0x000fe400028f0eff */
[----:B------:R-:W-:-:S03]  /*9e70*/  LOP3.LUT R2, R3, 0x40, RZ, 0x3c, !PT ;  /* 0x0000004003027812 */ /* 0x000fc600078e3cff */
[----:B------:R1:W-:Y:S04]  /*9e80*/  STL.64 [R1+0x680], R6 ;  /* 0x0006800601007387 */ /* 0x0003e80000100a00 */
[----:B------:R-:W-:Y:S04]  /*9e90*/  STL [R1+0x504], RZ ;  /* 0x000504ff01007387 */ /* 0x000fe80000100800 */
[----:B------:R-:W-:Y:S01]  /*9ea0*/  STL [R1+0x508], RZ ;  /* 0x000508ff01007387 */ /* 0x000fe20000100800 */
[----:B-1----:R-:W-:-:S03]  /*9eb0*/  IADD3 R6, P5, PT, R13, R26, RZ ;  /* 0x0000001a0d067210 */ /* 0x002fc60007fbe0ff */
[----:B------:R-:W-:Y:S01]  /*9ec0*/  STL [R1+0x50c], RZ ;  /* 0x00050cff01007387 */ /* 0x000fe20000100800 */
[----:B------:R-:W-:Y:S02]  /*9ed0*/  LEA.HI.X.SX32 R7, R4, R27, 0x1, P5 ;  /* 0x0000001b04077211 */ /* 0x000fe400028f0eff */
[----:B------:R-:W-:-:S03]  /*9ee0*/  MOV R4, 0x3f800000 ;  /* 0x3f80000000047802 */ /* 0x000fc60000000f00 */
[----:B------:R1:W-:Y:S04]  /*9ef0*/  STL.64 [R1+0x678], R6 ;  /* 0x0006780601007387 */ /* 0x0003e80000100a00 */
[----:B------:R-:W-:Y:S04]  /*9f00*/  STL [R1+0x4f0], RZ ;  /* 0x0004f0ff01007387 */ /* 0x000fe80000100800 */
[----:B------:R-:W-:Y:S01]  /*9f10*/  STL [R1+0x4f4], RZ ;  /* 0x0004f4ff01007387 */ /* 0x000fe20000100800 */
[----:B-1----:R-:W-:-:S03]  /*9f20*/  IADD3 R6, P5, PT, R14, R26, RZ ;  /* 0x0000001a0e067210 */ /* 0x002fc60007fbe0ff */
[----:B------:R-:W-:Y:S01]  /*9f30*/  STL [R1+0x4f8], RZ ;  /* 0x0004f8ff01007387 */ /* 0x000fe20000100800 */
[----:B------:R-:W-:-:S05]  /*9f40*/  LEA.HI.X.SX32 R7, R15, R27, 0x1, P5 ;  /* 0x0000001b0f077211 */ /* 0x000fca00028f0eff */
[----:B------:R1:W-:Y:S04]  /*9f50*/  STL.64 [R1+0x668], R6 ;  /* 0x0006680601007387 */ /* 0x0003e80000100a00 */
[----:B------:R-:W-:Y:S01]  /*9f60*/  STL [R1+0x4fc], RZ ;  /* 0x0004fcff01007387 */ /* 0x000fe20000100800 */
[----:B-1----:R-:W-:-:S04]  /*9f70*/  IADD3 R6, P5, PT, R5, R26, RZ ;  /* 0x0000001a05067210 */ /* 0x002fc80007fbe0ff */
[----:B------:R-:W-:-:S05]  /*9f80*/  LEA.HI.X.SX32 R7, R18, R27, 0x1, P5 ;  /* 0x0000001b12077211 */ /* 0x000fca00028f0eff */
[----:B------:R1:W-:Y:S04]  /*9f90*/  STL.64 [R1+0x670], R6 ;  /* 0x0006700601007387 */ /* 0x0003e80000100a00 */
[----:B------:R3:W-:Y:S01]  /*9fa0*/  STL [R1+0x5d4], R0 ;  /* 0x0005d40001007387 */ /* 0x0007e20000100800 */
[----:B-1----:R-:W-:Y:S02]  /*9fb0*/  IADD3 R6, P5, PT, R17, R26, RZ ;  /* 0x0000001a11067210 */ /* 0x002fe40007fbe0ff */
[----:B---3--:R-:W-:Y:S02]  /*9fc0*/  LOP3.LUT R0, R3, 0x20, RZ, 0x3c, !PT ;  /* 0x0000002003007812 */ /* 0x008fe400078e3cff */
[----:B------:R-:W-:Y:S01]  /*9fd0*/  LEA.HI.X.SX32 R7, R5, R27, 0x1, P5 ;  /* 0x0000001b05077211 */ /* 0x000fe200028f0eff */
[----:B------:R-:W-:Y:S01]  /*9fe0*/  IMAD.MOV.U32 R5, RZ, RZ, 0x3f800000 ;  /* 0x3f800000ff057424 */ /* 0x000fe200078e00ff */
[----:B------:R-:W-:-:S03]  /*9ff0*/  LOP3.LUT R3, R3, 0x60, RZ, 0x3c, !PT ;  /* 0x0000006003037812 */ /* 0x000fc600078e3cff */
[----:B------:R1:W-:Y:S04]  /*a000*/  STL.64 [R1+0x660], R6 ;  /* 0x0006600601007387 */ /* 0x0003e80000100a00 */
[----:B------:R-:W-:Y:S04]  /*a010*/  STL.64 [R1+0x740], R32 ;  /* 0x0007402001007387 */ /* 0x000fe80000100a00 */
[----:B------:R-:W-:Y:S01]  /*a020*/  STL.64 [R1+0x738], R30 ;  /* 0x0007381e01007387 */ /* 0x000fe20000100a00 */
[----:B-1----:R-:W-:-:S04]  /*a030*/  IADD3 R6, P5, PT, R20, R26, RZ ;  /* 0x0000001a14067210 */ /* 0x002fc80007fbe0ff */
[----:B------:R-:W-:-:S05]  /*a040*/  LEA.HI.X.SX32 R7, R21, R27, 0x1, P5 ;  /* 0x0000001b15077211 */ /* 0x000fca00028f0eff */
[----:B------:R1:W-:Y:S04]  /*a050*/  STL.64 [R1+0x658], R6 ;  /* 0x0006580601007387 */ /* 0x0003e80000100a00 */
[----:B------:R3:W-:Y:S04]  /*a060*/  STL.64 [R1+0x730], R28 ;  /* 0x0007301c01007387 */ /* 0x0007e80000100a00 */
[----:B------:R3:W-:Y:S01]  /*a070*/  STL.64 [R1+0x110], R8 ;  /* 0x0001100801007387 */ /* 0x0007e20000100a00 */
[----:B-1----:R-:W-:Y:S01]  /*a080*/  MOV R6, 0x3f800000 ;  /* 0x3f80000000067802 */ /* 0x002fe20000000f00 */
[----:B------:R-:W-:-:S05]  /*a090*/  IMAD.MOV.U32 R7, RZ, RZ, 0x3f800000 ;  /* 0x3f800000ff077424 */ /* 0x000fca00078e00ff */
[----:B------:R3:W-:Y:S04]  /*a0a0*/  STL.64 [R1+0x118], R6 ;  /* 0x0001180601007387 */ /* 0x0007e80000100a00 */
        /* <DEDUP_REMOVED lines=9> */
[----:B0-2---:R3:W-:Y:S02]  /*a140*/  STL.64 [R1+0x600], R6 ;  /* 0x0006000601007387 */ /* 0x0057e40000100a00 */
.L_x_1:
[----:B0--3--:R-:W2:Y:S04]  /*a150*/  LDL.64 R4, [R1+0x5d8] ;  /* 0x0005d80001047983 */ /* 0x009ea80000100a00 */
[----:B------:R-:W2:Y:S04]  /*a160*/  LDL R25, [R1+0x230] ;  /* 0x0002300001197983 */ /* 0x000ea80000100800 */
[----:B------:R-:W3:Y:S04]  /*a170*/  LDL.64 R38, [R1+0x748] ;  /* 0x0007480001267983 */ /* 0x000ee80000100a00 */
[----:B------:R-:W4:Y:S04]  /*a180*/  LDL.64 R12, [R1+0x688] ;  /* 0x00068800010c7983 */ /* 0x000f280000100a00 */
[----:B------:R-:W3:Y:S04]  /*a190*/  LDL.64 R6, [R1+0x738] ;  /* 0x0007380001067983 */ /* 0x000ee80000100a00 */
        /* <DEDUP_REMOVED lines=12> */
[----:B------:R0:W-:Y:S04]  /*a260*/  STL [R1+0x850], R123 ;  /* 0x0008507b01007387 */ /* 0x0001e80000100800 */
[----:B------:R-:W3:Y:S04]  /*a270*/  LDL R113, [R1+0x5d4] ;  /* 0x0005d40001717983 */ /* 0x000ee80000100800 */
[----:B0-----:R-:W3:Y:S01]  /*a280*/  LDL.LU R123, [R1+0x130] ;  /* 0x00013000017b7983 */ /* 0x001ee20000300800 */
[----:B--2---:R-:W-:-:S05]  /*a290*/  IMAD.WIDE R4, R25, 0x2, R4 ;  /* 0x0000000219047825 */ /* 0x004fca00078e0204 */
[----:B------:R0:W2:Y:S01]  /*a2a0*/  LDG.E.U16 R9, desc[UR12][R4.64] ;  /* 0x0000000c04097981 */ /* 0x0000a2000c1e1500 */
[----:B----4-:R-:W-:-:S04]  /*a2b0*/  IMAD.WIDE R12, R25, 0x2, R12 ;  /* 0x00000002190c7825 */ /* 0x010fc800078e020c */
[C---:B---3--:R-:W-:Y:S01]  /*a2c0*/  IMAD.WIDE R6, R25.reuse, 0x2, R6 ;  /* 0x0000000219067825 */ /* 0x048fe200078e0206 */
[----:B------:R1:W3:Y:S03]  /*a2d0*/  LDG.E.U16 R8, desc[UR12][R12.64] ;  /* 0x0000000c0c087981 */ /* 0x0002e6000c1e1500 */
[C---:B0-----:R-:W-:Y:S02]  /*a2e0*/  IMAD.WIDE R4, R25.reuse, 0x2, R38 ;  /* 0x0000000219047825 */ /* 0x041fe400078e0226 */
[----:B------:R-:W4:Y:S02]  /*a2f0*/  LDG.E.U16 R6, desc[UR12][R6.64] ;  /* 0x0000000c06067981 */ /* 0x000f24000c1e1500 */
[C---:B------:R-:W-:Y:S02]  /*a300*/  IMAD.WIDE R14, R25.reuse, 0x2, R14 ;  /* 0x00000002190e7825 */ /* 0x040fe400078e020e */
[----:B------:R-:W3:Y:S02]  /*a310*/  LDG.E.U16 R5, desc[UR12][R4.64] ;  /* 0x0000000c04057981 */ /* 0x000ee4000c1e1500 */
[----:B------:R-:W-:-:S04]  /*a320*/  IMAD.WIDE R10, R25, 0x2, R10 ;  /* 0x00000002190a7825 */ /* 0x000fc800078e020a */
[C---:B------:R-:W-:Y:S01]  /*a330*/  IMAD.WIDE R18, R25.reuse, 0x2, R18 ;  /* 0x0000000219127825 */ /* 0x040fe200078e0212 */
[----:B------:R0:W3:Y:S03]  /*a340*/  LDG.E.U16 R7, desc[UR12][R10.64] ;  /* 0x0000000c0a077981 */ /* 0x0000e6000c1e1500 */
[C---:B------:R-:W-:Y:S01]  /*a350*/  IMAD.WIDE R16, R25.reuse, 0x2, R16 ;  /* 0x0000000219107825 */ /* 0x040fe200078e0210 */
[----:B------:R0:W3:Y:S03]  /*a360*/  LDG.E.U16 R4, desc[UR12][R14.64] ;  /* 0x0000000c0e047981 */ /* 0x0000e6000c1e1500 */
[C---:B-1----:R-:W-:Y:S02]  /*a370*/  IMAD.WIDE R12, R25.reuse, 0x2, R20 ;  /* 0x00000002190c7825 */ /* 0x042fe400078e0214 */
[----:B------:R-:W3:Y:S02]  /*a380*/  LDG.E.U16 R20, desc[UR12][R18.64] ;  /* 0x0000000c12147981 */ /* 0x000ee4000c1e1500 */
[----:B0-----:R-:W-:-:S02]  /*a390*/  IMAD.WIDE R10, R25, 0x2, R22 ;  /* 0x00000002190a7825 */ /* 0x001fc400078e0216 */
[----:B------:R-:W4:Y:S02]  /*a3a0*/  LDG.E.U16 R21, desc[UR12][R16.64] ;  /* 0x0000000c10157981 */ /* 0x000f24000c1e1500 */
[C---:B------:R-:W-:Y:S02]  /*a3b0*/  IMAD.WIDE R14, R25.reuse, 0x2, R36 ;  /* 0x00000002190e7825 */ /* 0x040fe400078e0224 */
[----:B------:R0:W4:Y:S04]  /*a3c0*/  LDG.E.U16 R23, desc[UR12][R10.64] ;  /* 0x0000000c0a177981 */ /* 0x000128000c1e1500 */
[----:B------:R1:W4:Y:S04]  /*a3d0*/  LDG.E.U16 R22, desc[UR12][R14.64] ;  /* 0x0000000c0e167981 */ /* 0x000328000c1e1500 */
[----:B------:R1:W4:Y:S01]  /*a3e0*/  LDG.E.U16 R24, desc[UR12][R12.64] ;  /* 0x0000000c0c187981 */ /* 0x000322000c1e1500 */
[----:B0-----:R-:W-:-:S04]  /*a3f0*/  IMAD.WIDE R10, R25, 0x2, R34 ;  /* 0x00000002190a7825 */ /* 0x001fc800078e0222 */
[C---:B-1----:R-:W-:Y:S02]  /*a400*/  IMAD.WIDE R14, R25.reuse, 0x2, R30 ;  /* 0x00000002190e7825 */ /* 0x042fe400078e021e */
[----:B------:R-:W4:Y:S02]  /*a410*/  LDG.E.U16 R10, desc[UR12][R10.64] ;  /* 0x0000000c0a0a7981 */ /* 0x000f24000c1e1500 */
[C---:B------:R-:W-:Y:S02]  /*a420*/  IMAD.WIDE R12, R25.reuse, 0x2, R32 ;  /* 0x00000002190c7825 */ /* 0x040fe400078e0220 */
[----:B------:R-:W4:Y:S02]  /*a430*/  LDG.E.U16 R14, desc[UR12][R14.64] ;  /* 0x0000000c0e0e7981 */ /* 0x000f24000c1e1500 */
[----:B------:R-:W-:-:S04]  /*a440*/  IMAD.WIDE R16, R25, 0x2, R28 ;  /* 0x0000000219107825 */ /* 0x000fc800078e021c */
[----:B------:R-:W-:Y:S01]  /*a450*/  IMAD.WIDE R18, R25, 0x2, R26 ;  /* 0x0000000219127825 */ /* 0x000fe200078e021a */
[----:B------:R-:W4:Y:S04]  /*a460*/  LDG.E.U16 R11, desc[UR12][R12.64] ;  /* 0x0000000c0c0b7981 */ /* 0x000f28000c1e1500 */
[----:B------:R0:W4:Y:S04]  /*a470*/  LDG.E.U16 R12, desc[UR12][R16.64] ;  /* 0x0000000c100c7981 */ /* 0x000128000c1e1500 */
[----:B------:R1:W4:Y:S01]  /*a480*/  LDG.E.U16 R13, desc[UR12][R18.64] ;  /* 0x0000000c120d7981 */ /* 0x000322000c1e1500 */
[----:B------:R-:W0:Y:S02]  /*a490*/  S2R R25, SR_TID.X ;  /* 0x0000000000197919 */ /* 0x000e240000002100 */
[----:B0-----:R-:W-:-:S02]  /*a4a0*/  LOP3.LUT R17, R25, 0x7, RZ, 0xc0, !PT ;  /* 0x0000000719117812 */ /* 0x001fc400078ec0ff */
[C---:B-1----:R-:W-:Y:S02]  /*a4b0*/  SHF.L.U32 R18, R25.reuse, 0x1, RZ ;  /* 0x0000000119127819 */ /* 0x042fe400000006ff */
[----:B------:R-:W-:Y:S01]  /*a4c0*/  LOP3.LUT R112, R25, 0x10, RZ, 0xc0, !PT ;  /* 0x0000001019707812 */ /* 0x000fe200078ec0ff */
[C---:B------:R-:W-:Y:S02]  /*a4d0*/  IMAD R16, R17.reuse, 0x210, RZ ;  /* 0x0000021011107824 */ /* 0x040fe400078e02ff */
[----:B------:R-:W-:Y:S01]  /*a4e0*/  IMAD.SHL.U32 R15, R17, 0x10, RZ ;  /* 0x00000010110f7824 */ /* 0x000fe200078e00ff */
[----:B------:R-:W-:Y:S01]  /*a4f0*/  LOP3.LUT R116, R25, 0x1ff, RZ, 0xc0, !PT ;  /* 0x000001ff19747812 */ /* 0x000fe200078ec0ff */
[----:B------:R-:W-:Y:S01]  /*a500*/  IMAD.SHL.U32 R112, R112, 0x100, RZ ;  /* 0x0000010070707824 */ /* 0x000fe200078e00ff */
[--C-:B------:R-:W-:Y:S02]  /*a510*/  LOP3.LUT R16, R16, 0x10, R18.reuse, 0x78, !PT ;  /* 0x0000001010107812 */ /* 0x100fe400078e7812 */
[----:B------:R-:W-:-:S02]  /*a520*/  LOP3.LUT R18, R15, 0x30, R18, 0x78, !PT ;  /* 0x000000300f127812 */ /* 0x000fc400078e7812 */
[----:B------:R-:W-:Y:S01]  /*a530*/  SHF.L.U32 R15, R116, 0x1, RZ ;  /* 0x00000001740f7819 */ /* 0x000fe200000006ff */
[----:B------:R-:W-:Y:S01]  /*a540*/  BAR.SYNC.DEFER_BLOCKING 0x0 ;  /* 0x0000000000007b1d */ /* 0x000fe20000010000 */
[----:B------:R-:W-:Y:S02]  /*a550*/  LOP3.LUT R112, R16, R112, RZ, 0xfc, !PT ;  /* 0x0000007010707212 */ /* 0x000fe400078efcff */
[----:B------:R-:W-:Y:S02]  /*a560*/  LOP3.LUT R16, R15, 0x10, RZ, 0x3c, !PT ;  /* 0x000000100f107812 */ /* 0x000fe400078e3cff */
[----:B------:R-:W-:-:S04]  /*a570*/  LOP3.LUT R19, R25, 0x20, RZ, 0xc0, !PT ;  /* 0x0000002019137812 */ /* 0x000fc800078ec0ff */
[----:B------:R-:W-:-:S05]  /*a580*/  LEA R17, R17, R19, 0x2 ;  /* 0x0000001311117211 */ /* 0x000fca00078e10ff */
[----:B------:R-:W-:Y:S01]  /*a590*/  IMAD.U32 R108, R17, 0x100, R18 ;  /* 0x00000100116c7824 */ /* 0x000fe200078e0012 */
[----:B--2---:R0:W-:Y:S02]  /*a5a0*/  STS.U16 [R15+UR6+0x40000], R9 ;  /* 0x040000090f007988 */ /* 0x0041e40008000406 */
[C---:B0-----:R-:W-:Y:S02]  /*a5b0*/  LOP3.LUT R9, R15.reuse, 0x20, RZ, 0x3c, !PT ;  /* 0x000000200f097812 */ /* 0x041fe400078e3cff */
[----:B---3--:R-:W-:Y:S04]  /*a5c0*/  STS.U16 [R15+UR6+0x42000], R20 ;  /* 0x042000140f007988 */ /* 0x008fe80008000406 */
[----:B------:R0:W-:Y:S04]  /*a5d0*/  STS.U16 [R16+UR6+0x40400], R5 ;  /* 0x0404000510007988 */ /* 0x0001e80008000406 */
[----:B----4-:R-:W-:Y:S04]  /*a5e0*/  STS.U16 [R16+UR6+0x42400], R21 ;  /* 0x0424001510007988 */ /* 0x010fe80008000406 */
[----:B------:R1:W-:Y:S01]  /*a5f0*/  STS.U16 [R9+UR6+0x40800], R4 ;  /* 0x0408000409007988 */ /* 0x0003e20008000406 */
[----:B0-----:R-:W-:-:S03]  /*a600*/  LOP3.LUT R5, R15, 0x30, RZ, 0x3c, !PT ;  /* 0x000000300f057812 */ /* 0x001fc600078e3cff */
[----:B------:R-:W-:Y:S01]  /*a610*/  STS.U16 [R9+UR6+0x42800], R22 ;  /* 0x0428001609007988 */ /* 0x000fe20008000406 */
[----:B-1----:R-:W-:-:S03]  /*a620*/  LOP3.LUT R4, R15, 0x40, RZ, 0x3c, !PT ;  /* 0x000000400f047812 */ /* 0x002fc600078e3cff */
[----:B------:R-:W-:Y:S04]  /*a630*/  STS.U16 [R5+UR6+0x40c00], R8 ;  /* 0x040c000805007988 */ /* 0x000fe80008000406 */
[----:B------:R0:W-:Y:S04]  /*a640*/  STS.U16 [R5+UR6+0x42c00], R23 ;  /* 0x042c001705007988 */ /* 0x0001e80008000406 */
[----:B------:R1:W-:Y:S04]  /*a650*/  STS.U16 [R4+UR6+0x41000], R6 ;  /* 0x0410000604007988 */ /* 0x0003e80008000406 */
[----:B------:R2:W-:Y:S01]  /*a660*/  STS.U16 [R4+UR6+0x43000], R24 ;  /* 0x0430001804007988 */ /* 0x0005e20008000406 */
[----:B0-----:R-:W-:-:S02]  /*a670*/  LOP3.LUT R5, R15, 0x50, RZ, 0x3c, !PT ;  /* 0x000000500f057812 */ /* 0x001fc400078e3cff */
[----:B-1----:R-:W-:-:S03]  /*a680*/  LOP3.LUT R6, R15, 0x60, RZ, 0x3c, !PT ;  /* 0x000000600f067812 */ /* 0x002fc600078e3cff */
[----:B------:R-:W-:Y:S01]  /*a690*/  STS.U16 [R5+UR6+0x41400], R7 ;  /* 0x0414000705007988 */ /* 0x000fe20008000406 */
[----:B--2---:R-:W-:-:S03]  /*a6a0*/  LOP3.LUT R4, R15, 0x70, RZ, 0x3c, !PT ;  /* 0x000000700f047812 */ /* 0x004fc600078e3cff */
[----:B------:R-:W-:Y:S04]  /*a6b0*/  STS.U16 [R5+UR6+0x43400], R10 ;  /* 0x0434000a05007988 */ /* 0x000fe80008000406 */
[----:B------:R-:W-:Y:S04]  /*a6c0*/  STS.U16 [R6+UR6+0x41800], R11 ;  /* 0x0418000b06007988 */ /* 0x000fe80008000406 */
[----:B------:R-:W-:Y:S04]  /*a6d0*/  STS.U16 [R6+UR6+0x43800], R14 ;  /* 0x0438000e06007988 */ /* 0x000fe80008000406 */
[----:B------:R-:W-:Y:S04]  /*a6e0*/  STS.U16 [R4+UR6+0x41c00], R12 ;  /* 0x041c000c04007988 */ /* 0x000fe80008000406 */
[----:B------:R-:W-:Y:S01]  /*a6f0*/  STS.U16 [R4+UR6+0x43c00], R13 ;  /* 0x043c000d04007988 */ /* 0x000fe20008000406 */
[----:B------:R-:W-:Y:S06]  /*a700*/  BAR.SYNC.DEFER_BLOCKING 0x0 ;  /* 0x0000000000007b1d */ /* 0x000fec0000010000 */
[----:B------:R-:W-:Y:S04]  /*a710*/  LDSM.16.MT88.4 R4, [R112+UR6] ;  /* 0x000000067004783b */ /* 0x000fe80008004200 */
[----:B------:R-:W0:Y:S04]  /*a720*/  LDSM.16.M88.4 R84, [R108+UR6+0x40000] ;  /* 0x040000066c54783b */ /* 0x000e280008000200 */
[----:B------:R-:W1:Y:S04]  /*a730*/  LDSM.16.MT88.4 R48, [R112+UR6+0x80] ;  /* 0x000080067030783b */ /* 0x000e680008004200 */
[----:B------:R-:W-:Y:S04]  /*a740*/  LDSM.16.MT88.4 R16, [R112+UR6+0x2000] ;  /* 0x002000067010783b */ /* 0x000fe80008004200 */
[----:B-----5:R-:W2:Y:S04]  /*a750*/  LDSM.16.MT88.4 R52, [R0+UR6] ;  /* 0x000000060034783b */ /* 0x020ea80008004200 */
[----:B------:R-:W3:Y:S04]  /*a760*/  LDSM.16.MT88.4 R20, [R112+UR6+0x2080] ;  /* 0x002080067014783b */ /* 0x000ee80008004200 */
[----:B------:R-:W4:Y:S04]  /*a770*/  LDSM.16.MT88.4 R60, [R112+UR6+0x100] ;  /* 0x00010006703c783b */ /* 0x000f280008004200 */
[----:B------:R-:W3:Y:S04]  /*a780*/  LDSM.16.MT88.4 R56, [R112+UR6+0x180] ;  /* 0x000180067038783b */ /* 0x000ee80008004200 */
[----:B------:R-:W3:Y:S04]  /*a790*/  LDSM.16.MT88.4 R32, [R0+UR6+0x2000] ;  /* 0x002000060020783b */ /* 0x000ee80008004200 */
[----:B------:R-:W3:Y:S04]  /*a7a0*/  LDSM.16.MT88.4 R24, [R112+UR6+0x2100] ;  /* 0x002100067018783b */ /* 0x000ee80008004200 */
[----:B------:R-:W4:Y:S01]  /*a7b0*/  LDSM.16.MT88.4 R28, [R112+UR6+0x2180] ;  /* 0x00218006701c783b */ /* 0x000f220008004200 */
[-C--:B0-----:R-:W-:Y:S03]  /*a7c0*/  HMMA.16816.F32.BF16 R4, R4, R84.reuse, RZ ;  /* 0x000000540404723c */ /* 0x081fe600000418ff */
[----:B------:R-:W0:Y:S04]  /*a7d0*/  LDSM.16.MT88.4 R68, [R0+UR6+0x80] ;  /* 0x000080060044783b */ /* 0x000e280008004200 */
[----:B------:R-:W0:Y:S01]  /*a7e0*/  LDSM.16.MT88.4 R64, [R0+UR6+0x100] ;  /* 0x000100060040783b */ /* 0x000e220008004200 */
[-C--:B-1----:R-:W-:Y:S03]  /*a7f0*/  HMMA.16816.F32.BF16 R48, R48, R84.reuse, RZ ;  /* 0x000000543030723c */ /* 0x082fe600000418ff */
[----:B------:R-:W1:Y:S04]  /*a800*/  LDSM.16.MT88.4 R8, [R2+UR6] ;  /* 0x000000060208783b */ /* 0x000e680008004200 */
[----:B------:R-:W-:Y:S01]  /*a810*/  LDSM.16.MT88.4 R12, [R0+UR6+0x180] ;  /* 0x00018006000c783b */ /* 0x000fe20008004200 */
[----:B--2---:R-:W-:Y:S03]  /*a820*/  HMMA.16816.F32.BF16 R52, R52, R84, RZ ;  /* 0x000000543434723c */ /* 0x004fe600000418ff */
[----:B------:R-:W-:Y:S04]  /*a830*/  LDSM.16.MT88.4 R36, [R0+UR6+0x2080] ;  /* 0x002080060024783b */ /* 0x000fe80008004200 */
[----:B------:R-:W-:Y:S01]  /*a840*/  LDSM.16.MT88.4 R40, [R0+UR6+0x2100] ;  /* 0x002100060028783b */ /* 0x000fe20008004200 */
[-C--:B------:R-:W-:Y:S03]  /*a850*/  HMMA.16816.F32.BF16 R16, R16, R86.reuse, R4 ;  /* 0x000000561010723c */ /* 0x080fe60000041804 */
[----:B------:R-:W2:Y:S04]  /*a860*/  LDSM.16.MT88.4 R4, [R2+UR6+0x80] ;  /* 0x000080060204783b */ /* 0x000ea80008004200 */
[----:B------:R-:W-:Y:S01]  /*a870*/  LDSM.16.MT88.4 R44, [R0+UR6+0x2180] ;  /* 0x00218006002c783b */ /* 0x000fe20008004200 */
[----:B---3--:R-:W-:Y:S03]  /*a880*/  HMMA.16816.F32.BF16 R20, R20, R86, R48 ;  /* 0x000000561414723c */ /* 0x008fe60000041830 */
[----:B------:R-:W3:Y:S04]  /*a890*/  LDSM.16.MT88.4 R48, [R2+UR6+0x2000] ;  /* 0x002000060230783b */ /* 0x000ee80008004200 */
[----:B------:R-:W-:Y:S01]  /*a8a0*/  LDSM.16.MT88.4 R96, [R3+UR6] ;  /* 0x000000060360783b */ /* 0x000fe20008004200 */
[-C--:B----4-:R-:W-:Y:S03]  /*a8b0*/  HMMA.16816.F32.BF16 R60, R60, R84.reuse, RZ ;  /* 0x000000543c3c723c */ /* 0x090fe600000418ff */
[----:B------:R-:W-:Y:S04]  /*a8c0*/  LDSM.16.MT88.4 R92, [R3+UR6+0x80] ;  /* 0x00008006035c783b */ /* 0x000fe80008004200 */
[----:B------:R-:W-:Y:S01]  /*a8d0*/  LDSM.16.MT88.4 R88, [R3+UR6+0x100] ;  /* 0x000100060358783b */ /* 0x000fe20008004200 */
[----:B------:R-:W-:Y:S03]  /*a8e0*/  HMMA.16816.F32.BF16 R56, R56, R84, RZ ;  /* 0x000000543838723c */ /* 0x000fe600000418ff */
[----:B------:R-:W-:Y:S04]  /*a8f0*/  LDSM.16.MT88.4 R80, [R3+UR6+0x180] ;  /* 0x000180060350783b */ /* 0x000fe80008004200 */
[----:B------:R-:W-:Y:S01]  /*a900*/  LDSM.16.MT88.4 R104, [R2+UR6+0x2100] ;  /* 0x002100060268783b */ /* 0x000fe20008004200 */
[-C--:B------:R-:W-:Y:S03]  /*a910*/  HMMA.16816.F32.BF16 R32, R32, R86.reuse, R52 ;  /* 0x000000562020723c */ /* 0x080fe60000041834 */
[----:B------:R-:W4:Y:S04]  /*a920*/  LDSM.16.MT88.4 R52, [R2+UR6+0x2080] ;  /* 0x002080060234783b */ /* 0x000f280008004200 */
[----:B------:R-:W-:Y:S01]  /*a930*/  LDSM.16.MT88.4 R100, [R2+UR6+0x2180] ;  /* 0x002180060264783b */ /* 0x000fe20008004200 */
[-C--:B------:R-:W-:Y:S03]  /*a940*/  HMMA.16816.F32.BF16 R24, R24, R86.reuse, R60 ;  /* 0x000000561818723c */ /* 0x080fe6000004183c */
[----:B------:R-:W-:Y:S04]  /*a950*/  LDSM.16.MT88.4 R60, [R2+UR6+0x180] ;  /* 0x00018006023c783b */ /* 0x000fe80008004200 */
[----:B------:R-:W-:Y:S01]  /*a960*/  LDSM.16.MT88.4 R76, [R3+UR6+0x2180] ;  /* 0x00218006034c783b */ /* 0x000fe20008004200 */
[----:B------:R-:W-:Y:S03]  /*a970*/  HMMA.16816.F32.BF16 R28, R28, R86, R56 ;  /* 0x000000561c1c723c */ /* 0x000fe60000041838 */
[----:B------:R-:W3:Y:S04]  /*a980*/  LDSM.16.MT88.4 R56, [R2+UR6+0x100] ;  /* 0x000100060238783b */ /* 0x000ee80008004200 */
[----:B------:R-:W-:Y:S01]  /*a990*/  LDSM.16.MT88.4 R72, [R112+UR6+0x4000] ;  /* 0x004000067048783b */ /* 0x000fe20008004200 */
[-C--:B0-----:R-:W-:Y:S08]  /*a9a0*/  HMMA.16816.F32.BF16 R68, R68, R84.reuse, RZ ;  /* 0x000000544444723c */ /* 0x081ff000000418ff */
[-C--:B------:R-:W-:Y:S08]  /*a9b0*/  HMMA.16816.F32.BF16 R64, R64, R84.reuse, RZ ;  /* 0x000000544040723c */ /* 0x080ff000000418ff */
[-C--:B-1----:R-:W-:Y:S08]  /*a9c0*/  HMMA.16816.F32.BF16 R8, R8, R84.reuse, RZ ;  /* 0x000000540808723c */ /* 0x082ff000000418ff */
[-C--:B--2---:R-:W-:Y:S08]  /*a9d0*/  HMMA.16816.F32.BF16 R4, R4, R84.reuse, RZ ;  /* 0x000000540404723c */ /* 0x084ff000000418ff */
[----:B------:R-:W-:Y:S08]  /*a9e0*/  HMMA.16816.F32.BF16 R12, R12, R84, RZ ;  /* 0x000000540c0c723c */ /* 0x000ff000000418ff */
[-C--:B------:R-:W-:Y:S01]  /*a9f0*/  HMMA.16816.F32.BF16 R36, R36, R86.reuse, R68 ;  /* 0x000000562424723c */ /* 0x080fe20000041844 */
[----:B------:R-:W-:Y:S07]  /*aa00*/  LDSM.16.MT88.4 R68, [R3+UR6+0x2080] ;  /* 0x002080060344783b */ /* 0x000fee0008004200 */
[-C--:B------:R-:W-:Y:S01]  /*aa10*/  HMMA.16816.F32.BF16 R40, R40, R86.reuse, R64 ;  /* 0x000000562828723c */ /* 0x080fe20000041840 */
[----:B------:R-:W0:Y:S07]  /*aa20*/  LDSM.16.MT88.4 R64, [R3+UR6+0x2000] ;  /* 0x002000060340783b */ /* 0x000e2e0008004200 */
[-C--:B---3--:R-:W-:Y:S01]  /*aa30*/  HMMA.16816.F32.BF16 R48, R48, R86.reuse, R8 ;  /* 0x000000563030723c */ /* 0x088fe20000041808 */
[----:B------:R-:W1:Y:S07]  /*aa40*/  LDSM.16.MT88.4 R8, [R3+UR6+0x2100] ;  /* 0x002100060308783b */ /* 0x000e6e0008004200 */
[-C--:B----4-:R-:W-:Y:S01]  /*aa50*/  HMMA.16816.F32.BF16 R52, R52, R86.reuse, R4 ;  /* 0x000000563434723c */ /* 0x090fe20000041804 */
[----:B------:R-:W2:Y:S07]  /*aa60*/  LDSM.16.M88.4 R4, [R113+UR6+0x40000] ;  /* 0x040000067104783b */ /* 0x000eae0008000200 */
[----:B------:R-:W-:Y:S01]  /*aa70*/  HMMA.16816.F32.BF16 R44, R44, R86, R12 ;  /* 0x000000562c2c723c */ /* 0x000fe2000004180c */
[----:B------:R-:W3:Y:S07]  /*aa80*/  LDSM.16.MT88.4 R12, [R112+UR6+0x4080] ;  /* 0x00408006700c783b */ /* 0x000eee0008004200 */
[-C--:B------:R-:W-:Y:S08]  /*aa90*/  HMMA.16816.F32.BF16 R56, R56, R84.reuse, RZ ;  /* 0x000000543838723c */ /* 0x080ff000000418ff */
[-C--:B------:R-:W-:Y:S08]  /*aaa0*/  HMMA.16816.F32.BF16 R60, R60, R84.reuse, RZ ;  /* 0x000000543c3c723c */ /* 0x080ff000000418ff */
[-C--:B------:R-:W-:Y:S08]  /*aab0*/  HMMA.16816.F32.BF16 R96, R96, R84.reuse, RZ ;  /* 0x000000546060723c */ /* 0x080ff000000418ff */
[-C--:B------:R-:W-:Y:S08]  /*aac0*/  HMMA.16816.F32.BF16 R92, R92, R84.reuse, RZ ;  /* 0x000000545c5c723c */ /* 0x080ff000000418ff */
[-C--:B------:R-:W-:Y:S08]  /*aad0*/  HMMA.16816.F32.BF16 R88, R88, R84.reuse, RZ ;  /* 0x000000545858723c */ /* 0x080ff000000418ff */
[----:B------:R-:W-:Y:S08]  /*aae0*/  HMMA.16816.F32.BF16 R80, R80, R84, RZ ;  /* 0x000000545050723c */ /* 0x000ff000000418ff */
[-C--:B------:R-:W-:Y:S01]  /*aaf0*/  HMMA.16816.F32.BF16 R56, R104, R86.reuse, R56 ;  /* 0x000000566838723c */ /* 0x080fe20000041838 */
[----:B------:R-:W4:Y:S07]  /*ab00*/  LDSM.16.MT88.4 R104, [R112+UR6+0x4100] ;  /* 0x004100067068783b */ /* 0x000f2e0008004200 */
[-C--:B------:R-:W-:Y:S01]  /*ab10*/  HMMA.16816.F32.BF16 R60, R100, R86.reuse, R60 ;  /* 0x00000056643c723c */ /* 0x080fe2000004183c */
[----:B------:R-:W3:Y:S07]  /*ab20*/  LDSM.16.MT88.4 R100, [R112+UR6+0x4180] ;  /* 0x004180067064783b */ /* 0x000eee0008004200 */
[-C--:B0-----:R-:W-:Y:S01]  /*ab30*/  HMMA.16816.F32.BF16 R64, R64, R86.reuse, R96 ;  /* 0x000000564040723c */ /* 0x081fe20000041860 */
[----:B------:R-:W0:Y:S07]  /*ab40*/  LDSM.16.MT88.4 R96, [R0+UR6+0x4000] ;  /* 0x004000060060783b */ /* 0x000e2e0008004200 */
[-C--:B------:R-:W-:Y:S01]  /*ab50*/  HMMA.16816.F32.BF16 R68, R68, R86.reuse, R92 ;  /* 0x000000564444723c */ /* 0x080fe2000004185c */
[----:B------:R-:W0:Y:S07]  /*ab60*/  LDSM.16.MT88.4 R92, [R0+UR6+0x4080] ;  /* 0x00408006005c783b */ /* 0x000e2e0008004200 */
[-C--:B-1----:R-:W-:Y:S01]  /*ab70*/  HMMA.16816.F32.BF16 R8, R8, R86.reuse, R88 ;  /* 0x000000560808723c */ /* 0x082fe20000041858 */
[----:B------:R-:W1:Y:S07]  /*ab80*/  LDSM.16.MT88.4 R88, [R0+UR6+0x4100] ;  /* 0x004100060058783b */ /* 0x000e6e0008004200 */
[----:B------:R-:W-:Y:S01]  /*ab90*/  HMMA.16816.F32.BF16 R84, R76, R86, R80 ;  /* 0x000000564c54723c */ /* 0x000fe20000041850 */
[----:B------:R-:W1:Y:S04]  /*aba0*/  LDSM.16.MT88.4 R80, [R0+UR6+0x4180] ;  /* 0x004180060050783b */ /* 0x000e680008004200 */
[----:B------:R-:W1:Y:S03]  /*abb0*/  LDSM.16.MT88.4 R76, [R2+UR6+0x4000] ;  /* 0x00400006024c783b */ /* 0x000e660008004200 */
[-C--:B--2---:R-:W-:Y:S01]  /*abc0*/  HMMA.16816.F32.BF16 R16, R72, R4.reuse, R16 ;  /* 0x000000044810723c */ /* 0x084fe20000041810 */
[----:B------:R-:W2:Y:S07]  /*abd0*/  LDSM.16.MT88.4 R72, [R2+UR6+0x4080] ;  /* 0x004080060248783b */ /* 0x000eae0008004200 */
[-C--:B---3--:R-:W-:Y:S01]  /*abe0*/  HMMA.16816.F32.BF16 R20, R12, R4.reuse, R20 ;  /* 0x000000040c14723c */ /* 0x088fe20000041814 */
[----:B------:R-:W3:Y:S07]  /*abf0*/  LDSM.16.MT88.4 R12, [R2+UR6+0x4100] ;  /* 0x00410006020c783b */ /* 0x000eee0008004200 */
[-C--:B----4-:R-:W-:Y:S01]  /*ac00*/  HMMA.16816.F32.BF16 R24, R104, R4.reuse, R24 ;  /* 0x000000046818723c */ /* 0x090fe20000041818 */
[----:B------:R-:W4:Y:S07]  /*ac10*/  LDSM.16.MT88.4 R104, [R2+UR6+0x4180] ;  /* 0x004180060268783b */ /* 0x000f2e0008004200 */
[-C--:B------:R-:W-:Y:S01]  /*ac20*/  HMMA.16816.F32.BF16 R28, R100, R4.reuse, R28 ;  /* 0x00000004641c723c */ /* 0x080fe2000004181c */
[----:B------:R-:W2:Y:S07]  /*ac30*/  LDSM.16.MT88.4 R100, [R3+UR6+0x4000] ;  /* 0x004000060364783b */ /* 0x000eae0008004200 */
[-C--:B0-----:R-:W-:Y:S01]  /*ac40*/  HMMA.16816.F32.BF16 R32, R96, R4.reuse, R32 ;  /* 0x000000046020723c */ /* 0x081fe20000041820 */
[----:B------:R-:W0:Y:S07]  /*ac50*/  LDSM.16.MT88.4 R96, [R3+UR6+0x4080] ;  /* 0x004080060360783b */ /* 0x000e2e0008004200 */
[-C--:B------:R-:W-:Y:S01]  /*ac60*/  HMMA.16816.F32.BF16 R36, R92, R4.reuse, R36 ;  /* 0x000000045c24723c */ /* 0x080fe20000041824 */
[----:B------:R-:W0:Y:S07]  /*ac70*/  LDSM.16.MT88.4 R92, [R3+UR6+0x4100] ;  /* 0x00410006035c783b */ /* 0x000e2e0008004200 */
[-C--:B-1----:R-:W-:Y:S01]  /*ac80*/  HMMA.16816.F32.BF16 R40, R88, R4.reuse, R40 ;  /* 0x000000045828723c */ /* 0x082fe20000041828 */
[----:B------:R-:W1:Y:S07]  /*ac90*/  LDSM.16.MT88.4 R88, [R3+UR6+0x4180] ;  /* 0x004180060358783b */ /* 0x000e6e0008004200 */
[-C--:B------:R-:W-:Y:S01]  /*aca0*/  HMMA.16816.F32.BF16 R44, R80, R4.reuse, R44 ;  /* 0x00000004502c723c */ /* 0x080fe2000004182c */
[----:B------:R-:W0:Y:S07]  /*acb0*/  LDSM.16.MT88.4 R80, [R112+UR6+0x6000] ;  /* 0x006000067050783b */ /* 0x000e2e0008004200 */
[-C--:B------:R-:W-:Y:S01]  /*acc0*/  HMMA.16816.F32.BF16 R48, R76, R4.reuse, R48 ;  /* 0x000000044c30723c */ /* 0x080fe20000041830 */
[----:B------:R-:W1:Y:S07]  /*acd0*/  LDSM.16.MT88.4 R76, [R112+UR6+0x6080] ;  /* 0x00608006704c783b */ /* 0x000e6e0008004200 */
        /* <DEDUP_REMOVED lines=12> */
[----:B-1----:R-:W-:Y:S01]  /*ada0*/  HMMA.16816.F32.BF16 R84, R88, R4, R84 ;  /* 0x000000045854723c */ /* 0x002fe20000041854 */
        /* <DEDUP_REMOVED lines=16> */
[----:B------:R-:W-:Y:S07]  /*aeb0*/  LDSM.16.MT88.4 R92, [R112+UR6+0x8000] ;  /* 0x00800006705c783b */ /* 0x000fee0008004200 */
[-C--:B-1----:R-:W-:Y:S01]  /*aec0*/  HMMA.16816.F32.BF16 R48, R88, R6.reuse, R48 ;  /* 0x000000065830723c */ /* 0x082fe20000041830 */
[----:B------:R-:W-:Y:S07]  /*aed0*/  LDSM.16.MT88.4 R88, [R112+UR6+0x8080] ;  /* 0x008080067058783b */ /* 0x000fee0008004200 */
[-C--:B------:R-:W-:Y:S01]  /*aee0*/  HMMA.16816.F32.BF16 R52, R80, R6.reuse, R52 ;  /* 0x000000065034723c */ /* 0x080fe20000041834 */
[----:B------:R-:W-:Y:S07]  /*aef0*/  LDSM.16.MT88.4 R80, [R112+UR6+0x8100] ;  /* 0x008100067050783b */ /* 0x000fee0008004200 */
[-C--:B------:R-:W-:Y:S01]  /*af00*/  HMMA.16816.F32.BF16 R56, R76, R6.reuse, R56 ;  /* 0x000000064c38723c */ /* 0x080fe20000041838 */
[----:B------:R-:W1:Y:S07]  /*af10*/  LDSM.16.M88.4 R76, [R108+UR6+0x40080] ;  /* 0x040080066c4c783b */ /* 0x000e6e0008000200 */
[-C--:B--2---:R-:W-:Y:S01]  /*af20*/  HMMA.16816.F32.BF16 R60, R72, R6.reuse, R60 ;  /* 0x00000006483c723c */ /* 0x084fe2000004183c */
[----:B------:R-:W2:Y:S07]  /*af30*/  LDSM.16.MT88.4 R72, [R112+UR6+0x8180] ;  /* 0x008180067048783b */ /* 0x000eae0008004200 */
[-C--:B---3--:R-:W-:Y:S01]  /*af40*/  HMMA.16816.F32.BF16 R64, R12, R6.reuse, R64 ;  /* 0x000000060c40723c */ /* 0x088fe20000041840 */
[----:B------:R-:W3:Y:S07]  /*af50*/  LDSM.16.MT88.4 R12, [R0+UR6+0x8000] ;  /* 0x00800006000c783b */ /* 0x000eee0008004200 */
[-C--:B----4-:R-:W-:Y:S01]  /*af60*/  HMMA.16816.F32.BF16 R68, R104, R6.reuse, R68 ;  /* 0x000000066844723c */ /* 0x090fe20000041844 */
[----:B------:R-:W4:Y:S07]  /*af70*/  LDSM.16.MT88.4 R104, [R0+UR6+0x8080] ;  /* 0x008080060068783b */ /* 0x000f2e0008004200 */
[-C--:B------:R-:W-:Y:S01]  /*af80*/  HMMA.16816.F32.BF16 R8, R100, R6.reuse, R8 ;  /* 0x000000066408723c */ /* 0x080fe20000041808 */
[----:B------:R-:W3:Y:S07]  /*af90*/  LDSM.16.MT88.4 R100, [R0+UR6+0x8100] ;  /* 0x008100060064783b */ /* 0x000eee0008004200 */
[----:B0-----:R-:W-:Y:S01]  /*afa0*/  HMMA.16816.F32.BF16 R4, R96, R6, R84 ;  /* 0x000000066004723c */ /* 0x001fe20000041854 */
[----:B------:R-:W0:Y:S04]  /*afb0*/  LDSM.16.MT88.4 R96, [R0+UR6+0x8180] ;  /* 0x008180060060783b */ /* 0x000e280008004200 */
[----:B------:R-:W-:Y:S03]  /*afc0*/  LDSM.16.MT88.4 R84, [R2+UR6+0x8100] ;  /* 0x008100060254783b */ /* 0x000fe60008004200 */
        /* <DEDUP_REMOVED lines=16> */
[-C--:B-1----:R-:W-:Y:S01]  /*b0d0*/  HMMA.16816.F32.BF16 R48, R92, R76.reuse, R48 ;  /* 0x0000004c5c30723c */ /* 0x082fe20000041830 */
[----:B------:R-:W1:Y:S07]  /*b0e0*/  LDSM.16.MT88.4 R92, [R112+UR6+0xa080] ;  /* 0x00a08006705c783b */ /* 0x000e6e0008004200 */
[-C--:B------:R-:W-:Y:S01]  /*b0f0*/  HMMA.16816.F32.BF16 R52, R88, R76.reuse, R52 ;  /* 0x0000004c5834723c */ /* 0x080fe20000041834 */
[----:B------:R-:W0:Y:S07]  /*b100*/  LDSM.16.MT88.4 R88, [R112+UR6+0xa100] ;  /* 0x00a100067058783b */ /* 0x000e2e0008004200 */
        /* <DEDUP_REMOVED lines=10> */
[----:B------:R-:W-:Y:S01]  /*b1b0*/  HMMA.16816.F32.BF16 R4, R100, R76, R4 ;  /* 0x0000004c6404723c */ /* 0x000fe20000041804 */
        /* <DEDUP_REMOVED lines=16> */
[----:B------:R-:W-:Y:S07]  /*b2c0*/  LDSM.16.MT88.4 R104, [R2+UR6+0xc000] ;  /* 0x00c000060268783b */ /* 0x000fee0008004200 */
[-C--:B------:R-:W-:Y:S01]  /*b2d0*/  HMMA.16816.F32.BF16 R48, R100, R78.reuse, R48 ;  /* 0x0000004e6430723c */ /* 0x080fe20000041830 */
[----:B------:R-:W-:Y:S07]  /*b2e0*/  LDSM.16.MT88.4 R100, [R112+UR6+0xc000] ;  /* 0x00c000067064783b */ /* 0x000fee0008004200 */
[-C--:B0-----:R-:W-:Y:S01]  /*b2f0*/  HMMA.16816.F32.BF16 R52, R96, R78.reuse, R52 ;  /* 0x0000004e6034723c */ /* 0x081fe20000041834 */
[----:B------:R-:W-:Y:S07]  /*b300*/  LDSM.16.MT88.4 R96, [R112+UR6+0xc080] ;  /* 0x00c080067060783b */ /* 0x000fee0008004200 */
[-C--:B-1----:R-:W-:Y:S01]  /*b310*/  HMMA.16816.F32.BF16 R56, R92, R78.reuse, R56 ;  /* 0x0000004e5c38723c */ /* 0x082fe20000041838 */
[----:B------:R-:W-:Y:S07]  /*b320*/  LDSM.16.MT88.4 R92, [R112+UR6+0xc100] ;  /* 0x00c10006705c783b */ /* 0x000fee0008004200 */
[-C--:B------:R-:W-:Y:S01]  /*b330*/  HMMA.16816.F32.BF16 R60, R88, R78.reuse, R60 ;  /* 0x0000004e583c723c */ /* 0x080fe2000004183c */
[----:B------:R-:W-:Y:S07]  /*b340*/  LDSM.16.MT88.4 R88, [R112+UR6+0xc180] ;  /* 0x00c180067058783b */ /* 0x000fee0008004200 */
[-C--:B------:R-:W-:Y:S01]  /*b350*/  HMMA.16816.F32.BF16 R64, R84, R78.reuse, R64 ;  /* 0x0000004e5440723c */ /* 0x080fe20000041840 */
[----:B------:R-:W0:Y:S07]  /*b360*/  LDSM.16.M88.4 R84, [R113+UR6+0x40080] ;  /* 0x040080067154783b */ /* 0x000e2e0008000200 */
[-C--:B------:R-:W-:Y:S01]  /*b370*/  HMMA.16816.F32.BF16 R68, R80, R78.reuse, R68 ;  /* 0x0000004e5044723c */ /* 0x080fe20000041844 */
[----:B------:R-:W1:Y:S07]  /*b380*/  LDSM.16.MT88.4 R80, [R0+UR6+0xc000] ;  /* 0x00c000060050783b */ /* 0x000e6e0008004200 */
[-C--:B--2---:R-:W-:Y:S01]  /*b390*/  HMMA.16816.F32.BF16 R8, R72, R78.reuse, R8 ;  /* 0x0000004e4808723c */ /* 0x084fe20000041808 */
[----:B------:R-:W2:Y:S07]  /*b3a0*/  LDSM.16.MT88.4 R72, [R0+UR6+0xc080] ;  /* 0x00c080060048783b */ /* 0x000eae0008004200 */
[----:B---3--:R-:W-:Y:S01]  /*b3b0*/  HMMA.16816.F32.BF16 R76, R12, R78, R4 ;  /* 0x0000004e0c4c723c */ /* 0x008fe20000041804 */
[----:B------:R-:W3:Y:S04]  /*b3c0*/  LDSM.16.MT88.4 R4, [R0+UR6+0xc180] ;  /* 0x00c180060004783b */ /* 0x000ee80008004200 */
[----:B------:R-:W4:Y:S03]  /*b3d0*/  LDSM.16.MT88.4 R12, [R0+UR6+0xc100] ;  /* 0x00c10006000c783b */ /* 0x000f260008004200 */
[-C--:B0-----:R-:W-:Y:S01]  /*b3e0*/  HMMA.16816.F32.BF16 R16, R100, R84.reuse, R16 ;  /* 0x000000546410723c */ /* 0x081fe20000041810 */
[----:B------:R-:W0:Y:S07]  /*b3f0*/  LDSM.16.MT88.4 R100, [R2+UR6+0xc080] ;  /* 0x00c080060264783b */ /* 0x000e2e0008004200 */
[-C--:B------:R-:W-:Y:S01]  /*b400*/  HMMA.16816.F32.BF16 R20, R96, R84.reuse, R20 ;  /* 0x000000546014723c */ /* 0x080fe20000041814 */
[----:B------:R-:W0:Y:S07]  /*b410*/  LDSM.16.MT88.4 R96, [R2+UR6+0xc100] ;  /* 0x00c100060260783b */ /* 0x000e2e0008004200 */
[-C--:B------:R-:W-:Y:S01]  /*b420*/  HMMA.16816.F32.BF16 R24, R92, R84.reuse, R24 ;  /* 0x000000545c18723c */ /* 0x080fe20000041818 */
[----:B------:R-:W0:Y:S07]  /*b430*/  LDSM.16.MT88.4 R92, [R2+UR6+0xc180] ;  /* 0x00c18006025c783b */ /* 0x000e2e0008004200 */
[-C--:B------:R-:W-:Y:S01]  /*b440*/  HMMA.16816.F32.BF16 R28, R88, R84.reuse, R28 ;  /* 0x00000054581c723c */ /* 0x080fe2000004181c */
[----:B------:R-:W0:Y:S07]  /*b450*/  LDSM.16.MT88.4 R88, [R3+UR6+0xc000] ;  /* 0x00c000060358783b */ /* 0x000e2e0008004200 */
[-C--:B-1----:R-:W-:Y:S01]  /*b460*/  HMMA.16816.F32.BF16 R32, R80, R84.reuse, R32 ;  /* 0x000000545020723c */ /* 0x082fe20000041820 */
        /* <DEDUP_REMOVED lines=19> */
[----:B--2---:R-:W-:Y:S01]  /*b5a0*/  HMMA.16816.F32.BF16 R8, R72, R84, R8 ;  /* 0x000000544808723c */ /* 0x004fe20000041808 */
[----:B------:R-:W2:Y:S07]  /*b5b0*/  LDSM.16.MT88.4 R72, [R0+UR6+0xe180] ;  /* 0x00e180060048783b */ /* 0x000eae0008004200 */
[----:B---3--:R-:W-:Y:S01]  /*b5c0*/  HMMA.16816.F32.BF16 R16, R4, R86, R16 ;  /* 0x000000560410723c */ /* 0x008fe20000041810 */
[----:B------:R-:W3:Y:S07]  /*b5d0*/  LDSM.16.MT88.4 R4, [R2+UR6+0xe080] ;  /* 0x00e080060204783b */ /* 0x000eee0008004200 */
[----:B----4-:R-:W-:Y:S01]  /*b5e0*/  HMMA.16816.F32.BF16 R76, R12, R84, R76 ;  /* 0x000000540c4c723c */ /* 0x010fe2000004184c */
        /* <DEDUP_REMOVED lines=14> */
[----:B------:R-:W-:Y:S07]  /*b6d0*/  LDSM.16.MT88.4 R72, [R112+UR6+0x10000] ;  /* 0x010000067048783b */ /* 0x000fee0008004200 */
[-C--:B---3--:R-:W-:Y:S01]  /*b6e0*/  HMMA.16816.F32.BF16 R52, R4, R86.reuse, R52 ;  /* 0x000000560434723c */ /* 0x088fe20000041834 */
[----:B------:R-:W2:Y:S07]  /*b6f0*/  LDSM.16.M88.4 R4, [R108+UR6+0x40100] ;  /* 0x040100066c04783b */ /* 0x000eae0008000200 */
[-C--:B----4-:R-:W-:Y:S01]  /*b700*/  HMMA.16816.F32.BF16 R48, R12, R86.reuse, R48 ;  /* 0x000000560c30723c */ /* 0x090fe20000041830 */
[----:B------:R-:W3:Y:S07]  /*b710*/  LDSM.16.MT88.4 R12, [R112+UR6+0x10080] ;  /* 0x01008006700c783b */ /* 0x000eee0008004200 */
[-C--:B------:R-:W-:Y:S01]  /*b720*/  HMMA.16816.F32.BF16 R56, R104, R86.reuse, R56 ;  /* 0x000000566838723c */ /* 0x080fe20000041838 */
[----:B------:R-:W4:Y:S07]  /*b730*/  LDSM.16.MT88.4 R104, [R112+UR6+0x10100] ;  /* 0x010100067068783b */ /* 0x000f2e0008004200 */
        /* <DEDUP_REMOVED lines=8> */
[----:B-1----:R-:W-:Y:S01]  /*b7c0*/  HMMA.16816.F32.BF16 R84, R80, R86, R76 ;  /* 0x000000565054723c */ /* 0x002fe2000004184c */
        /* <DEDUP_REMOVED lines=32> */
[----:B------:R-:W-:Y:S01]  /*b9d0*/  HMMA.16816.F32.BF16 R84, R88, R4, R84 ;  /* 0x000000045854723c */ /* 0x000fe20000041854 */
        /* <DEDUP_REMOVED lines=16> */
[----:B------:R-:W-:Y:S07]  /*bae0*/  LDSM.16.MT88.4 R92, [R112+UR6+0x14000] ;  /* 0x01400006705c783b */ /* 0x000fee0008004200 */
[-C--:B------:R-:W-:Y:S01]  /*baf0*/  HMMA.16816.F32.BF16 R48, R88, R6.reuse, R48 ;  /* 0x000000065830723c */ /* 0x080fe20000041830 */
[----:B------:R-:W-:Y:S07]  /*bb00*/  LDSM.16.MT88.4 R88, [R112+UR6+0x14080] ;  /* 0x014080067058783b */ /* 0x000fee0008004200 */
[-C--:B-1----:R-:W-:Y:S01]  /*bb10*/  HMMA.16816.F32.BF16 R52, R80, R6.reuse, R52 ;  /* 0x000000065034723c */ /* 0x082fe20000041834 */
        /* <DEDUP_REMOVED lines=11> */
[----:B------:R-:W-:Y:S01]  /*bbd0*/  HMMA.16816.F32.BF16 R4, R96, R6, R84 ;  /* 0x000000066004723c */ /* 0x000fe20000041854 */
[----:B------:R-:W0:Y:S04]  /*bbe0*/  LDSM.16.MT88.4 R96, [R0+UR6+0x14180] ;  /* 0x014180060060783b */ /* 0x000e280008004200 */
[----:B------:R-:W-:Y:S03]  /*bbf0*/  LDSM.16.MT88.4 R84, [R2+UR6+0x14100] ;  /* 0x014100060254783b */ /* 0x000fe60008004200 */
[-C--:B-1----:R-:W-:Y:S01]  /*bc00*/  HMMA.16816.F32.BF16 R16, R92, R76.reuse, R16 ;  /* 0x0000004c5c10723c */ /* 0x082fe20000041810 */
[----:B------:R-:W1:Y:S07]  /*bc10*/  LDSM.16.MT88.4 R92, [R2+UR6+0x14000] ;  /* 0x01400006025c783b */ /* 0x000e6e0008004200 */
[-C--:B------:R-:W-:Y:S01]  /*bc20*/  HMMA.16816.F32.BF16 R20, R88, R76.reuse, R20 ;  /* 0x0000004c5814723c */ /* 0x080fe20000041814 */
        /* <DEDUP_REMOVED lines=27> */
[----:B0-----:R-:W-:Y:S01]  /*bde0*/  HMMA.16816.F32.BF16 R4, R100, R76, R4 ;  /* 0x0000004c6404723c */ /* 0x001fe20000041804 */
        /* <DEDUP_REMOVED lines=17> */
[-C--:B0-----:R-:W-:Y:S01]  /*bf00*/  HMMA.16816.F32.BF16 R48, R100, R78.reuse, R48 ;  /* 0x0000004e6430723c */ /* 0x081fe20000041830 */
[----:B------:R-:W-:Y:S07]  /*bf10*/  LDSM.16.MT88.4 R100, [R112+UR6+0x18000] ;  /* 0x018000067064783b */ /* 0x000fee0008004200 */
[-C--:B------:R-:W-:Y:S01]  /*bf20*/  HMMA.16816.F32.BF16 R52, R96, R78.reuse, R52 ;  /* 0x0000004e6034723c */ /* 0x080fe20000041834 */
        /* <DEDUP_REMOVED lines=201> */
[----:B------:R-:W-:Y:S07]  /*cbc0*/  LDSM.16.MT88.4 R84, [R0+UR6+0x24000] ;  /* 0x024000060054783b */ /* 0x000fee0008004200 */
[-C--:B------:R-:W-:Y:S01]  /*cbd0*/  HMMA.16816.F32.BF16 R68, R80, R78.reuse, R68 ;  /* 0x0000004e5044723c */ /* 0x080fe20000041844 */
[----:B------:R-:W0:Y:S07]  /*cbe0*/  LDSM.16.M88.4 R80, [R113+UR6+0x40200] ;  /* 0x040200067150783b */ /* 0x000e2e0008000200 */
[-C--:B--2---:R-:W-:Y:S01]  /*cbf0*/  HMMA.16816.F32.BF16 R8, R72, R78.reuse, R8 ;  /* 0x0000004e4808723c */ /* 0x084fe20000041808 */
[----:B------:R-:W1:Y:S07]  /*cc00*/  LDSM.16.MT88.4 R72, [R0+UR6+0x24080] ;  /* 0x024080060048783b */ /* 0x000e6e0008004200 */
[----:B---3--:R-:W-:Y:S01]  /*cc10*/  HMMA.16816.F32.BF16 R76, R12, R78, R4 ;  /* 0x0000004e0c4c723c */ /* 0x008fe20000041804 */
[----:B------:R-:W2:Y:S04]  /*cc20*/  LDSM.16.MT88.4 R4, [R0+UR6+0x24180] ;  /* 0x024180060004783b */ /* 0x000ea80008004200 */
[----:B------:R-:W3:Y:S03]  /*cc30*/  LDSM.16.MT88.4 R12, [R0+UR6+0x24100] ;  /* 0x02410006000c783b */ /* 0x000ee60008004200 */
[-C--:B0-----:R-:W-:Y:S01]  /*cc40*/  HMMA.16816.F32.BF16 R16, R100, R80.reuse, R16 ;  /* 0x000000506410723c */ /* 0x081fe20000041810 */
[----:B------:R-:W0:Y:S07]  /*cc50*/  LDSM.16.MT88.4 R100, [R2+UR6+0x24080] ;  /* 0x024080060264783b */ /* 0x000e2e0008004200 */
[-C--:B------:R-:W-:Y:S01]  /*cc60*/  HMMA.16816.F32.BF16 R20, R96, R80.reuse, R20 ;  /* 0x000000506014723c */ /* 0x080fe20000041814 */
[----:B------:R-:W4:Y:S07]  /*cc70*/  LDSM.16.MT88.4 R96, [R2+UR6+0x24100] ;  /* 0x024100060260783b */ /* 0x000f2e0008004200 */
[-C--:B------:R-:W-:Y:S01]  /*cc80*/  HMMA.16816.F32.BF16 R24, R92, R80.reuse, R24 ;  /* 0x000000505c18723c */ /* 0x080fe20000041818 */
[----:B------:R-:W0:Y:S07]  /*cc90*/  LDSM.16.MT88.4 R92, [R2+UR6+0x24180] ;  /* 0x02418006025c783b */ /* 0x000e2e0008004200 */
[-C--:B------:R-:W-:Y:S01]  /*cca0*/  HMMA.16816.F32.BF16 R28, R88, R80.reuse, R28 ;  /* 0x00000050581c723c */ /* 0x080fe2000004181c */
[----:B------:R-:W0:Y:S07]  /*ccb0*/  LDSM.16.MT88.4 R88, [R3+UR6+0x24000] ;  /* 0x024000060358783b */ /* 0x000e2e0008004200 */
[-C--:B------:R-:W-:Y:S01]  /*ccc0*/  HMMA.16816.F32.BF16 R32, R84, R80.reuse, R32 ;  /* 0x000000505420723c */ /* 0x080fe20000041820 */
[----:B------:R-:W4:Y:S07]  /*ccd0*/  LDSM.16.MT88.4 R84, [R3+UR6+0x24080] ;  /* 0x024080060354783b */ /* 0x000f2e0008004200 */
[-C--:B-1----:R-:W-:Y:S01]  /*cce0*/  HMMA.16816.F32.BF16 R36, R72, R80.reuse, R36 ;  /* 0x000000504824723c */ /* 0x082fe20000041824 */
[----:B------:R-:W1:Y:S07]  /*ccf0*/  LDSM.16.MT88.4 R72, [R3+UR6+0x24100] ;  /* 0x024100060348783b */ /* 0x000e6e0008004200 */
[-C--:B--2---:R-:W-:Y:S01]  /*cd00*/  HMMA.16816.F32.BF16 R44, R4, R80.reuse, R44 ;  /* 0x00000050042c723c */ /* 0x084fe2000004182c */
[----:B------:R-:W2:Y:S07]  /*cd10*/  LDSM.16.MT88.4 R4, [R112+UR6+0x26000] ;  /* 0x026000067004783b */ /* 0x000eae0008004200 */
[-C--:B---3--:R-:W-:Y:S01]  /*cd20*/  HMMA.16816.F32.BF16 R40, R12, R80.reuse, R40 ;  /* 0x000000500c28723c */ /* 0x088fe20000041828 */
[----:B------:R-:W3:Y:S07]  /*cd30*/  LDSM.16.MT88.4 R12, [R3+UR6+0x24180] ;  /* 0x02418006030c783b */ /* 0x000eee0008004200 */
[-C--:B------:R-:W-:Y:S01]  /*cd40*/  HMMA.16816.F32.BF16 R48, R104, R80.reuse, R48 ;  /* 0x000000506830723c */ /* 0x080fe20000041830 */
[----:B------:R-:W1:Y:S07]  /*cd50*/  LDSM.16.MT88.4 R104, [R112+UR6+0x26080] ;  /* 0x026080067068783b */ /* 0x000e6e0008004200 */
[-C--:B0-----:R-:W-:Y:S01]  /*cd60*/  HMMA.16816.F32.BF16 R52, R100, R80.reuse, R52 ;  /* 0x000000506434723c */ /* 0x081fe20000041834 */
[----:B------:R-:W0:Y:S07]  /*cd70*/  LDSM.16.MT88.4 R100, [R112+UR6+0x26100] ;  /* 0x026100067064783b */ /* 0x000e2e0008004200 */
[-C--:B----4-:R-:W-:Y:S01]  /*cd80*/  HMMA.16816.F32.BF16 R56, R96, R80.reuse, R56 ;  /* 0x000000506038723c */ /* 0x090fe20000041838 */
[----:B------:R-:W4:Y:S07]  /*cd90*/  LDSM.16.MT88.4 R96, [R112+UR6+0x26180] ;  /* 0x026180067060783b */ /* 0x000f2e0008004200 */
[-C--:B------:R-:W-:Y:S01]  /*cda0*/  HMMA.16816.F32.BF16 R60, R92, R80.reuse, R60 ;  /* 0x000000505c3c723c */ /* 0x080fe2000004183c */
[----:B------:R-:W0:Y:S07]  /*cdb0*/  LDSM.16.MT88.4 R92, [R0+UR6+0x26000] ;  /* 0x02600006005c783b */ /* 0x000e2e0008004200 */
[-C--:B------:R-:W-:Y:S01]  /*cdc0*/  HMMA.16816.F32.BF16 R64, R88, R80.reuse, R64 ;  /* 0x000000505840723c */ /* 0x080fe20000041840 */
[----:B------:R-:W0:Y:S07]  /*cdd0*/  LDSM.16.MT88.4 R88, [R0+UR6+0x26080] ;  /* 0x026080060058783b */ /* 0x000e2e0008004200 */
[-C--:B------:R-:W-:Y:S01]  /*cde0*/  HMMA.16816.F32.BF16 R68, R84, R80.reuse, R68 ;  /* 0x000000505444723c */ /* 0x080fe20000041844 */
[----:B------:R-:W4:Y:S07]  /*cdf0*/  LDSM.16.MT88.4 R84, [R0+UR6+0x26100] ;  /* 0x026100060054783b */ /* 0x000f2e0008004200 */
[----:B-1----:R-:W-:Y:S01]  /*ce00*/  HMMA.16816.F32.BF16 R8, R72, R80, R8 ;  /* 0x000000504808723c */ /* 0x002fe20000041808 */
[----:B------:R-:W1:Y:S07]  /*ce10*/  LDSM.16.MT88.4 R72, [R0+UR6+0x26180] ;  /* 0x026180060048783b */ /* 0x000e6e0008004200 */
[----:B--2---:R-:W-:Y:S01]  /*ce20*/  HMMA.16816.F32.BF16 R16, R4, R82, R16 ;  /* 0x000000520410723c */ /* 0x004fe20000041810 */
[----:B------:R-:W2:Y:S07]  /*ce30*/  LDSM.16.MT88.4 R4, [R2+UR6+0x26080] ;  /* 0x026080060204783b */ /* 0x000eae0008004200 */
[----:B---3--:R-:W-:Y:S01]  /*ce40*/  HMMA.16816.F32.BF16 R76, R12, R80, R76 ;  /* 0x000000500c4c723c */ /* 0x008fe2000004184c */
        /* <DEDUP_REMOVED lines=14> */
[----:B------:R-:W-:Y:S07]  /*cf30*/  LDSM.16.MT88.4 R72, [R112+UR6+0x28000] ;  /* 0x028000067048783b */ /* 0x000fee0008004200 */
[-C--:B--2---:R-:W-:Y:S01]  /*cf40*/  HMMA.16816.F32.BF16 R52, R4, R82.reuse, R52 ;  /* 0x000000520434723c */ /* 0x084fe20000041834 */
[----:B------:R-:W1:Y:S07]  /*cf50*/  LDSM.16.M88.4 R4, [R108+UR6+0x40280] ;  /* 0x040280066c04783b */ /* 0x000e6e0008000200 */
[-C--:B---3--:R-:W-:Y:S01]  /*cf60*/  HMMA.16816.F32.BF16 R48, R12, R82.reuse, R48 ;  /* 0x000000520c30723c */ /* 0x088fe20000041830 */
[----:B------:R-:W2:Y:S07]  /*cf70*/  LDSM.16.MT88.4 R12, [R112+UR6+0x28080] ;  /* 0x02808006700c783b */ /* 0x000eae0008004200 */
[-C--:B------:R-:W-:Y:S01]  /*cf80*/  HMMA.16816.F32.BF16 R56, R104, R82.reuse, R56 ;  /* 0x000000526838723c */ /* 0x080fe20000041838 */
[----:B------:R-:W3:Y:S07]  /*cf90*/  LDSM.16.MT88.4 R104, [R112+UR6+0x28100] ;  /* 0x028100067068783b */ /* 0x000eee0008004200 */
[-C--:B0-----:R-:W-:Y:S01]  /*cfa0*/  HMMA.16816.F32.BF16 R60, R100, R82.reuse, R60 ;  /* 0x00000052643c723c */ /* 0x081fe2000004183c */
[----:B------:R-:W0:Y:S07]  /*cfb0*/  LDSM.16.MT88.4 R100, [R112+UR6+0x28180] ;  /* 0x028180067064783b */ /* 0x000e2e0008004200 */
[-C--:B----4-:R-:W-:Y:S01]  /*cfc0*/  HMMA.16816.F32.BF16 R64, R96, R82.reuse, R64 ;  /* 0x000000526040723c */ /* 0x090fe20000041840 */
[----:B------:R-:W4:Y:S07]  /*cfd0*/  LDSM.16.MT88.4 R96, [R0+UR6+0x28000] ;  /* 0x028000060060783b */ /* 0x000f2e0008004200 */
[-C--:B------:R-:W-:Y:S01]  /*cfe0*/  HMMA.16816.F32.BF16 R68, R92, R82.reuse, R68 ;  /* 0x000000525c44723c */ /* 0x080fe20000041844 */
[----:B------:R-:W0:Y:S07]  /*cff0*/  LDSM.16.MT88.4 R92, [R0+UR6+0x28080] ;  /* 0x02808006005c783b */ /* 0x000e2e0008004200 */
[-C--:B------:R-:W-:Y:S01]  /*d000*/  HMMA.16816.F32.BF16 R8, R88, R82.reuse, R8 ;  /* 0x000000525808723c */ /* 0x080fe20000041808 */
[----:B------:R-:W4:Y:S07]  /*d010*/  LDSM.16.MT88.4 R88, [R0+UR6+0x28100] ;  /* 0x028100060058783b */ /* 0x000f2e0008004200 */
[----:B------:R-:W-:Y:S01]  /*d020*/  HMMA.16816.F32.BF16 R80, R84, R82, R76 ;  /* 0x000000525450723c */ /* 0x000fe2000004184c */
[----:B------:R-:W4:Y:S04]  /*d030*/  LDSM.16.MT88.4 R84, [R0+UR6+0x28180] ;  /* 0x028180060054783b */ /* 0x000f280008004200 */
[----:B------:R-:W4:Y:S03]  /*d040*/  LDSM.16.MT88.4 R76, [R2+UR6+0x28000] ;  /* 0x02800006024c783b */ /* 0x000f260008004200 */
[-C--:B-1----:R-:W-:Y:S01]  /*d050*/  HMMA.16816.F32.BF16 R16, R72, R4.reuse, R16 ;  /* 0x000000044810723c */ /* 0x082fe20000041810 */
[----:B------:R-:W1:Y:S07]  /*d060*/  LDSM.16.MT88.4 R72, [R2+UR6+0x28080] ;  /* 0x028080060248783b */ /* 0x000e6e0008004200 */
[-C--:B--2---:R-:W-:Y:S01]  /*d070*/  HMMA.16816.F32.BF16 R20, R12, R4.reuse, R20 ;  /* 0x000000040c14723c */ /* 0x084fe20000041814 */
[----:B------:R-:W2:Y:S07]  /*d080*/  LDSM.16.MT88.4 R12, [R2+UR6+0x28100] ;  /* 0x02810006020c783b */ /* 0x000eae0008004200 */
[-C--:B---3--:R-:W-:Y:S01]  /*d090*/  HMMA.16816.F32.BF16 R24, R104, R4.reuse, R24 ;  /* 0x000000046818723c */ /* 0x088fe20000041818 */
        /* <DEDUP_REMOVED lines=25> */
[----:B------:R-:W-:Y:S01]  /*d230*/  HMMA.16816.F32.BF16 R80, R88, R4, R80 ;  /* 0x000000045850723c */ /* 0x000fe20000041850 */
        /* <DEDUP_REMOVED lines=16> */
[----:B------:R-:W-:Y:S07]  /*d340*/  LDSM.16.MT88.4 R92, [R112+UR6+0x2c000] ;  /* 0x02c00006705c783b */ /* 0x000fee0008004200 */
[-C--:B------:R-:W-:Y:S01]  /*d350*/  HMMA.16816.F32.BF16 R48, R88, R6.reuse, R48 ;  /* 0x000000065830723c */ /* 0x080fe20000041830 */
[----:B------:R-:W-:Y:S07]  /*d360*/  LDSM.16.MT88.4 R88, [R112+UR6+0x2c080] ;  /* 0x02c080067058783b */ /* 0x000fee0008004200 */
[-C--:B------:R-:W-:Y:S01]  /*d370*/  HMMA.16816.F32.BF16 R52, R84, R6.reuse, R52 ;  /* 0x000000065434723c */ /* 0x080fe20000041834 */
[----:B------:R-:W4:Y:S07]  /*d380*/  LDSM.16.M88.4 R84, [R113+UR6+0x40280] ;  /* 0x040280067154783b */ /* 0x000f2e0008000200 */
        /* <DEDUP_REMOVED lines=10> */
[----:B----4-:R-:W-:Y:S01]  /*d430*/  HMMA.16816.F32.BF16 R4, R96, R6, R80 ;  /* 0x000000066004723c */ /* 0x010fe20000041850 */
[----:B------:R-:W4:Y:S04]  /*d440*/  LDSM.16.MT88.4 R96, [R0+UR6+0x2c180] ;  /* 0x02c180060060783b */ /* 0x000f280008004200 */
[----:B------:R-:W-:Y:S03]  /*d450*/  LDSM.16.MT88.4 R80, [R2+UR6+0x2c100] ;  /* 0x02c100060250783b */ /* 0x000fe60008004200 */
        /* <DEDUP_REMOVED lines=30> */
[----:B0-----:R-:W-:Y:S01]  /*d640*/  HMMA.16816.F32.BF16 R4, R100, R84, R4 ;  /* 0x000000546404723c */ /* 0x001fe20000041804 */
        /* <DEDUP_REMOVED lines=16> */
[----:B------:R-:W-:Y:S07]  /*d750*/  LDSM.16.MT88.4 R104, [R112+UR6+0x30000] ;  /* 0x030000067068783b */ /* 0x000fee0008004200 */
[-C--:B0-----:R-:W-:Y:S01]  /*d760*/  HMMA.16816.F32.BF16 R48, R100, R86.reuse, R48 ;  /* 0x000000566430723c */ /* 0x081fe20000041830 */
[----:B------:R-:W-:Y:S07]  /*d770*/  LDSM.16.MT88.4 R100, [R112+UR6+0x30080] ;  /* 0x030080067064783b */ /* 0x000fee0008004200 */
[-C--:B----4-:R-:W-:Y:S01]  /*d780*/  HMMA.16816.F32.BF16 R52, R96, R86.reuse, R52 ;  /* 0x000000566034723c */ /* 0x090fe20000041834 */
[----:B------:R-:W-:Y:S07]  /*d790*/  LDSM.16.MT88.4 R96, [R112+UR6+0x30100] ;  /* 0x030100067060783b */ /* 0x000fee0008004200 */
[-C--:B------:R-:W-:Y:S01]  /*d7a0*/  HMMA.16816.F32.BF16 R56, R92, R86.reuse, R56 ;  /* 0x000000565c38723c */ /* 0x080fe20000041838 */
[----:B------:R-:W-:Y:S07]  /*d7b0*/  LDSM.16.MT88.4 R92, [R112+UR6+0x30180] ;  /* 0x03018006705c783b */ /* 0x000fee0008004200 */
[-C--:B------:R-:W-:Y:S01]  /*d7c0*/  HMMA.16816.F32.BF16 R60, R88, R86.reuse, R60 ;  /* 0x00000056583c723c */ /* 0x080fe2000004183c */
[----:B------:R-:W-:Y:S07]  /*d7d0*/  LDSM.16.MT88.4 R88, [R0+UR6+0x30000] ;  /* 0x030000060058783b */ /* 0x000fee0008004200 */
[-C--:B------:R-:W-:Y:S01]  /*d7e0*/  HMMA.16816.F32.BF16 R64, R80, R86.reuse, R64 ;  /* 0x000000565040723c */ /* 0x080fe20000041840 */
[----:B------:R-:W-:Y:S07]  /*d7f0*/  LDSM.16.MT88.4 R80, [R0+UR6+0x30080] ;  /* 0x030080060050783b */ /* 0x000fee0008004200 */
[-C--:B------:R-:W-:Y:S01]  /*d800*/  HMMA.16816.F32.BF16 R68, R76, R86.reuse, R68 ;  /* 0x000000564c44723c */ /* 0x080fe20000041844 */
[----:B------:R-:W-:Y:S07]  /*d810*/  LDSM.16.MT88.4 R76, [R0+UR6+0x30100] ;  /* 0x03010006004c783b */ /* 0x000fee0008004200 */
[-C--:B-1----:R-:W-:Y:S01]  /*d820*/  HMMA.16816.F32.BF16 R8, R72, R86.reuse, R8 ;  /* 0x000000564808723c */ /* 0x082fe20000041808 */
[----:B------:R-:W-:Y:S07]  /*d830*/  LDSM.16.MT88.4 R72, [R0+UR6+0x30180] ;  /* 0x030180060048783b */ /* 0x000fee0008004200 */
[----:B--2---:R-:W-:Y:S01]  /*d840*/  HMMA.16816.F32.BF16 R84, R12, R86, R4 ;  /* 0x000000560c54723c */ /* 0x004fe20000041804 */
[----:B------:R-:W0:Y:S04]  /*d850*/  LDSM.16.M88.4 R12, [R108+UR6+0x40300] ;  /* 0x040300066c0c783b */ /* 0x000e280008000200 */
[----:B------:R-:W1:Y:S03]  /*d860*/  LDSM.16.MT88.4 R4, [R2+UR6+0x30000] ;  /* 0x030000060204783b */ /* 0x000e660008004200 */
[-C--:B0-----:R-:W-:Y:S01]  /*d870*/  HMMA.16816.F32.BF16 R16, R104, R12.reuse, R16 ;  /* 0x0000000c6810723c */ /* 0x081fe20000041810 */
[----:B------:R-:W0:Y:S07]  /*d880*/  LDSM.16.MT88.4 R104, [R2+UR6+0x30080] ;  /* 0x030080060268783b */ /* 0x000e2e0008004200 */
[-C--:B------:R-:W-:Y:S01]  /*d890*/  HMMA.16816.F32.BF16 R20, R100, R12.reuse, R20 ;  /* 0x0000000c6414723c */ /* 0x080fe20000041814 */
[----:B------:R-:W2:Y:S07]  /*d8a0*/  LDSM.16.MT88.4 R100, [R2+UR6+0x30100] ;  /* 0x030100060264783b */ /* 0x000eae0008004200 */
[-C--:B------:R-:W-:Y:S01]  /*d8b0*/  HMMA.16816.F32.BF16 R24, R96, R12.reuse, R24 ;  /* 0x0000000c6018723c */ /* 0x080fe20000041818 */
[----:B------:R-:W3:Y:S07]  /*d8c0*/  LDSM.16.MT88.4 R96, [R2+UR6+0x30180] ;  /* 0x030180060260783b */ /* 0x000eee0008004200 */
[-C--:B------:R-:W-:Y:S01]  /*d8d0*/  HMMA.16816.F32.BF16 R28, R92, R12.reuse, R28 ;  /* 0x0000000c5c1c723c */ /* 0x080fe2000004181c */
[----:B------:R-:W4:Y:S07]  /*d8e0*/  LDSM.16.MT88.4 R92, [R3+UR6+0x30000] ;  /* 0x03000006035c783b */ /* 0x000f2e0008004200 */
[-C--:B------:R-:W-:Y:S01]  /*d8f0*/  HMMA.16816.F32.BF16 R40, R76, R12.reuse, R40 ;  /* 0x0000000c4c28723c */ /* 0x080fe20000041828 */
[----:B------:R-:W2:Y:S07]  /*d900*/  LDSM.16.MT88.4 R76, [R3+UR6+0x30180] ;  /* 0x03018006034c783b */ /* 0x000eae0008004200 */
[-C--:B------:R-:W-:Y:S01]  /*d910*/  HMMA.16816.F32.BF16 R44, R72, R12.reuse, R44 ;  /* 0x0000000c482c723c */ /* 0x080fe2000004182c */
[----:B------:R-:W3:Y:S07]  /*d920*/  LDSM.16.MT88.4 R72, [R112+UR6+0x32000] ;  /* 0x032000067048783b */ /* 0x000eee0008004200 */
[-C--:B-1----:R-:W-:Y:S01]  /*d930*/  HMMA.16816.F32.BF16 R48, R4, R12.reuse, R48 ;  /* 0x0000000c0430723c */ /* 0x082fe20000041830 */
[----:B------:R-:W1:Y:S07]  /*d940*/  LDSM.16.MT88.4 R4, [R112+UR6+0x32080] ;  /* 0x032080067004783b */ /* 0x000e6e0008004200 */
[-C--:B------:R-:W-:Y:S01]  /*d950*/  HMMA.16816.F32.BF16 R32, R88, R12.reuse, R32 ;  /* 0x0000000c5820723c */ /* 0x080fe20000041820 */
[----:B------:R-:W1:Y:S07]  /*d960*/  LDSM.16.MT88.4 R88, [R3+UR6+0x30080] ;  /* 0x030080060358783b */ /* 0x000e6e0008004200 */
[-C--:B------:R-:W-:Y:S01]  /*d970*/  HMMA.16816.F32.BF16 R36, R80, R12.reuse, R36 ;  /* 0x0000000c5024723c */ /* 0x080fe20000041824 */
[----:B------:R-:W1:Y:S07]  /*d980*/  LDSM.16.MT88.4 R80, [R3+UR6+0x30100] ;  /* 0x030100060350783b */ /* 0x000e6e0008004200 */
[-C--:B0-----:R-:W-:Y:S01]  /*d990*/  HMMA.16816.F32.BF16 R52, R104, R12.reuse, R52 ;  /* 0x0000000c6834723c */ /* 0x081fe20000041834 */
[----:B------:R-:W0:Y:S07]  /*d9a0*/  LDSM.16.MT88.4 R104, [R112+UR6+0x32100] ;  /* 0x032100067068783b */ /* 0x000e2e0008004200 */
        /* <DEDUP_REMOVED lines=8> */
[-C--:B------:R-:W-:Y:S01]  /*da30*/  HMMA.16816.F32.BF16 R16, R72, R14.reuse, R16 ;  /* 0x0000000e4810723c */ /* 0x080fe20000041810 */
[----:B------:R-:W3:Y:S07]  /*da40*/  LDSM.16.MT88.4 R72, [R2+UR6+0x32080] ;  /* 0x032080060248783b */ /* 0x000eee0008004200 */
[----:B-1----:R-:W-:Y:S01]  /*da50*/  HMMA.16816.F32.BF16 R20, R4, R14, R20 ;  /* 0x0000000e0414723c */ /* 0x002fe20000041814 */
[----:B------:R-:W1:Y:S07]  /*da60*/  LDSM.16.MT88.4 R4, [R2+UR6+0x32100] ;  /* 0x032100060204783b */ /* 0x000e6e0008004200 */
[-C--:B------:R-:W-:Y:S01]  /*da70*/  HMMA.16816.F32.BF16 R68, R88, R12.reuse, R68 ;  /* 0x0000000c5844723c */ /* 0x080fe20000041844 */
[----:B------:R-:W1:Y:S07]  /*da80*/  LDSM.16.MT88.4 R88, [R0+UR6+0x32100] ;  /* 0x032100060058783b */ /* 0x000e6e0008004200 */
[----:B------:R-:W-:Y:S01]  /*da90*/  HMMA.16816.F32.BF16 R8, R80, R12, R8 ;  /* 0x0000000c5008723c */ /* 0x000fe20000041808 */
        /* <DEDUP_REMOVED lines=9> */
[-C--:B------:R-:W-:Y:S01]  /*db30*/  HMMA.16816.F32.BF16 R48, R76, R14.reuse, R48 ;  /* 0x0000000e4c30723c */ /* 0x080fe20000041830 */
[----:B------:R-:W-:Y:S07]  /*db40*/  LDSM.16.MT88.4 R76, [R112+UR6+0x34080] ;  /* 0x03408006704c783b */ /* 0x000fee0008004200 */
[-C--:B------:R-:W-:Y:S01]  /*db50*/  HMMA.16816.F32.BF16 R52, R72, R14.reuse, R52 ;  /* 0x0000000e4834723c */ /* 0x080fe20000041834 */
[----:B------:R-:W-:Y:S07]  /*db60*/  LDSM.16.MT88.4 R72, [R112+UR6+0x34100] ;  /* 0x034100067048783b */ /* 0x000fee0008004200 */
[-C--:B-1----:R-:W-:Y:S01]  /*db70*/  HMMA.16816.F32.BF16 R56, R4, R14.reuse, R56 ;  /* 0x0000000e0438723c */ /* 0x082fe20000041838 */
[----:B------:R-:W1:Y:S07]  /*db80*/  LDSM.16.M88.4 R4, [R113+UR6+0x40300] ;  /* 0x040300067104783b */ /* 0x000e6e0008000200 */
[-C--:B------:R-:W-:Y:S01]  /*db90*/  HMMA.16816.F32.BF16 R40, R88, R14.reuse, R40 ;  /* 0x0000000e5828723c */ /* 0x080fe20000041828 */
[----:B------:R-:W1:Y:S07]  /*dba0*/  LDSM.16.MT88.4 R88, [R3+UR6+0x32180] ;  /* 0x032180060358783b */ /* 0x000e6e0008004200 */
[-C--:B------:R-:W-:Y:S01]  /*dbb0*/  HMMA.16816.F32.BF16 R44, R80, R14.reuse, R44 ;  /* 0x0000000e502c723c */ /* 0x080fe2000004182c */
[----:B------:R-:W1:Y:S07]  /*dbc0*/  LDSM.16.MT88.4 R80, [R112+UR6+0x34000] ;  /* 0x034000067050783b */ /* 0x000e6e0008004200 */
[-C--:B0-----:R-:W-:Y:S01]  /*dbd0*/  HMMA.16816.F32.BF16 R60, R104, R14.reuse, R60 ;  /* 0x0000000e683c723c */ /* 0x081fe2000004183c */
[----:B------:R-:W-:Y:S07]  /*dbe0*/  LDSM.16.MT88.4 R104, [R112+UR6+0x34180] ;  /* 0x034180067068783b */ /* 0x000fee0008004200 */
[-C--:B--2---:R-:W-:Y:S01]  /*dbf0*/  HMMA.16816.F32.BF16 R64, R100, R14.reuse, R64 ;  /* 0x0000000e6440723c */ /* 0x084fe20000041840 */
[----:B------:R-:W-:Y:S07]  /*dc00*/  LDSM.16.MT88.4 R100, [R0+UR6+0x34000] ;  /* 0x034000060064783b */ /* 0x000fee0008004200 */
[-C--:B---3--:R-:W-:Y:S01]  /*dc10*/  HMMA.16816.F32.BF16 R68, R96, R14.reuse, R68 ;  /* 0x0000000e6044723c */ /* 0x088fe20000041844 */
[----:B------:R-:W-:Y:S07]  /*dc20*/  LDSM.16.MT88.4 R96, [R0+UR6+0x34080] ;  /* 0x034080060060783b */ /* 0x000fee0008004200 */
[----:B----4-:R-:W-:Y:S01]  /*dc30*/  HMMA.16816.F32.BF16 R8, R92, R14, R8 ;  /* 0x0000000e5c08723c */ /* 0x010fe20000041808 */
[----:B------:R-:W-:Y:S07]  /*dc40*/  LDSM.16.MT88.4 R92, [R0+UR6+0x34100] ;  /* 0x03410006005c783b */ /* 0x000fee0008004200 */
[-C--:B-1----:R-:W-:Y:S01]  /*dc50*/  HMMA.16816.F32.BF16 R20, R76, R4.reuse, R20 ;  /* 0x000000044c14723c */ /* 0x082fe20000041814 */
[----:B------:R-:W0:Y:S07]  /*dc60*/  LDSM.16.MT88.4 R76, [R2+UR6+0x34100] ;  /* 0x03410006024c783b */ /* 0x000e2e0008004200 */
[----:B------:R-:W-:Y:S01]  /*dc70*/  HMMA.16816.F32.BF16 R24, R72, R4, R24 ;  /* 0x000000044818723c */ /* 0x000fe20000041818 */
[----:B------:R-:W1:Y:S07]  /*dc80*/  LDSM.16.MT88.4 R72, [R2+UR6+0x34180] ;  /* 0x034180060248783b */ /* 0x000e6e0008004200 */
[----:B------:R-:W-:Y:S01]  /*dc90*/  HMMA.16816.F32.BF16 R12, R88, R14, R84 ;  /* 0x0000000e580c723c */ /* 0x000fe20000041854 */
[----:B------:R-:W2:Y:S04]  /*dca0*/  LDSM.16.MT88.4 R88, [R0+UR6+0x34180] ;  /* 0x034180060058783b */ /* 0x000ea80008004200 */
[----:B------:R-:W3:Y:S03]  /*dcb0*/  LDSM.16.MT88.4 R84, [R2+UR6+0x34000] ;  /* 0x034000060254783b */ /* 0x000ee60008004200 */
[-C--:B------:R-:W-:Y:S01]  /*dcc0*/  HMMA.16816.F32.BF16 R16, R80, R4.reuse, R16 ;  /* 0x000000045010723c */ /* 0x080fe20000041810 */
[----:B------:R-:W4:Y:S07]  /*dcd0*/  LDSM.16.MT88.4 R80, [R2+UR6+0x34080] ;  /* 0x034080060250783b */ /* 0x000f2e0008004200 */
[-C--:B0-----:R-:W-:Y:S01]  /*dce0*/  HMMA.16816.F32.BF16 R56, R76, R4.reuse, R56 ;  /* 0x000000044c38723c */ /* 0x081fe20000041838 */
        /* <DEDUP_REMOVED lines=11> */
[-C--:B------:R-:W-:Y:S01]  /*dda0*/  HMMA.16816.F32.BF16 R32, R100, R4.reuse, R32 ;  /* 0x000000046420723c */ /* 0x080fe20000041820 */
[----:B------:R-:W3:Y:S07]  /*ddb0*/  LDSM.16.MT88.4 R100, [R3+UR6+0x34080] ;  /* 0x034080060364783b */ /* 0x000eee0008004200 */
[-C--:B------:R-:W-:Y:S01]  /*ddc0*/  HMMA.16816.F32.BF16 R36, R96, R4.reuse, R36 ;  /* 0x000000046024723c */ /* 0x080fe20000041824 */
[----:B------:R-:W4:Y:S07]  /*ddd0*/  LDSM.16.MT88.4 R96, [R3+UR6+0x34100] ;  /* 0x034100060360783b */ /* 0x000f2e0008004200 */
[----:B------:R-:W-:Y:S01]  /*dde0*/  HMMA.16816.F32.BF16 R40, R92, R4, R40 ;  /* 0x000000045c28723c */ /* 0x000fe20000041828 */
        /* <DEDUP_REMOVED lines=9> */
[----:B----4-:R-:W-:Y:S01]  /*de80*/  HMMA.16816.F32.BF16 R24, R80, R6, R24 ;  /* 0x000000065018723c */ /* 0x010fe20000041818 */
[----:B------:R-:W4:Y:S07]  /*de90*/  LDSM.16.MT88.4 R80, [R2+UR6+0x36180] ;  /* 0x036180060250783b */ /* 0x000f2e0008004200 */
[-C--:B------:R-:W-:Y:S01]  /*dea0*/  HMMA.16816.F32.BF16 R64, R104, R4.reuse, R64 ;  /* 0x000000046840723c */ /* 0x080fe20000041840 */
[----:B------:R-:W-:Y:S07]  /*deb0*/  LDSM.16.MT88.4 R104, [R0+UR6+0x36080] ;  /* 0x036080060068783b */ /* 0x000fee0008004200 */
        /* <DEDUP_REMOVED lines=9> */
[----:B------:R-:W-:Y:S04]  /*df50*/  LDSM.16.M88.4 R72, [R108+UR6+0x40380] ;  /* 0x040380066c48783b */ /* 0x000fe80008000200 */
[----:B------:R-:W-:Y:S03]  /*df60*/  LDSM.16.MT88.4 R108, [R0+UR6+0x38100] ;  /* 0x03810006006c783b */ /* 0x000fe60008004200 */
[-C--:B--2---:R-:W-:Y:S01]  /*df70*/  HMMA.16816.F32.BF16 R52, R88, R6.reuse, R52 ;  /* 0x000000065834723c */ /* 0x084fe20000041834 */
[----:B------:R-:W-:Y:S07]  /*df80*/  LDSM.16.MT88.4 R88, [R112+UR6+0x38080] ;  /* 0x038080067058783b */ /* 0x000fee0008004200 */
[-C--:B---3--:R-:W-:Y:S01]  /*df90*/  HMMA.16816.F32.BF16 R56, R84, R6.reuse, R56 ;  /* 0x000000065438723c */ /* 0x088fe20000041838 */
[----:B------:R-:W-:Y:S07]  /*dfa0*/  LDSM.16.MT88.4 R84, [R112+UR6+0x38000] ;  /* 0x038000067054783b */ /* 0x000fee0008004200 */
[-C--:B----4-:R-:W-:Y:S01]  /*dfb0*/  HMMA.16816.F32.BF16 R60, R80, R6.reuse, R60 ;  /* 0x00000006503c723c */ /* 0x090fe2000004183c */
[----:B------:R-:W1:Y:S07]  /*dfc0*/  LDSM.16.MT88.4 R80, [R3+UR6+0x36180] ;  /* 0x036180060350783b */ /* 0x000e6e0008004200 */
[-C--:B------:R-:W-:Y:S01]  /*dfd0*/  HMMA.16816.F32.BF16 R40, R100, R6.reuse, R40 ;  /* 0x000000066428723c */ /* 0x080fe20000041828 */
[----:B------:R-:W2:Y:S07]  /*dfe0*/  LDSM.16.MT88.4 R100, [R0+UR6+0x38000] ;  /* 0x038000060064783b */ /* 0x000eae0008004200 */
[-C--:B------:R-:W-:Y:S01]  /*dff0*/  HMMA.16816.F32.BF16 R44, R96, R6.reuse, R44 ;  /* 0x00000006602c723c */ /* 0x080fe2000004182c */
[----:B------:R-:W-:Y:S07]  /*e000*/  LDSM.16.MT88.4 R96, [R112+UR6+0x38180] ;  /* 0x038180067060783b */ /* 0x000fee0008004200 */
[-C--:B------:R-:W-:Y:S01]  /*e010*/  HMMA.16816.F32.BF16 R48, R92, R6.reuse, R48 ;  /* 0x000000065c30723c */ /* 0x080fe20000041830 */
[----:B------:R-:W3:Y:S07]  /*e020*/  LDSM.16.MT88.4 R92, [R112+UR6+0x38100] ;  /* 0x03810006705c783b */ /* 0x000eee0008004200 */
[-C--:B0-----:R-:W-:Y:S01]  /*e030*/  HMMA.16816.F32.BF16 R8, R76, R6.reuse, R8 ;  /* 0x000000064c08723c */ /* 0x081fe20000041808 */
[----:B------:R-:W0:Y:S07]  /*e040*/  LDSM.16.MT88.4 R76, [R3+UR6+0x38100] ;  /* 0x03810006034c783b */ /* 0x000e2e0008004200 */
[-C--:B------:R-:W-:Y:S01]  /*e050*/  HMMA.16816.F32.BF16 R36, R104, R6.reuse, R36 ;  /* 0x000000066824723c */ /* 0x080fe20000041824 */
[----:B------:R-:W-:Y:S07]  /*e060*/  LDSM.16.MT88.4 R104, [R0+UR6+0x38080] ;  /* 0x038080060068783b */ /* 0x000fee0008004200 */
[----:B-1----:R-:W-:Y:S01]  /*e070*/  HMMA.16816.F32.BF16 R12, R80, R6, R12 ;  /* 0x00000006500c723c */ /* 0x002fe2000004180c */
[----:B------:R-:W-:Y:S04]  /*e080*/  LDSM.16.MT88.4 R80, [R3+UR6+0x38080] ;  /* 0x038080060350783b */ /* 0x000fe80008004200 */
[----:B------:R-:W-:Y:S03]  /*e090*/  LDSM.16.MT88.4 R4, [R3+UR6+0x38180] ;  /* 0x038180060304783b */ /* 0x000fe60008004200 */
[-C--:B------:R-:W-:Y:S01]  /*e0a0*/  HMMA.16816.F32.BF16 R16, R84, R72.reuse, R16 ;  /* 0x000000485410723c */ /* 0x080fe20000041810 */
[----:B------:R-:W-:Y:S07]  /*e0b0*/  LDSM.16.MT88.4 R84, [R3+UR6+0x38000] ;  /* 0x038000060354783b */ /* 0x000fee0008004200 */
[-C--:B------:R-:W-:Y:S01]  /*e0c0*/  HMMA.16816.F32.BF16 R20, R88, R72.reuse, R20 ;  /* 0x000000485814723c */ /* 0x080fe20000041814 */
[----:B------:R-:W1:Y:S07]  /*e0d0*/  LDSM.16.MT88.4 R88, [R2+UR6+0x38180] ;  /* 0x038180060258783b */ /* 0x000e6e0008004200 */
[-C--:B------:R-:W-:Y:S01]  /*e0e0*/  HMMA.16816.F32.BF16 R40, R108, R72.reuse, R40 ;  /* 0x000000486c28723c */ /* 0x080fe20000041828 */
[----:B------:R-:W4:Y:S07]  /*e0f0*/  LDSM.16.MT88.4 R108, [R2+UR6+0x38100] ;  /* 0x03810006026c783b */ /* 0x000f2e0008004200 */
[-C--:B--2---:R-:W-:Y:S01]  /*e100*/  HMMA.16816.F32.BF16 R32, R100, R72.reuse, R32 ;  /* 0x000000486420723c */ /* 0x084fe20000041820 */
[----:B------:R-:W2:Y:S07]  /*e110*/  LDSM.16.MT88.4 R100, [R0+UR6+0x38180] ;  /* 0x038180060064783b */ /* 0x000eae0008004200 */
[-C--:B---3--:R-:W-:Y:S01]  /*e120*/  HMMA.16816.F32.BF16 R24, R92, R72.reuse, R24 ;  /* 0x000000485c18723c */ /* 0x088fe20000041818 */
[----:B------:R-:W-:Y:S07]  /*e130*/  LDSM.16.MT88.4 R92, [R2+UR6+0x38080] ;  /* 0x03808006025c783b */ /* 0x000fee0008004200 */
[-C--:B------:R-:W-:Y:S01]  /*e140*/  HMMA.16816.F32.BF16 R28, R96, R72.reuse, R28 ;  /* 0x00000048601c723c */ /* 0x080fe2000004181c */
[----:B------:R-:W3:Y:S07]  /*e150*/  LDSM.16.MT88.4 R96, [R2+UR6+0x38000] ;  /* 0x038000060260783b */ /* 0x000eee0008004200 */
[-C--:B0-----:R-:W-:Y:S01]  /*e160*/  HMMA.16816.F32.BF16 R8, R76, R72.reuse, R8 ;  /* 0x000000484c08723c */ /* 0x081fe20000041808 */
[----:B------:R-:W0:Y:S07]  /*e170*/  LDSM.16.MT88.4 R76, [R0+UR6+0x3a180] ;  /* 0x03a18006004c783b */ /* 0x000e2e0008004200 */
[-C--:B-1----:R-:W-:Y:S01]  /*e180*/  HMMA.16816.F32.BF16 R60, R88, R72.reuse, R60 ;  /* 0x00000048583c723c */ /* 0x082fe2000004183c */
[----:B------:R-:W1:Y:S07]  /*e190*/  LDSM.16.MT88.4 R88, [R0+UR6+0x3a000] ;  /* 0x03a000060058783b */ /* 0x000e6e0008004200 */
[-C--:B----4-:R-:W-:Y:S01]  /*e1a0*/  HMMA.16816.F32.BF16 R108, R108, R72.reuse, R56 ;  /* 0x000000486c6c723c */ /* 0x090fe20000041838 */
[----:B------:R-:W-:Y:S07]  /*e1b0*/  LDSM.16.MT88.4 R56, [R2+UR6+0x3a000] ;  /* 0x03a000060238783b */ /* 0x000fee0008004200 */
[-C--:B------:R-:W-:Y:S01]  /*e1c0*/  HMMA.16816.F32.BF16 R64, R84, R72.reuse, R64 ;  /* 0x000000485440723c */ /* 0x080fe20000041840 */
[----:B------:R-:W4:Y:S07]  /*e1d0*/  LDSM.16.MT88.4 R84, [R0+UR6+0x3a080] ;  /* 0x03a080060054783b */ /* 0x000f2e0008004200 */
[-C--:B------:R-:W-:Y:S01]  /*e1e0*/  HMMA.16816.F32.BF16 R68, R80, R72.reuse, R68 ;  /* 0x000000485044723c */ /* 0x080fe20000041844 */
[----:B------:R-:W0:Y:S07]  /*e1f0*/  LDSM.16.MT88.4 R80, [R0+UR6+0x3a100] ;  /* 0x03a100060050783b */ /* 0x000e2e0008004200 */
[-C--:B------:R-:W-:Y:S01]  /*e200*/  HMMA.16816.F32.BF16 R12, R4, R72.reuse, R12 ;  /* 0x00000048040c723c */ /* 0x080fe2000004180c */
[----:B------:R-:W1:Y:S07]  /*e210*/  LDSM.16.MT88.4 R4, [R2+UR6+0x3a080] ;  /* 0x03a080060204783b */ /* 0x000e6e0008004200 */
[-C--:B--2---:R-:W-:Y:S01]  /*e220*/  HMMA.16816.F32.BF16 R44, R100, R72.reuse, R44 ;  /* 0x00000048642c723c */ /* 0x084fe2000004182c */
[----:B------:R-:W-:Y:S07]  /*e230*/  LDSM.16.MT88.4 R100, [R112+UR6+0x3a080] ;  /* 0x03a080067064783b */ /* 0x000fee0008004200 */
[-C--:B------:R-:W-:Y:S01]  /*e240*/  HMMA.16816.F32.BF16 R36, R104, R72.reuse, R36 ;  /* 0x000000486824723c */ /* 0x080fe20000041824 */
[----:B------:R-:W2:Y:S07]  /*e250*/  LDSM.16.MT88.4 R104, [R112+UR6+0x3a000] ;  /* 0x03a000067068783b */ /* 0x000eae0008004200 */
[-C--:B---3--:R-:W-:Y:S01]  /*e260*/  HMMA.16816.F32.BF16 R48, R96, R72.reuse, R48 ;  /* 0x000000486030723c */ /* 0x088fe20000041830 */
[----:B------:R-:W3:Y:S07]  /*e270*/  LDSM.16.MT88.4 R96, [R112+UR6+0x3a100] ;  /* 0x03a100067060783b */ /* 0x000eee0008004200 */
[----:B------:R-:W-:Y:S01]  /*e280*/  HMMA.16816.F32.BF16 R52, R92, R72, R52 ;  /* 0x000000485c34723c */ /* 0x000fe20000041834 */
[----:B------:R-:W-:Y:S07]  /*e290*/  LDSM.16.MT88.4 R92, [R112+UR6+0x3a180] ;  /* 0x03a18006705c783b */ /* 0x000fee0008004200 */
[-C--:B0-----:R-:W-:Y:S01]  /*e2a0*/  HMMA.16816.F32.BF16 R44, R76, R74.reuse, R44 ;  /* 0x0000004a4c2c723c */ /* 0x081fe2000004182c */
[----:B------:R-:W0:Y:S07]  /*e2b0*/  LDSM.16.MT88.4 R76, [R3+UR6+0x3a000] ;  /* 0x03a00006034c783b */ /* 0x000e2e0008004200 */
[-C--:B-1----:R-:W-:Y:S01]  /*e2c0*/  HMMA.16816.F32.BF16 R32, R88, R74.reuse, R32 ;  /* 0x0000004a5820723c */ /* 0x082fe20000041820 */
        /* <DEDUP_REMOVED lines=8> */
[----:B------:R-:W1:Y:S07]  /*e350*/  LDSM.16.MT88.4 R52, [R2+UR6+0x3a100] ;  /* 0x03a100060234783b */ /* 0x000e6e0008004200 */
[-C--:B--2---:R-:W-:Y:S01]  /*e360*/  HMMA.16816.F32.BF16 R16, R104, R74.reuse, R16 ;  /* 0x0000004a6810723c */ /* 0x084fe20000041810 */
[----:B------:R-:W-:Y:S07]  /*e370*/  LDSM.16.MT88.4 R104, [R112+UR6+0x3c100] ;  /* 0x03c100067068783b */ /* 0x000fee0008004200 */
[-C--:B---3--:R-:W-:Y:S01]  /*e380*/  HMMA.16816.F32.BF16 R24, R96, R74.reuse, R24 ;  /* 0x0000004a6018723c */ /* 0x088fe20000041818 */
[----:B------:R-:W2:Y:S07]  /*e390*/  LDSM.16.M88.4 R96, [R113+UR6+0x40380] ;  /* 0x040380067160783b */ /* 0x000eae0008000200 */
[-C--:B0-----:R-:W-:Y:S01]  /*e3a0*/  HMMA.16816.F32.BF16 R64, R76, R74.reuse, R64 ;  /* 0x0000004a4c40723c */ /* 0x081fe20000041840 */
[----:B------:R-:W0:Y:S07]  /*e3b0*/  LDSM.16.MT88.4 R76, [R2+UR6+0x3c080] ;  /* 0x03c08006024c783b */ /* 0x000e2e0008004200 */
[-C--:B------:R-:W-:Y:S01]  /*e3c0*/  HMMA.16816.F32.BF16 R20, R100, R74.reuse, R20 ;  /* 0x0000004a6414723c */ /* 0x080fe20000041814 */
[----:B------:R-:W-:Y:S07]  /*e3d0*/  LDSM.16.MT88.4 R100, [R112+UR6+0x3c080] ;  /* 0x03c080067064783b */ /* 0x000fee0008004200 */
[-C--:B------:R-:W-:Y:S01]  /*e3e0*/  HMMA.16816.F32.BF16 R28, R92, R74.reuse, R28 ;  /* 0x0000004a5c1c723c */ /* 0x080fe2000004181c */
[----:B------:R-:W3:Y:S07]  /*e3f0*/  LDSM.16.MT88.4 R92, [R112+UR6+0x3c000] ;  /* 0x03c00006705c783b */ /* 0x000eee0008004200 */
[-C--:B-1----:R-:W-:Y:S01]  /*e400*/  HMMA.16816.F32.BF16 R52, R52, R74.reuse, R108 ;  /* 0x0000004a3434723c */ /* 0x082fe2000004186c */
[----:B------:R-:W-:Y:S07]  /*e410*/  LDSM.16.MT88.4 R108, [R0+UR6+0x3e080] ;  /* 0x03e08006006c783b */ /* 0x000fee0008004200 */
[-C--:B------:R-:W-:Y:S01]  /*e420*/  HMMA.16816.F32.BF16 R56, R56, R74.reuse, R60 ;  /* 0x0000004a3838723c */ /* 0x080fe2000004183c */
[----:B------:R-:W1:Y:S07]  /*e430*/  LDSM.16.MT88.4 R60, [R2+UR6+0x3c180] ;  /* 0x03c18006023c783b */ /* 0x000e6e0008004200 */
[-C--:B------:R-:W-:Y:S01]  /*e440*/  HMMA.16816.F32.BF16 R68, R80, R74.reuse, R68 ;  /* 0x0000004a5044723c */ /* 0x080fe20000041844 */
[----:B------:R-:W-:Y:S07]  /*e450*/  LDSM.16.MT88.4 R80, [R2+UR6+0x3c000] ;  /* 0x03c000060250783b */ /* 0x000fee0008004200 */
[-C--:B------:R-:W-:Y:S01]  /*e460*/  HMMA.16816.F32.BF16 R8, R84, R74.reuse, R8 ;  /* 0x0000004a5408723c */ /* 0x080fe20000041808 */
[----:B------:R-:W-:Y:S07]  /*e470*/  LDSM.16.MT88.4 R84, [R0+UR6+0x3c180] ;  /* 0x03c180060054783b */ /* 0x000fee0008004200 */
[----:B------:R-:W-:Y:S01]  /*e480*/  HMMA.16816.F32.BF16 R12, R88, R74, R12 ;  /* 0x0000004a580c723c */ /* 0x000fe2000004180c */
[----:B------:R-:W4:Y:S04]  /*e490*/  LDSM.16.MT88.4 R88, [R0+UR6+0x3c100] ;  /* 0x03c100060058783b */ /* 0x000f280008004200 */
[----:B------:R-:W4:Y:S03]  /*e4a0*/  LDSM.16.MT88.4 R72, [R2+UR6+0x3c100] ;  /* 0x03c100060248783b */ /* 0x000f260008004200 */
[-C--:B--2---:R-:W-:Y:S01]  /*e4b0*/  HMMA.16816.F32.BF16 R24, R104, R96.reuse, R24 ;  /* 0x000000606818723c */ /* 0x084fe20000041818 */
[----:B------:R-:W2:Y:S07]  /*e4c0*/  LDSM.16.MT88.4 R104, [R112+UR6+0x3c180] ;  /* 0x03c180067068783b */ /* 0x000eae0008004200 */
[-C--:B0-----:R-:W-:Y:S01]  /*e4d0*/  HMMA.16816.F32.BF16 R4, R76, R96.reuse, R4 ;  /* 0x000000604c04723c */ /* 0x081fe20000041804 */
[----:B------:R-:W0:Y:S07]  /*e4e0*/  LDSM.16.MT88.4 R76, [R3+UR6+0x3c180] ;  /* 0x03c18006034c783b */ /* 0x000e2e0008004200 */
[-C--:B---3--:R-:W-:Y:S01]  /*e4f0*/  HMMA.16816.F32.BF16 R16, R92, R96.reuse, R16 ;  /* 0x000000605c10723c */ /* 0x088fe20000041810 */
[----:B------:R-:W-:Y:S07]  /*e500*/  LDSM.16.MT88.4 R92, [R0+UR6+0x3c080] ;  /* 0x03c08006005c783b */ /* 0x000fee0008004200 */
[-C--:B------:R-:W-:Y:S01]  /*e510*/  HMMA.16816.F32.BF16 R20, R100, R96.reuse, R20 ;  /* 0x000000606414723c */ /* 0x080fe20000041814 */
[----:B------:R-:W3:Y:S07]  /*e520*/  LDSM.16.MT88.4 R100, [R0+UR6+0x3c000] ;  /* 0x03c000060064783b */ /* 0x000eee0008004200 */
[-C--:B-1----:R-:W-:Y:S01]  /*e530*/  HMMA.16816.F32.BF16 R56, R60, R96.reuse, R56 ;  /* 0x000000603c38723c */ /* 0x082fe20000041838 */
[----:B------:R-:W-:Y:S07]  /*e540*/  LDSM.16.MT88.4 R60, [R112+UR6+0x3e080] ;  /* 0x03e08006703c783b */ /* 0x000fee0008004200 */
[-C--:B----4-:R-:W-:Y:S01]  /*e550*/  HMMA.16816.F32.BF16 R40, R88, R96.reuse, R40 ;  /* 0x000000605828723c */ /* 0x090fe20000041828 */
[----:B------:R-:W1:Y:S07]  /*e560*/  LDSM.16.MT88.4 R88, [R112+UR6+0x3e180] ;  /* 0x03e180067058783b */ /* 0x000e6e0008004200 */
[-C--:B------:R-:W-:Y:S01]  /*e570*/  HMMA.16816.F32.BF16 R52, R72, R96.reuse, R52 ;  /* 0x000000604834723c */ /* 0x080fe20000041834 */
[----:B------:R-:W-:Y:S04]  /*e580*/  LDSM.16.MT88.4 R72, [R112+UR6+0x3e000] ;  /* 0x03e000067048783b */ /* 0x000fe80008004200 */
[----:B------:R-:W4:Y:S03]  /*e590*/  LDSM.16.MT88.4 R112, [R112+UR6+0x3e100] ;  /* 0x03e100067070783b */ /* 0x000f260008004200 */
[-C--:B------:R-:W-:Y:S01]  /*e5a0*/  HMMA.16816.F32.BF16 R48, R80, R96.reuse, R48 ;  /* 0x000000605030723c */ /* 0x080fe20000041830 */
[----:B------:R-:W1:Y:S07]  /*e5b0*/  LDSM.16.MT88.4 R80, [R3+UR6+0x3c100] ;  /* 0x03c100060350783b */ /* 0x000e6e0008004200 */
[-C--:B--2---:R-:W-:Y:S01]  /*e5c0*/  HMMA.16816.F32.BF16 R28, R104, R96.reuse, R28 ;  /* 0x00000060681c723c */ /* 0x084fe2000004181c */
[----:B------:R-:W-:Y:S07]  /*e5d0*/  LDSM.16.MT88.4 R104, [R2+UR6+0x3e000] ;  /* 0x03e000060268783b */ /* 0x000fee0008004200 */
[-C--:B------:R-:W-:Y:S01]  /*e5e0*/  HMMA.16816.F32.BF16 R44, R84, R96.reuse, R44 ;  /* 0x00000060542c723c */ /* 0x080fe2000004182c */
[----:B------:R-:W2:Y:S07]  /*e5f0*/  LDSM.16.MT88.4 R84, [R0+UR6+0x3e000] ;  /* 0x03e000060054783b */ /* 0x000eae0008004200 */
[-C--:B0-----:R-:W-:Y:S08]  /*e600*/  HMMA.16816.F32.BF16 R76, R76, R96.reuse, R12 ;  /* 0x000000604c4c723c */ /* 0x081ff0000004180c */
[-C--:B---3--:R-:W-:Y:S01]  /*e610*/  HMMA.16816.F32.BF16 R32, R100, R96.reuse, R32 ;  /* 0x000000606420723c */ /* 0x088fe20000041820 */
[----:B------:R-:W0:Y:S07]  /*e620*/  LDSM.16.MT88.4 R100, [R3+UR6+0x3c000] ;  /* 0x03c000060364783b */ /* 0x000e2e0008004200 */
[----:B------:R-:W-:Y:S01]  /*e630*/  HMMA.16816.F32.BF16 R36, R92, R96, R36 ;  /* 0x000000605c24723c */ /* 0x000fe20000041824 */
[----:B------:R-:W3:Y:S07]  /*e640*/  LDSM.16.MT88.4 R92, [R3+UR6+0x3c080] ;  /* 0x03c08006035c783b */ /* 0x000eee0008004200 */
[-C--:B-1----:R-:W-:Y:S01]  /*e650*/  HMMA.16816.F32.BF16 R12, R88, R98.reuse, R28 ;  /* 0x00000062580c723c */ /* 0x082fe2000004181c */
[----:B------:R-:W-:Y:S07]  /*e660*/  LDSM.16.MT88.4 R88, [R3+UR6+0x3e080] ;  /* 0x03e080060358783b */ /* 0x000fee0008004200 */
[----:B----4-:R-:W-:Y:S01]  /*e670*/  HMMA.16816.F32.BF16 R28, R112, R98, R24 ;  /* 0x00000062701c723c */ /* 0x010fe20000041818 */
[----:B------:R-:W1:Y:S07]  /*e680*/  LDSM.16.MT88.4 R24, [R0+UR6+0x3e100] ;  /* 0x03e100060018783b */ /* 0x000e6e0008004200 */
[----:B------:R-:W-:Y:S01]  /*e690*/  HMMA.16816.F32.BF16 R80, R80, R96, R8 ;  /* 0x000000605050723c */ /* 0x000fe20000041808 */
[----:B------:R-:W4:Y:S07]  /*e6a0*/  LDSM.16.MT88.4 R8, [R0+UR6+0x3e180] ;  /* 0x03e180060008783b */ /* 0x000f2e0008004200 */
[-C--:B------:R-:W-:Y:S01]  /*e6b0*/  HMMA.16816.F32.BF16 R60, R60, R98.reuse, R20 ;  /* 0x000000623c3c723c */ /* 0x080fe20000041814 */
[----:B------:R-:W4:Y:S07]  /*e6c0*/  LDSM.16.MT88.4 R20, [R2+UR6+0x3e100] ;  /* 0x03e100060214783b */ /* 0x000f2e0008004200 */
[-C--:B------:R-:W-:Y:S01]  /*e6d0*/  HMMA.16816.F32.BF16 R72, R72, R98.reuse, R16 ;  /* 0x000000624848723c */ /* 0x080fe20000041810 */
[----:B------:R-:W-:Y:S07]  /*e6e0*/  LDSM.16.MT88.4 R16, [R3+UR6+0x3e100] ;  /* 0x03e100060310783b */ /* 0x000fee0008004200 */
[----:B--2---:R-:W-:Y:S01]  /*e6f0*/  HMMA.16816.F32.BF16 R84, R84, R98, R32 ;  /* 0x000000625454723c */ /* 0x004fe20000041820 */
[----:B------:R-:W2:Y:S07]  /*e700*/  LDSM.16.MT88.4 R32, [R2+UR6+0x3e080] ;  /* 0x03e080060220783b */ /* 0x000eae0008004200 */
[-C--:B0-----:R-:W-:Y:S01]  /*e710*/  HMMA.16816.F32.BF16 R64, R100, R96.reuse, R64 ;  /* 0x000000606440723c */ /* 0x081fe20000041840 */
[----:B------:R-:W0:Y:S07]  /*e720*/  LDSM.16.MT88.4 R100, [R2+UR6+0x3e180] ;  /* 0x03e180060264783b */ /* 0x000e2e0008004200 */
[----:B---3--:R-:W-:Y:S01]  /*e730*/  HMMA.16816.F32.BF16 R68, R92, R96, R68 ;  /* 0x000000605c44723c */ /* 0x008fe20000041844 */
[----:B------:R-:W3:Y:S07]  /*e740*/  LDSM.16.MT88.4 R92, [R3+UR6+0x3e000] ;  /* 0x03e00006035c783b */ /* 0x000eee0008004200 */
[-C--:B-1----:R-:W-:Y:S01]  /*e750*/  HMMA.16816.F32.BF16 R24, R24, R98.reuse, R40 ;  /* 0x000000621818723c */ /* 0x082fe20000041828 */
[----:B------:R-:W1:Y:S07]  /*e760*/  LDSM.16.MT88.4 R40, [R3+UR6+0x3e180] ;  /* 0x03e180060328783b */ /* 0x000e6e0008004200 */
[----:B----4-:R-:W-:Y:S01]  /*e770*/  HMMA.16816.F32.BF16 R8, R8, R98, R44 ;  /* 0x000000620808723c */ /* 0x010fe2000004182c */
[----:B------:R-:W-:Y:S01]  /*e780*/  FMUL R46, R72, UR9 ;  /* 0x00000009482e7c20 */ /* 0x000fe20008400000 */
[----:B------:R-:W-:Y:S01]  /*e790*/  FMUL R47, R73, UR9 ;  /* 0x00000009492f7c20 */ /* 0x000fe20008400000 */
[----:B------:R-:W-:Y:S01]  /*e7a0*/  FMUL R44, R74, UR9 ;  /* 0x000000094a2c7c20 */ /* 0x000fe20008400000 */
[----:B------:R-:W-:-:S04]  /*e7b0*/  FMUL R45, R75, UR9 ;  /* 0x000000094b2d7c20 */ /* 0x000fc80008400000 */
[-C--:B------:R-:W-:Y:S01]  /*e7c0*/  HMMA.16816.F32.BF16 R20, R20, R98.reuse, R52 ;  /* 0x000000621414723c */ /* 0x080fe20000041834 */
[----:B------:R-:W-:Y:S01]  /*e7d0*/  FMNMX R52, R46, R47, !PT ;  /* 0x0000002f2e347209 */ /* 0x000fe20007800000 */
[----:B------:R-:W-:Y:S01]  /*e7e0*/  FMUL R47, R85, UR9 ;  /* 0x00000009552f7c20 */ /* 0x000fe20008400000 */
[----:B------:R-:W-:Y:S01]  /*e7f0*/  FMNMX R53, R44, R45, !PT ;  /* 0x0000002d2c357209 */ /* 0x000fe20007800000 */
[----:B------:R-:W-:Y:S01]  /*e800*/  FMUL R44, R84, UR9 ;  /* 0x00000009542c7c20 */ /* 0x000fe20008400000 */
[----:B------:R-:W-:Y:S01]  /*e810*/  FMUL R45, R86, UR9 ;  /* 0x00000009562d7c20 */ /* 0x000fe20008400000 */
[----:B------:R-:W-:Y:S01]  /*e820*/  FMUL R46, R87, UR9 ;  /* 0x00000009572e7c20 */ /* 0x000fe20008400000 */
[----:B------:R-:W4:Y:S02]  /*e830*/  SHFL.BFLY PT, R54, R52, 0x2, 0x1f ;  /* 0x0c401f0034367f89 */ /* 0x000f2400000e0000 */
[----:B------:R-:W-:Y:S02]  /*e840*/  FMNMX R44, R44, R47, !PT ;  /* 0x0000002f2c2c7209 */ /* 0x000fe40007800000 */
[----:B------:R-:W-:Y:S01]  /*e850*/  FMNMX R45, R45, R46, !PT ;  /* 0x0000002e2d2d7209 */ /* 0x000fe20007800000 */
[----:B------:R-:W0:Y:S04]  /*e860*/  SHFL.BFLY PT, R55, R53, 0x2, 0x1f ;  /* 0x0c401f0035377f89 */ /* 0x000e2800000e0000 */
[----:B------:R-:W0:Y:S04]  /*e870*/  SHFL.BFLY PT, R46, R44, 0x2, 0x1f ;  /* 0x0c401f002c2e7f89 */ /* 0x000e2800000e0000 */
[----:B------:R-:W0:Y:S01]  /*e880*/  SHFL.BFLY PT, R47, R45, 0x2, 0x1f ;  /* 0x0c401f002d2f7f89 */ /* 0x000e2200000e0000 */
[----:B------:R-:W1:Y:S01]  /*e890*/  S2R R113, SR_TID.X ;  /* 0x0000000000717919 */ /* 0x000e620000002100 */
[-C--:B--2---:R-:W-:Y:S08]  /*e8a0*/  HMMA.16816.F32.BF16 R32, R32, R98.reuse, R4 ;  /* 0x000000622020723c */ /* 0x084ff00000041804 */
[-C--:B------:R-:W-:Y:S08]  /*e8b0*/  HMMA.16816.F32.BF16 R36, R108, R98.reuse, R36 ;  /* 0x000000626c24723c */ /* 0x080ff00000041824 */
[-C--:B------:R-:W-:Y:S08]  /*e8c0*/  HMMA.16816.F32.BF16 R48, R104, R98.reuse, R48 ;  /* 0x000000626830723c */ /* 0x080ff00000041830 */
[-C--:B0-----:R-:W-:Y:S08]  /*e8d0*/  HMMA.16816.F32.BF16 R4, R100, R98.reuse, R56 ;  /* 0x000000626404723c */ /* 0x081ff00000041838 */
[-C--:B---3--:R-:W-:Y:S08]  /*e8e0*/  HMMA.16816.F32.BF16 R64, R92, R98.reuse, R64 ;  /* 0x000000625c40723c */ /* 0x088ff00000041840 */
[-C--:B------:R-:W-:Y:S08]  /*e8f0*/  HMMA.16816.F32.BF16 R68, R88, R98.reuse, R68 ;  /* 0x000000625844723c */ /* 0x080ff00000041844 */
[-C--:B------:R-:W-:Y:S08]  /*e900*/  HMMA.16816.F32.BF16 R16, R16, R98.reuse, R80 ;  /* 0x000000621010723c */ /* 0x080ff00000041850 */
[----:B-1----:R-:W-:Y:S01]  /*e910*/  HMMA.16816.F32.BF16 R96, R40, R98, R76 ;  /* 0x000000622860723c */ /* 0x002fe2000004184c */
[----:B----4-:R-:W-:-:S02]  /*e920*/  FMNMX R41, R52, R54, !PT ;  /* 0x0000003634297209 */ /* 0x010fc40007800000 */
[----:B------:R-:W-:Y:S02]  /*e930*/  FMNMX R42, R53, R55, !PT ;  /* 0x00000037352a7209 */ /* 0x000fe40007800000 */
[----:B------:R-:W-:Y:S02]  /*e940*/  FMNMX R43, R44, R46, !PT ;  /* 0x0000002e2c2b7209 */ /* 0x000fe40007800000 */
[----:B------:R-:W-:Y:S01]  /*e950*/  FMNMX R53, R45, R47, !PT ;  /* 0x0000002f2d357209 */ /* 0x000fe20007800000 */
[----:B------:R-:W0:Y:S04]  /*e960*/  SHFL.BFLY PT, R46, R42, 0x1, 0x1f ;  /* 0x0c201f002a2e7f89 */ /* 0x000e2800000e0000 */
[----:B------:R-:W1:Y:S01]  /*e970*/  SHFL.BFLY PT, R45, R41, 0x1, 0x1f ;  /* 0x0c201f00292d7f89 */ /* 0x000e6200000e0000 */
[----:B------:R-:W-:-:S03]  /*e980*/  SHF.L.U32 R101, R113, 0x1, RZ ;  /* 0x0000000171657819 */ /* 0x000fc600000006ff */
[----:B------:R-:W2:Y:S04]  /*e990*/  SHFL.BFLY PT, R52, R43, 0x1, 0x1f ;  /* 0x0c201f002b347f89 */ /* 0x000ea800000e0000 */
[----:B------:R-:W3:Y:S01]  /*e9a0*/  SHFL.BFLY PT, R44, R53, 0x1, 0x1f ;  /* 0x0c201f00352c7f89 */ /* 0x000ee200000e0000 */
[----:B------:R-:W-:Y:S02]  /*e9b0*/  SHF.R.U32.HI R40, RZ, 0x3, R113 ;  /* 0x00000003ff287819 */ /* 0x000fe40000011671 */
[----:B------:R-:W-:Y:S02]  /*e9c0*/  LOP3.LUT R80, R101, 0x38, RZ, 0xc0, !PT ;  /* 0x0000003865507812 */ /* 0x000fe400078ec0ff */
[----:B------:R-:W-:Y:S01]  /*e9d0*/  LOP3.LUT R47, R40, 0x4, RZ, 0xc0, !PT ;  /* 0x00000004282f7812 */ /* 0x000fe200078ec0ff */
[----:B------:R-:W-:Y:S01]  /*e9e0*/  FMUL R55, R48, UR9 ;  /* 0x0000000930377c20 */ /* 0x000fe20008400000 */
[----:B------:R-:W-:Y:S01]  /*e9f0*/  FMUL R56, R49, UR9 ;  /* 0x0000000931387c20 */ /* 0x000fe20008400000 */
[----:B------:R-:W-:-:S02]  /*ea00*/  VIADD R40, R80, UR6 ;  /* 0x0000000650287c36 */ /* 0x000fc40008000000 */
[----:B------:R-:W-:Y:S01]  /*ea10*/  FMUL R54, R51, UR9 ;  /* 0x0000000933367c20 */ /* 0x000fe20008400000 */
[----:B------:R-:W-:Y:S01]  /*ea20*/  FMUL R57, R65, UR9 ;  /* 0x0000000941397c20 */ /* 0x000fe20008400000 */
[----:B0-----:R-:W-:Y:S02]  /*ea30*/  FMNMX R42, R42, R46, !PT ;  /* 0x0000002e2a2a7209 */ /* 0x001fe40007800000 */
[----:B------:R-:W-:Y:S01]  /*ea40*/  IADD3 R40, PT, PT, R40, R47, RZ ;  /* 0x0000002f28287210 */ /* 0x000fe20007ffe0ff */
[----:B------:R-:W-:Y:S01]  /*ea50*/  BAR.SYNC.DEFER_BLOCKING 0x0 ;  /* 0x0000000000007b1d */ /* 0x000fe20000010000 */
[----:B-1----:R-:W-:Y:S01]  /*ea60*/  FMNMX R41, R41, R45, !PT ;  /* 0x0000002d29297209 */ /* 0x002fe20007800000 */
[----:B------:R-:W-:Y:S01]  /*ea70*/  FMUL R47, R50, UR9 ;  /* 0x00000009322f7c20 */ /* 0x000fe20008400000 */
[----:B------:R-:W-:Y:S01]  /*ea80*/  FMNMX R81, R55, R56, !PT ;  /* 0x0000003837517209 */ /* 0x000fe20007800000 */
[----:B------:R-:W-:Y:S01]  /*ea90*/  FMUL R55, R64, UR9 ;  /* 0x0000000940377c20 */ /* 0x000fe20008400000 */
[----:B------:R-:W-:Y:S01]  /*eaa0*/  FMUL R45, R60, UR9 ;  /* 0x000000093c2d7c20 */ /* 0x000fe20008400000 */
[----:B------:R-:W-:Y:S01]  /*eab0*/  FMUL R46, R61, UR9 ;  /* 0x000000093d2e7c20 */ /* 0x000fe20008400000 */
[----:B------:R-:W-:Y:S01]  /*eac0*/  FMNMX R78, R47, R54, !PT ;  /* 0x000000362f4e7209 */ /* 0x000fe20007800000 */
[----:B------:R-:W-:Y:S01]  /*ead0*/  FMUL R47, R66, UR9 ;  /* 0x00000009422f7c20 */ /* 0x000fe20008400000 */
[----:B------:R-:W-:Y:S01]  /*eae0*/  FMUL R54, R67, UR9 ;  /* 0x0000000943367c20 */ /* 0x000fe20008400000 */
[----:B------:R-:W-:-:S02]  /*eaf0*/  FMNMX R57, R55, R57, !PT ;  /* 0x0000003937397209 */ /* 0x000fc40007800000 */
[----:B--2---:R-:W-:Y:S02]  /*eb00*/  FMNMX R43, R43, R52, !PT ;  /* 0x000000342b2b7209 */ /* 0x004fe40007800000 */
[----:B---3--:R-:W-:Y:S02]  /*eb10*/  FMNMX R44, R53, R44, !PT ;  /* 0x0000002c352c7209 */ /* 0x008fe40007800000 */
[----:B------:R-:W-:Y:S01]  /*eb20*/  FMNMX R52, R45, R46, !PT ;  /* 0x0000002e2d347209 */ /* 0x000fe20007800000 */
[----:B------:R0:W-:Y:S04]  /*eb30*/  @P0 STS [R40+0x40000], R41 ;  /* 0x0400002928000388 */ /* 0x0001e80000000800 */
[----:B------:R1:W-:Y:S01]  /*eb40*/  @P0 STS [R40+0x40040], R42 ;  /* 0x0400402a28000388 */ /* 0x0003e20000000800 */
[----:B0-----:R-:W-:Y:S01]  /*eb50*/  FMUL R41, R62, UR9 ;  /* 0x000000093e297c20 */ /* 0x001fe20008400000 */
[----:B-1----:R-:W-:Y:S01]  /*eb60*/  FMUL R42, R63, UR9 ;  /* 0x000000093f2a7c20 */ /* 0x002fe20008400000 */
[----:B------:R-:W-:Y:S01]  /*eb70*/  FMNMX R47, R47, R54, !PT ;  /* 0x000000362f2f7209 */ /* 0x000fe20007800000 */
[----:B------:R-:W0:Y:S03]  /*eb80*/  SHFL.BFLY PT, R45, R78, 0x2, 0x1f ;  /* 0x0c401f004e2d7f89 */ /* 0x000e2600000e0000 */
[----:B------:R-:W-:Y:S01]  /*eb90*/  FMNMX R53, R41, R42, !PT ;  /* 0x0000002a29357209 */ /* 0x000fe20007800000 */
[----:B------:R-:W-:Y:S01]  /*eba0*/  FMUL R41, R38, UR9 ;  /* 0x0000000926297c20 */ /* 0x000fe20008400000 */
[----:B------:R-:W-:Y:S01]  /*ebb0*/  FMUL R42, R39, UR9 ;  /* 0x00000009272a7c20 */ /* 0x000fe20008400000 */
[----:B------:R-:W1:Y:S04]  /*ebc0*/  SHFL.BFLY PT, R46, R57, 0x2, 0x1f ;  /* 0x0c401f00392e7f89 */ /* 0x000e6800000e0000 */
[----:B------:R2:W-:Y:S01]  /*ebd0*/  @P0 STS [R40+0x40080], R43 ;  /* 0x0400802b28000388 */ /* 0x0005e20000000800 */
[----:B------:R-:W-:-:S03]  /*ebe0*/  FMNMX R59, R41, R42, !PT ;  /* 0x0000002a293b7209 */ /* 0x000fc60007800000 */
[----:B------:R3:W-:Y:S04]  /*ebf0*/  @P0 STS [R40+0x400c0], R44 ;  /* 0x0400c02c28000388 */ /* 0x0007e80000000800 */
[----:B------:R-:W4:Y:S01]  /*ec00*/  SHFL.BFLY PT, R79, R81, 0x2, 0x1f ;  /* 0x0c401f00514f7f89 */ /* 0x000f2200000e0000 */
[----:B--2---:R-:W-:-:S03]  /*ec10*/  FMUL R43, R36, UR9 ;  /* 0x00000009242b7c20 */ /* 0x004fc60008400000 */
[----:B------:R-:W2:Y:S01]  /*ec20*/  SHFL.BFLY PT, R55, R52, 0x2, 0x1f ;  /* 0x0c401f0034377f89 */ /* 0x000ea200000e0000 */
[----:B---3--:R-:W-:-:S03]  /*ec30*/  FMUL R44, R37, UR9 ;  /* 0x00000009252c7c20 */ /* 0x008fc60008400000 */
[----:B------:R-:W3:Y:S04]  /*ec40*/  SHFL.BFLY PT, R54, R53, 0x2, 0x1f ;  /* 0x0c401f0035367f89 */ /* 0x000ee800000e0000 */
[----:B------:R-:W3:Y:S01]  /*ec50*/  SHFL.BFLY PT, R56, R47, 0x2, 0x1f ;  /* 0x0c401f002f387f89 */ /* 0x000ee200000e0000 */
[----:B------:R-:W-:-:S03]  /*ec60*/  FMNMX R58, R43, R44, !PT ;  /* 0x0000002c2b3a7209 */ /* 0x000fc60007800000 */
[----:B------:R-:W3:Y:S01]  /*ec70*/  SHFL.BFLY PT, R76, R59, 0x2, 0x1f ;  /* 0x0c401f003b4c7f89 */ /* 0x000ee200000e0000 */
[----:B------:R-:W-:Y:S01]  /*ec80*/  FMUL R42, R34, UR9 ;  /* 0x00000009222a7c20 */ /* 0x000fe20008400000 */
[----:B------:R-:W-:Y:S02]  /*ec90*/  FMUL R43, R35, UR9 ;  /* 0x00000009232b7c20 */ /* 0x000fe40008400000 */
[----:B------:R-:W3:Y:S01]  /*eca0*/  SHFL.BFLY PT, R77, R58, 0x2, 0x1f ;  /* 0x0c401f003a4d7f89 */ /* 0x000ee200000e0000 */
[----:B------:R-:W-:Y:S02]  /*ecb0*/  FMUL R83, R69, UR9 ;  /* 0x0000000945537c20 */ /* 0x000fe40008400000 */
[----:B------:R-:W-:Y:S01]  /*ecc0*/  FMNMX R42, R42, R43, !PT ;  /* 0x0000002b2a2a7209 */ /* 0x000fe20007800000 */
[----:B------:R-:W-:Y:S01]  /*ecd0*/  FMUL R43, R68, UR9 ;  /* 0x00000009442b7c20 */ /* 0x000fe20008400000 */
[----:B0-----:R-:W-:Y:S01]  /*ece0*/  FMNMX R45, R78, R45, !PT ;  /* 0x0000002d4e2d7209 */ /* 0x001fe20007800000 */
[----:B------:R-:W-:Y:S01]  /*ecf0*/  FMUL R41, R32, UR9 ;  /* 0x0000000920297c20 */ /* 0x000fe20008400000 */
[----:B-1----:R-:W-:Y:S01]  /*ed00*/  FMNMX R46, R57, R46, !PT ;  /* 0x0000002e392e7209 */ /* 0x002fe20007800000 */
[----:B------:R-:W-:Y:S01]  /*ed10*/  FMUL R44, R33, UR9 ;  /* 0x00000009212c7c20 */ /* 0x000fe20008400000 */
[----:B------:R-:W-:-:S02]  /*ed20*/  FMNMX R43, R43, R83, !PT ;  /* 0x000000532b2b7209 */ /* 0x000fc40007800000 */
[----:B----4-:R-:W-:Y:S02]  /*ed30*/  FMNMX R88, R81, R79, !PT ;  /* 0x0000004f51587209 */ /* 0x010fe40007800000 */
[----:B--2---:R-:W-:Y:S01]  /*ed40*/  FMNMX R52, R52, R55, !PT ;  /* 0x0000003734347209 */ /* 0x004fe20007800000 */
[----:B------:R-:W-:Y:S01]  /*ed50*/  SHFL.BFLY PT, R79, R43, 0x2, 0x1f ;  /* 0x0c401f002b4f7f89 */ /* 0x000fe200000e0000 */
[----:B---3--:R-:W-:Y:S02]  /*ed60*/  FMNMX R53, R53, R54, !PT ;  /* 0x0000003635357209 */ /* 0x008fe40007800000 */
[----:B------:R-:W-:Y:S01]  /*ed70*/  FMNMX R47, R47, R56, !PT ;  /* 0x000000382f2f7209 */ /* 0x000fe20007800000 */
[----:B------:R-:W0:Y:S01]  /*ed80*/  SHFL.BFLY PT, R54, R45, 0x1, 0x1f ;  /* 0x0c201f002d367f89 */ /* 0x000e2200000e0000 */
[----:B------:R-:W-:Y:S01]  /*ed90*/  FMNMX R41, R41, R44, !PT ;  /* 0x0000002c29297209 */ /* 0x000fe20007800000 */
[----:B------:R-:W-:Y:S02]  /*eda0*/  FMUL R44, R70, UR9 ;  /* 0x00000009462c7c20 */ /* 0x000fe40008400000 */
[----:B------:R-:W1:Y:S01]  /*edb0*/  SHFL.BFLY PT, R55, R46, 0x1, 0x1f ;  /* 0x0c201f002e377f89 */ /* 0x000e6200000e0000 */
[----:B------:R-:W-:Y:S01]  /*edc0*/  FMUL R82, R71, UR9 ;  /* 0x0000000947527c20 */ /* 0x000fe20008400000 */
[----:B------:R-:W-:-:S02]  /*edd0*/  FMNMX R59, R59, R76, !PT ;  /* 0x0000004c3b3b7209 */ /* 0x000fc40007800000 */
[----:B------:R-:W2:Y:S02]  /*ede0*/  SHFL.BFLY PT, R56, R47, 0x1, 0x1f ;  /* 0x0c201f002f387f89 */ /* 0x000ea400000e0000 */
[----:B------:R-:W-:Y:S02]  /*edf0*/  FMNMX R44, R44, R82, !PT ;  /* 0x000000522c2c7209 */ /* 0x000fe40007800000 */
[----:B------:R-:W3:Y:S04]  /*ee00*/  SHFL.BFLY PT, R57, R52, 0x1, 0x1f ;  /* 0x0c201f0034397f89 */ /* 0x000ee800000e0000 */
[----:B------:R-:W4:Y:S04]  /*ee10*/  SHFL.BFLY PT, R76, R41, 0x2, 0x1f ;  /* 0x0c401f00294c7f89 */ /* 0x000f2800000e0000 */
[----:B------:R-:W4:Y:S01]  /*ee20*/  SHFL.BFLY PT, R78, R42, 0x2, 0x1f ;  /* 0x0c401f002a4e7f89 */ /* 0x000f2200000e0000 */
[----:B------:R-:W-:-:S03]  /*ee30*/  FMNMX R58, R58, R77, !PT ;  /* 0x0000004d3a3a7209 */ /* 0x000fc60007800000 */
[----:B------:R-:W4:Y:S04]  /*ee40*/  SHFL.BFLY PT, R77, R53, 0x1, 0x1f ;  /* 0x0c201f00354d7f89 */ /* 0x000f2800000e0000 */
[----:B------:R-:W4:Y:S04]  /*ee50*/  SHFL.BFLY PT, R83, R44, 0x2, 0x1f ;  /* 0x0c401f002c537f89 */ /* 0x000f2800000e0000 */
[----:B------:R-:W4:Y:S01]  /*ee60*/  SHFL.BFLY PT, R81, R58, 0x1, 0x1f ;  /* 0x0c201f003a517f89 */ /* 0x000f2200000e0000 */
[----:B0-----:R-:W-:Y:S02]  /*ee70*/  FMNMX R45, R45, R54, !PT ;  /* 0x000000362d2d7209 */ /* 0x001fe40007800000 */
[----:B-1----:R-:W-:Y:S01]  /*ee80*/  FMNMX R46, R46, R55, !PT ;  /* 0x000000372e2e7209 */ /* 0x002fe20007800000 */
[----:B------:R-:W0:Y:S01]  /*ee90*/  SHFL.BFLY PT, R82, R59, 0x1, 0x1f ;  /* 0x0c201f003b527f89 */ /* 0x000e2200000e0000 */
[----:B------:R-:W-:-:S02]  /*eea0*/  FMNMX R43, R43, R79, !PT ;  /* 0x0000004f2b2b7209 */ /* 0x000fc40007800000 */
[----:B--2---:R-:W-:Y:S01]  /*eeb0*/  FMNMX R47, R47, R56, !PT ;  /* 0x000000382f2f7209 */ /* 0x004fe20007800000 */
[----:B------:R4:W-:Y:S01]  /*eec0*/  @P0 STS [R40+0x40140], R45 ;  /* 0x0401402d28000388 */ /* 0x0009e20000000800 */
[----:B---3--:R-:W-:-:S03]  /*eed0*/  FMNMX R52, R52, R57, !PT ;  /* 0x0000003934347209 */ /* 0x008fc60007800000 */
[----:B------:R1:W-:Y:S04]  /*eee0*/  @P0 STS [R40+0x40180], R46 ;  /* 0x0401802e28000388 */ /* 0x0003e80000000800 */
[----:B------:R-:W2:Y:S01]  /*eef0*/  SHFL.BFLY PT, R55, R43, 0x1, 0x1f ;  /* 0x0c201f002b377f89 */ /* 0x000ea200000e0000 */
[----:B----4-:R-:W-:Y:S02]  /*ef00*/  FMNMX R45, R41, R76, !PT ;  /* 0x0000004c292d7209 */ /* 0x010fe40007800000 */
[----:B-1----:R-:W-:Y:S01]  /*ef10*/  FMNMX R46, R42, R78, !PT ;  /* 0x0000004e2a2e7209 */ /* 0x002fe20007800000 */
[----:B------:R-:W-:Y:S01]  /*ef20*/  @P0 STS [R40+0x401c0], R47 ;  /* 0x0401c02f28000388 */ /* 0x000fe20000000800 */
[----:B------:R-:W-:-:S03]  /*ef30*/  FMNMX R41, R53, R77, !PT ;  /* 0x0000004d35297209 */ /* 0x000fc60007800000 */
[----:B------:R-:W-:Y:S01]  /*ef40*/  @P0 STS [R40+0x40200], R52 ;  /* 0x0402003428000388 */ /* 0x000fe20000000800 */
[----:B------:R-:W-:-:S03]  /*ef50*/  FMNMX R53, R44, R83, !PT ;  /* 0x000000532c357209 */ /* 0x000fc60007800000 */
[----:B------:R-:W1:Y:S04]  /*ef60*/  SHFL.BFLY PT, R47, R45, 0x1, 0x1f ;  /* 0x0c201f002d2f7f89 */ /* 0x000e6800000e0000 */
[----:B------:R-:W3:Y:S01]  /*ef70*/  SHFL.BFLY PT, R52, R46, 0x1, 0x1f ;  /* 0x0c201f002e347f89 */ /* 0x000ee200000e0000 */
[----:B------:R-:W-:-:S03]  /*ef80*/  FMNMX R42, R58, R81, !PT ;  /* 0x000000513a2a7209 */ /* 0x000fc60007800000 */
[----:B------:R-:W4:Y:S01]  /*ef90*/  SHFL.BFLY PT, R44, R53, 0x1, 0x1f ;  /* 0x0c201f00352c7f89 */ /* 0x000f2200000e0000 */
[----:B0-----:R-:W-:-:S03]  /*efa0*/  FMNMX R54, R59, R82, !PT ;  /* 0x000000523b367209 */ /* 0x001fc60007800000 */
[----:B------:R-:W-:Y:S04]  /*efb0*/  STL [R1+0x754], R0 ;  /* 0x0007540001007387 */ /* 0x000fe80000100800 */
[----:B------:R-:W-:Y:S04]  /*efc0*/  STL [R1+0x758], R2 ;  /* 0x0007580201007387 */ /* 0x000fe80000100800 */
[----:B------:R0:W-:Y:S04]  /*efd0*/  @P0 STS [R40+0x40240], R41 ;  /* 0x0402402928000388 */ /* 0x0001e80000000800 */
[----:B------:R1:W-:Y:S04]  /*efe0*/  @P0 STS [R40+0x40280], R42 ;  /* 0x0402802a28000388 */ /* 0x0003e80000000800 */
[----:B------:R-:W-:Y:S01]  /*eff0*/  STL [R1+0x75c], R3 ;  /* 0x00075c0301007387 */ /* 0x000fe20000100800 */
[----:B0-----:R-:W-:-:S03]  /*f000*/  FMUL R41, R28, UR9 ;  /* 0x000000091c297c20 */ /* 0x001fc60008400000 */
[----:B------:R-:W4:Y:S01]  /*f010*/  LDL.LU R114, [R1+0x134] ;  /* 0x0001340001727983 */ /* 0x000f220000300800 */
[----:B-1----:R-:W-:Y:S01]  /*f020*/  FMUL R42, R29, UR9 ;  /* 0x000000091d2a7c20 */ /* 0x002fe20008400000 */
[----:B--2---:R-:W-:Y:S02]  /*f030*/  FMNMX R55, R43, R55, !PT ;  /* 0x000000372b377209 */ /* 0x004fe40007800000 */
[----:B------:R0:W-:Y:S01]  /*f040*/  @P0 STS [R40+0x402c0], R54 ;  /* 0x0402c03628000388 */ /* 0x0001e20000000800 */
[----:B------:R-:W-:Y:S01]  /*f050*/  FMNMX R47, R45, R47, !PT ;  /* 0x0000002f2d2f7209 */ /* 0x000fe20007800000 */
[----:B------:R-:W-:Y:S01]  /*f060*/  FMUL R45, R26, UR9 ;  /* 0x000000091a2d7c20 */ /* 0x000fe20008400000 */
[----:B---3--:R-:W-:Y:S01]  /*f070*/  FMNMX R46, R46, R52, !PT ;  /* 0x000000342e2e7209 */ /* 0x008fe20007800000 */
[----:B------:R-:W-:Y:S01]  /*f080*/  @P0 STS [R40+0x40380], R55 ;  /* 0x0403803728000388 */ /* 0x000fe20000000800 */
[----:B----4-:R-:W-:Y:S01]  /*f090*/  FMNMX R53, R53, R44, !PT ;  /* 0x0000002c35357209 */ /* 0x010fe20007800000 */
[----:B------:R-:W-:Y:S01]  /*f0a0*/  FMUL R57, R31, UR9 ;  /* 0x000000091f397c20 */ /* 0x000fe20008400000 */
[----:B------:R-:W-:Y:S01]  /*f0b0*/  FMUL R56, R25, UR9 ;  /* 0x0000000919387c20 */ /* 0x000fe20008400000 */
[----:B------:R-:W2:Y:S01]  /*f0c0*/  LDL.LU R109, [R1+0x138] ;  /* 0x00013800016d7983 */ /* 0x000ea20000300800 */
[----:B0-----:R-:W-:Y:S01]  /*f0d0*/  FMNMX R54, R41, R42, !PT ;  /* 0x0000002a29367209 */ /* 0x001fe20007800000 */
[----:B------:R-:W-:-:S02]  /*f0e0*/  FMUL R52, R27, UR9 ;  /* 0x000000091b347c20 */ /* 0x000fc40008400000 */
[----:B------:R0:W-:Y:S04]  /*f0f0*/  @P0 STS [R40+0x40300], R47 ;  /* 0x0403002f28000388 */ /* 0x0001e80000000800 */
[----:B------:R-:W1:Y:S01]  /*f100*/  SHFL.BFLY PT, R55, R54, 0x2, 0x1f ;  /* 0x0c401f0036377f89 */ /* 0x000e6200000e0000 */
[----:B------:R-:W-:Y:S01]  /*f110*/  FMNMX R43, R45, R52, !PT ;  /* 0x000000342d2b7209 */ /* 0x000fe20007800000 */
[----:B------:R-:W-:Y:S01]  /*f120*/  FMUL R44, R20, UR9 ;  /* 0x00000009142c7c20 */ /* 0x000fe20008400000 */
[----:B------:R-:W-:Y:S01]  /*f130*/  FMUL R45, R22, UR9 ;  /* 0x00000009162d7c20 */ /* 0x000fe20008400000 */
[----:B------:R3:W-:Y:S01]  /*f140*/  @P0 STS [R40+0x40340], R46 ;  /* 0x0403402e28000388 */ /* 0x0007e20000000800 */
[----:B0-----:R-:W-:Y:S01]  /*f150*/  FMUL R47, R21, UR9 ;  /* 0x00000009152f7c20 */ /* 0x001fe20008400000 */
[----:B------:R-:W-:-:S02]  /*f160*/  FMUL R41, R30, UR9 ;  /* 0x000000091e297c20 */ /* 0x000fc40008400000 */
[----:B------:R0:W-:Y:S01]  /*f170*/  @P0 STS [R40+0x403c0], R53 ;  /* 0x0403c03528000388 */ /* 0x0001e20000000800 */
[----:B------:R-:W-:Y:S01]  /*f180*/  FMUL R76, R7, UR9 ;  /* 0x00000009074c7c20 */ /* 0x000fe20008400000 */
[----:B------:R-:W-:Y:S01]  /*f190*/  FMUL R58, R96, UR9 ;  /* 0x00000009603a7c20 */ /* 0x000fe20008400000 */
[----:B------:R-:W-:Y:S01]  /*f1a0*/  FMUL R59, R97, UR9 ;  /* 0x00000009613b7c20 */ /* 0x000fe20008400000 */
[----:B------:R-:W4:Y:S01]  /*f1b0*/  SHFL.BFLY PT, R89, R88, 0x1, 0x1f ;  /* 0x0c201f0058597f89 */ /* 0x000f2200000e0000 */
[----:B---3--:R-:W-:Y:S01]  /*f1c0*/  FMUL R46, R23, UR9 ;  /* 0x00000009172e7c20 */ /* 0x008fe20008400000 */
[----:B------:R-:W-:Y:S01]  /*f1d0*/  FMNMX R44, R44, R47, !PT ;  /* 0x0000002f2c2c7209 */ /* 0x000fe20007800000 */
[----:B------:R-:W-:Y:S01]  /*f1e0*/  FMUL R42, R24, UR9 ;  /* 0x00000009182a7c20 */ /* 0x000fe20008400000 */
[----:B------:R-:W-:Y:S01]  /*f1f0*/  FMUL R47, R18, UR9 ;  /* 0x00000009122f7c20 */ /* 0x000fe20008400000 */
[----:B0-----:R-:W-:Y:S01]  /*f200*/  FMUL R53, R17, UR9 ;  /* 0x0000000911357c20 */ /* 0x001fe20008400000 */
[----:B------:R-:W-:Y:S01]  /*f210*/  FMNMX R45, R45, R46, !PT ;  /* 0x0000002e2d2d7209 */ /* 0x000fe20007800000 */
[----:B------:R-:W-:Y:S01]  /*f220*/  FMUL R46, R16, UR9 ;  /* 0x00000009102e7c20 */ /* 0x000fe20008400000 */
[----:B------:R-:W-:Y:S01]  /*f230*/  FMUL R52, R19, UR9 ;  /* 0x0000000913347c20 */ /* 0x000fe20008400000 */
[----:B------:R-:W-:Y:S01]  /*f240*/  FMNMX R41, R41, R57, !PT ;  /* 0x0000003929297209 */ /* 0x000fe20007800000 */
[----:B------:R-:W-:Y:S01]  /*f250*/  FMUL R57, R13, UR9 ;  /* 0x000000090d397c20 */ /* 0x000fe20008400000 */
[----:B------:R-:W-:Y:S01]  /*f260*/  FMNMX R42, R42, R56, !PT ;  /* 0x000000382a2a7209 */ /* 0x000fe20007800000 */
[----:B------:R-:W-:Y:S01]  /*f270*/  FMUL R56, R15, UR9 ;  /* 0x000000090f387c20 */ /* 0x000fe20008400000 */
[----:B------:R-:W-:Y:S01]  /*f280*/  FMNMX R46, R46, R53, !PT ;  /* 0x000000352e2e7209 */ /* 0x000fe20007800000 */
[----:B------:R-:W-:Y:S01]  /*f290*/  FMUL R53, R14, UR9 ;  /* 0x000000090e357c20 */ /* 0x000fe20008400000 */
[----:B------:R-:W-:Y:S01]  /*f2a0*/  FMNMX R47, R47, R52, !PT ;  /* 0x000000342f2f7209 */ /* 0x000fe20007800000 */
[----:B------:R-:W-:Y:S01]  /*f2b0*/  FMUL R52, R12, UR9 ;  /* 0x000000090c347c20 */ /* 0x000fe20008400000 */
[----:B-1----:R-:W-:Y:S01]  /*f2c0*/  FMNMX R82, R54, R55, !PT ;  /* 0x0000003736527209 */ /* 0x002fe20007800000 */
[----:B------:R-:W-:Y:S01]  /*f2d0*/  FMUL R54, R8, UR9 ;  /* 0x0000000908367c20 */ /* 0x000fe20008400000 */
[----:B------:R-:W-:Y:S01]  /*f2e0*/  FMNMX R53, R53, R56, !PT ;  /* 0x0000003835357209 */ /* 0x000fe20007800000 */
[----:B------:R-:W-:Y:S01]  /*f2f0*/  FMUL R55, R10, UR9 ;  /* 0x000000090a377c20 */ /* 0x000fe20008400000 */
[----:B------:R-:W-:Y:S01]  /*f300*/  FMNMX R52, R52, R57, !PT ;  /* 0x0000003934347209 */ /* 0x000fe20007800000 */
[----:B------:R-:W-:Y:S01]  /*f310*/  FMUL R57, R9, UR9 ;  /* 0x0000000909397c20 */ /* 0x000fe20008400000 */
[----:B------:R-:W-:Y:S01]  /*f320*/  FMUL R56, R11, UR9 ;  /* 0x000000090b387c20 */ /* 0x000fe20008400000 */
[----:B------:R-:W-:Y:S01]  /*f330*/  FMUL R79, R98, UR9 ;  /* 0x00000009624f7c20 */ /* 0x000fe20008400000 */
[----:B------:R-:W-:Y:S01]  /*f340*/  FMUL R83, R99, UR9 ;  /* 0x0000000963537c20 */ /* 0x000fe20008400000 */
[----:B------:R-:W3:Y:S01]  /*f350*/  LDL.LU R105, [R1+0x13c] ;  /* 0x00013c0001697983 */ /* 0x000ee20000300800 */
[----:B------:R-:W-:Y:S01]  /*f360*/  FMNMX R54, R54, R57, !PT ;  /* 0x0000003936367209 */ /* 0x000fe20007800000 */
[----:B------:R-:W-:Y:S01]  /*f370*/  FMUL R57, R5, UR9 ;  /* 0x0000000905397c20 */ /* 0x000fe20008400000 */
[----:B------:R-:W-:Y:S01]  /*f380*/  FMNMX R55, R55, R56, !PT ;  /* 0x0000003837377209 */ /* 0x000fe20007800000 */
[----:B------:R-:W-:Y:S01]  /*f390*/  FMUL R56, R4, UR9 ;  /* 0x0000000904387c20 */ /* 0x000fe20008400000 */
[----:B------:R-:W0:Y:S04]  /*f3a0*/  SHFL.BFLY PT, R81, R82, 0x1, 0x1f ;  /* 0x0c201f0052517f89 */ /* 0x000e2800000e0000 */
[----:B------:R-:W-:Y:S01]  /*f3b0*/  FMNMX R56, R56, R57, !PT ;  /* 0x0000003938387209 */ /* 0x000fe20007800000 */
[----:B------:R-:W-:Y:S01]  /*f3c0*/  FMUL R57, R6, UR9 ;  /* 0x0000000906397c20 */ /* 0x000fe20008400000 */
[----:B------:R-:W-:-:S02]  /*f3d0*/  FMNMX R58, R58, R59, !PT ;  /* 0x0000003b3a3a7209 */ /* 0x000fc40007800000 */
[----:B------:R-:W1:Y:S02]  /*f3e0*/  SHFL.BFLY PT, R59, R41, 0x2, 0x1f ;  /* 0x0c401f00293b7f89 */ /* 0x000e6400000e0000 */
[----:B------:R-:W-:Y:S02]  /*f3f0*/  FMNMX R57, R57, R76, !PT ;  /* 0x0000004c39397209 */ /* 0x000fe40007800000 */
[----:B------:R-:W1:Y:S04]  /*f400*/  SHFL.BFLY PT, R76, R42, 0x2, 0x1f ;  /* 0x0c401f002a4c7f89 */ /* 0x000e6800000e0000 */
[----:B------:R-:W4:Y:S02]  /*f410*/  SHFL.BFLY PT, R78, R44, 0x2, 0x1f ;  /* 0x0c401f002c4e7f89 */ /* 0x000f2400000e0000 */
[----:B----4-:R-:W-:-:S02]  /*f420*/  FMNMX R89, R88, R89, !PT ;  /* 0x0000005958597209 */ /* 0x010fc40007800000 */
[----:B------:R-:W-:Y:S01]  /*f430*/  FMNMX R79, R79, R83, !PT ;  /* 0x000000534f4f7209 */ /* 0x000fe20007800000 */
[----:B------:R-:W4:Y:S01]  /*f440*/  SHFL.BFLY PT, R77, R43, 0x2, 0x1f ;  /* 0x0c401f002b4d7f89 */ /* 0x000f2200000e0000 */
[----:B0-----:R-:W-:-:S03]  /*f450*/  FMNMX R81, R82, R81, !PT ;  /* 0x0000005152517209 */ /* 0x001fc60007800000 */
[----:B------:R-:W-:Y:S04]  /*f460*/  SHFL.BFLY PT, R83, R46, 0x2, 0x1f ;  /* 0x0c401f002e537f89 */ /* 0x000fe800000e0000 */
[----:B------:R-:W0:Y:S04]  /*f470*/  SHFL.BFLY PT, R82, R45, 0x2, 0x1f ;  /* 0x0c401f002d527f89 */ /* 0x000e2800000e0000 */
[----:B------:R-:W0:Y:S01]  /*f480*/  SHFL.BFLY PT, R88, R47, 0x2, 0x1f ;  /* 0x0c401f002f587f89 */ /* 0x000e2200000e0000 */
[----:B-1----:R-:W-:Y:S02]  /*f490*/  FMNMX R41, R41, R59, !PT ;  /* 0x0000003b29297209 */ /* 0x002fe40007800000 */
[----:B------:R-:W-:Y:S01]  /*f4a0*/  FMNMX R42, R42, R76, !PT ;  /* 0x0000004c2a2a7209 */ /* 0x000fe20007800000 */
[----:B------:R-:W-:Y:S04]  /*f4b0*/  @P0 STS [R40+0x40100], R89 ;  /* 0x0401005928000388 */ /* 0x000fe80000000800 */
[----:B------:R-:W1:Y:S01]  /*f4c0*/  SHFL.BFLY PT, R89, R52, 0x2, 0x1f ;  /* 0x0c401f0034597f89 */ /* 0x000e6200000e0000 */
[----:B------:R-:W-:-:S03]  /*f4d0*/  FMNMX R78, R44, R78, !PT ;  /* 0x0000004e2c4e7209 */ /* 0x000fc60007800000 */
[----:B------:R-:W0:Y:S04]  /*f4e0*/  SHFL.BFLY PT, R90, R53, 0x2, 0x1f ;  /* 0x0c401f00355a7f89 */ /* 0x000e2800000e0000 */
[----:B------:R-:W0:Y:S04]  /*f4f0*/  SHFL.BFLY PT, R91, R54, 0x2, 0x1f ;  /* 0x0c401f00365b7f89 */ /* 0x000e2800000e0000 */
[----:B------:R-:W0:Y:S04]  /*f500*/  SHFL.BFLY PT, R92, R55, 0x2, 0x1f ;  /* 0x0c401f00375c7f89 */ /* 0x000e2800000e0000 */
[----:B------:R-:W1:Y:S04]  /*f510*/  SHFL.BFLY PT, R93, R56, 0x2, 0x1f ;  /* 0x0c401f00385d7f89 */ /* 0x000e6800000e0000 */
[----:B------:R-:W1:Y:S04]  /*f520*/  SHFL.BFLY PT, R94, R57, 0x2, 0x1f ;  /* 0x0c401f00395e7f89 */ /* 0x000e6800000e0000 */
[----:B------:R-:W4:Y:S04]  /*f530*/  SHFL.BFLY PT, R95, R58, 0x2, 0x1f ;  /* 0x0c401f003a5f7f89 */ /* 0x000f2800000e0000 */
[----:B------:R-:W4:Y:S04]  /*f540*/  SHFL.BFLY PT, R100, R79, 0x2, 0x1f ;  /* 0x0c401f004f647f89 */ /* 0x000f2800000e0000 */
[----:B------:R-:W4:Y:S04]  /*f550*/  SHFL.BFLY PT, R44, R42, 0x1, 0x1f ;  /* 0x0c201f002a2c7f89 */ /* 0x000f2800000e0000 */
[----:B------:R-:W4:Y:S02]  /*f560*/  SHFL.BFLY PT, R59, R41, 0x1, 0x1f ;  /* 0x0c201f00293b7f89 */ /* 0x000f2400000e0000 */
[----:B----4-:R-:W-:-:S02]  /*f570*/  FMNMX R43, R43, R77, !PT ;  /* 0x0000004d2b2b7209 */ /* 0x010fc40007800000 */
[----:B0-----:R-:W-:Y:S02]  /*f580*/  FMNMX R45, R45, R82, !PT ;  /* 0x000000522d2d7209 */ /* 0x001fe40007800000 */
[----:B------:R-:W-:Y:S02]  /*f590*/  FMNMX R46, R46, R83, !PT ;  /* 0x000000532e2e7209 */ /* 0x000fe40007800000 */
[----:B------:R-:W-:Y:S01]  /*f5a0*/  FMNMX R47, R47, R88, !PT ;  /* 0x000000582f2f7209 */ /* 0x000fe20007800000 */
[----:B------:R-:W-:Y:S01]  /*f5b0*/  @P0 STS [R40+0x40400], R81 ;  /* 0x0404005128000388 */ /* 0x000fe20000000800 */
[----:B-1----:R-:W-:-:S03]  /*f5c0*/  FMNMX R52, R52, R89, !PT ;  /* 0x0000005934347209 */ /* 0x002fc60007800000 */
[----:B------:R-:W-:Y:S01]  /*f5d0*/  SHFL.BFLY PT, R76, R78, 0x1, 0x1f ;  /* 0x0c201f004e4c7f89 */ /* 0x000fe200000e0000 */
[----:B------:R-:W-:Y:S02]  /*f5e0*/  FMNMX R53, R53, R90, !PT ;  /* 0x0000005a35357209 */ /* 0x000fe40007800000 */
[----:B------:R-:W-:Y:S01]  /*f5f0*/  FMNMX R54, R54, R91, !PT ;  /* 0x0000005b36367209 */ /* 0x000fe20007800000 */
[----:B------:R-:W0:Y:S01]  /*f600*/  SHFL.BFLY PT, R83, R43, 0x1, 0x1f ;  /* 0x0c201f002b537f89 */ /* 0x000e2200000e0000 */
[----:B------:R-:W-:Y:S02]  /*f610*/  FMNMX R55, R55, R92, !PT ;  /* 0x0000005c37377209 */ /* 0x000fe40007800000 */
[----:B------:R-:W-:Y:S01]  /*f620*/  FMNMX R56, R56, R93, !PT ;  /* 0x0000005d38387209 */ /* 0x000fe20007800000 */
[----:B------:R-:W-:Y:S01]  /*f630*/  SHFL.BFLY PT, R82, R45, 0x1, 0x1f ;  /* 0x0c201f002d527f89 */ /* 0x000fe200000e0000 */
[----:B------:R-:W-:Y:S02]  /*f640*/  FMNMX R57, R57, R94, !PT ;  /* 0x0000005e39397209 */ /* 0x000fe40007800000 */
[----:B------:R-:W-:Y:S01]  /*f650*/  FMNMX R58, R58, R95, !PT ;  /* 0x0000005f3a3a7209 */ /* 0x000fe20007800000 */
[----:B------:R-:W1:Y:S01]  /*f660*/  SHFL.BFLY PT, R81, R46, 0x1, 0x1f ;  /* 0x0c201f002e517f89 */ /* 0x000e6200000e0000 */
[----:B------:R-:W-:-:S03]  /*f670*/  FMNMX R79, R79, R100, !PT ;  /* 0x000000644f4f7209 */ /* 0x000fc60007800000 */
[----:B------:R-:W4:Y:S01]  /*f680*/  SHFL.BFLY PT, R77, R47, 0x1, 0x1f ;  /* 0x0c201f002f4d7f89 */ /* 0x000f2200000e0000 */
[----:B------:R-:W-:Y:S02]  /*f690*/  FMNMX R42, R42, R44, !PT ;  /* 0x0000002c2a2a7209 */ /* 0x000fe40007800000 */
[----:B------:R-:W-:Y:S01]  /*f6a0*/  FMNMX R41, R41, R59, !PT ;  /* 0x0000003b29297209 */ /* 0x000fe20007800000 */
[----:B------:R-:W-:Y:S04]  /*f6b0*/  SHFL.BFLY PT, R44, R52, 0x1, 0x1f ;  /* 0x0c201f00342c7f89 */ /* 0x000fe800000e0000 */
[----:B------:R-:W-:Y:S04]  /*f6c0*/  SHFL.BFLY PT, R59, R53, 0x1, 0x1f ;  /* 0x0c201f00353b7f89 */ /* 0x000fe800000e0000 */
[----:B------:R-:W-:Y:S04]  /*f6d0*/  SHFL.BFLY PT, R88, R54, 0x1, 0x1f ;  /* 0x0c201f0036587f89 */ /* 0x000fe800000e0000 */
[----:B------:R-:W-:Y:S04]  /*f6e0*/  SHFL.BFLY PT, R89, R55, 0x1, 0x1f ;  /* 0x0c201f0037597f89 */ /* 0x000fe800000e0000 */
[----:B------:R-:W4:Y:S04]  /*f6f0*/  SHFL.BFLY PT, R90, R56, 0x1, 0x1f ;  /* 0x0c201f00385a7f89 */ /* 0x000f2800000e0000 */
[----:B------:R-:W-:Y:S04]  /*f700*/  SHFL.BFLY PT, R91, R57, 0x1, 0x1f ;  /* 0x0c201f00395b7f89 */ /* 0x000fe800000e0000 */
[----:B------:R-:W-:Y:S04]  /*f710*/  SHFL.BFLY PT, R92, R58, 0x1, 0x1f ;  /* 0x0c201f003a5c7f89 */ /* 0x000fe800000e0000 */
[----:B------:R-:W4:Y:S01]  /*f720*/  SHFL.BFLY PT, R93, R79, 0x1, 0x1f ;  /* 0x0c201f004f5d7f89 */ /* 0x000f2200000e0000 */
[----:B0-----:R-:W-:-:S03]  /*f730*/  FMNMX R43, R43, R83, !PT ;  /* 0x000000532b2b7209 */ /* 0x001fc60007800000 */
[----:B------:R0:W-:Y:S01]  /*f740*/  @P0 STS [R40+0x40440], R41 ;  /* 0x0404402928000388 */ /* 0x0001e20000000800 */
[----:B-1----:R-:W-:Y:S02]  /*f750*/  FMNMX R46, R46, R81, !PT ;  /* 0x000000512e2e7209 */ /* 0x002fe40007800000 */
[----:B----4-:R-:W-:Y:S01]  /*f760*/  FMNMX R47, R47, R77, !PT ;  /* 0x0000004d2f2f7209 */ /* 0x010fe20007800000 */
[----:B------:R1:W-:Y:S01]  /*f770*/  @P0 STS [R40+0x40480], R42 ;  /* 0x0404802a28000388 */ /* 0x0003e20000000800 */
[----:B0-----:R-:W-:Y:S02]  /*f780*/  FMNMX R41, R78, R76, !PT ;  /* 0x0000004c4e297209 */ /* 0x001fe40007800000 */
[----:B-1----:R-:W-:-:S03]  /*f790*/  FMNMX R42, R45, R82, !PT ;  /* 0x000000522d2a7209 */ /* 0x002fc60007800000 */
[----:B------:R0:W-:Y:S01]  /*f7a0*/  @P0 STS [R40+0x40500], R41 ;  /* 0x0405002928000388 */ /* 0x0001e20000000800 */
[----:B------:R-:W-:-:S03]  /*f7b0*/  FMNMX R45, R56, R90, !PT ;  /* 0x0000005a382d7209 */ /* 0x000fc60007800000 */
[----:B------:R1:W-:Y:S04]  /*f7c0*/  @P0 STS [R40+0x404c0], R43 ;  /* 0x0404c02b28000388 */ /* 0x0003e80000000800 */
[----:B------:R4:W-:Y:S01]  /*f7d0*/  @P0 STS [R40+0x40540], R42 ;  /* 0x0405402a28000388 */ /* 0x0009e20000000800 */
[----:B0-----:R-:W-:-:S03]  /*f7e0*/  FMNMX R41, R52, R44, !PT ;  /* 0x0000002c34297209 */ /* 0x001fc60007800000 */
[----:B------:R0:W-:Y:S01]  /*f7f0*/  @P0 STS [R40+0x40580], R46 ;  /* 0x0405802e28000388 */ /* 0x0001e20000000800 */
[----:B------:R-:W-:Y:S02]  /*f800*/  FMNMX R44, R55, R89, !PT ;  /* 0x00000059372c7209 */ /* 0x000fe40007800000 */
[----:B-1----:R-:W-:Y:S01]  /*f810*/  FMNMX R43, R54, R88, !PT ;  /* 0x00000058362b7209 */ /* 0x002fe20007800000 */
[----:B------:R1:W-:Y:S01]  /*f820*/  @P0 STS [R40+0x405c0], R47 ;  /* 0x0405c02f28000388 */ /* 0x0003e20000000800 */
[----:B------:R-:W-:Y:S02]  /*f830*/  FMNMX R52, R79, R93, !PT ;  /* 0x0000005d4f347209 */ /* 0x000fe40007800000 */
[----:B----4-:R-:W-:Y:S02]  /*f840*/  FMNMX R42, R53, R59, !PT ;  /* 0x0000003b352a7209 */ /* 0x010fe40007800000 */
[----:B0-----:R-:W-:Y:S02]  /*f850*/  FMNMX R46, R57, R91, !PT ;  /* 0x0000005b392e7209 */ /* 0x001fe40007800000 */
[----:B-1----:R-:W-:Y:S01]  /*f860*/  FMNMX R47, R58, R92, !PT ;  /* 0x0000005c3a2f7209 */ /* 0x002fe20007800000 */
[----:B------:R-:W-:Y:S04]  /*f870*/  @P0 STS [R40+0x40600], R41 ;  /* 0x0406002928000388 */ /* 0x000fe80000000800 */
[----:B------:R-:W-:Y:S04]  /*f880*/  @P0 STS [R40+0x40640], R42 ;  /* 0x0406402a28000388 */ /* 0x000fe80000000800 */
[----:B------:R-:W-:Y:S04]  /*f890*/  @P0 STS [R40+0x40680], R43 ;  /* 0x0406802b28000388 */ /* 0x000fe80000000800 */
[----:B------:R-:W-:Y:S04]  /*f8a0*/  @P0 STS [R40+0x406c0], R44 ;  /* 0x0406c02c28000388 */ /* 0x000fe80000000800 */
[----:B------:R-:W-:Y:S04]  /*f8b0*/  @P0 STS [R40+0x40700], R45 ;  /* 0x0407002d28000388 */ /* 0x000fe80000000800 */
[----:B------:R-:W-:Y:S04]  /*f8c0*/  @P0 STS [R40+0x40740], R46 ;  /* 0x0407402e28000388 */ /* 0x000fe80000000800 */
[----:B------:R-:W-:Y:S04]  /*f8d0*/  @P0 STS [R40+0x40780], R47 ;  /* 0x0407802f28000388 */ /* 0x000fe80000000800 */
[----:B------:R-:W-:Y:S01]  /*f8e0*/  @P0 STS [R40+0x407c0], R52 ;  /* 0x0407c03428000388 */ /* 0x000fe20000000800 */
[----:B------:R-:W-:Y:S01]  /*f8f0*/  LEA R88, R116, UR6, 0x2 ;  /* 0x0000000674587c11 */ /* 0x000fe2000f8e10ff */
[----:B------:R-:W-:Y:S06]  /*f900*/  BAR.SYNC.DEFER_BLOCKING 0x0 ;  /* 0x0000000000007b1d */ /* 0x000fec0000010000 */
[----:B------:R-:W0:Y:S04]  /*f910*/  LDS R41, [R88+0x40000] ;  /* 0x0400000058297984 */ /* 0x000e280000000800 */
[----:B0-----:R-:W0:Y:S02]  /*f920*/  SHFL.BFLY PT, R42, R41, 0x1, 0x1f ;  /* 0x0c201f00292a7f89 */ /* 0x001e2400000e0000 */
[----:B0-----:R-:W-:-:S05]  /*f930*/  FMNMX R42, R41, R42, !PT ;  /* 0x0000002a292a7209 */ /* 0x001fca0007800000 */
[----:B------:R-:W-:Y:S01]  /*f940*/  @!P4 STS [R88+0x40000], R42 ;  /* 0x0400002a5800c388 */ /* 0x000fe20000000800 */
[----:B------:R-:W-:Y:S06]  /*f950*/  BAR.SYNC.DEFER_BLOCKING 0x0 ;  /* 0x0000000000007b1d */ /* 0x000fec0000010000 */
[----:B------:R-:W0:Y:S04]  /*f960*/  LDS R42, [R80+UR6+0x40000] ;  /* 0x04000006502a7984 */ /* 0x000e280008000800 */
[----:B------:R-:W1:Y:S04]  /*f970*/  LDS R41, [R80+UR6+0x40040] ;  /* 0x0400400650297984 */ /* 0x000e680008000800 */
[----:B------:R-:W3:Y:S04]  /*f980*/  LDS R47, [R80+UR6+0x400c0] ;  /* 0x0400c006502f7984 */ /* 0x000ee80008000800 */
[----:B------:R-:W-:Y:S04]  /*f990*/  LDS R76, [R80+UR6+0x40180] ;  /* 0x04018006504c7984 */ /* 0x000fe80008000800 */
[----:B------:R-:W-:Y:S04]  /*f9a0*/  LDS R78, [R80+UR6+0x40200] ;  /* 0x04020006504e7984 */ /* 0x000fe80008000800 */
[----:B------:R-:W-:Y:S04]  /*f9b0*/  LDS R59, [R80+UR6+0x40340] ;  /* 0x04034006503b7984 */ /* 0x000fe80008000800 */
[----:B------:R-:W-:Y:S04]  /*f9c0*/  LDS R58, [R80+UR6+0x40380] ;  /* 0x04038006503a7984 */ /* 0x000fe80008000800 */
[----:B------:R-:W-:Y:S04]  /*f9d0*/  LDS R57, [R80+UR6+0x403c0] ;  /* 0x0403c00650397984 */ /* 0x000fe80008000800 */
[----:B------:R-:W-:Y:S04]  /*f9e0*/  LDS R56, [R80+UR6+0x40400] ;  /* 0x0404000650387984 */ /* 0x000fe80008000800 */
[----:B------:R-:W-:Y:S01]  /*f9f0*/  LDS R55, [R80+UR6+0x40440] ;  /* 0x0404400650377984 */ /* 0x000fe20008000800 */
[----:B0-----:R-:W-:-:S03]  /*fa00*/  FMNMX R115, R42, R123, !PT ;  /* 0x0000007b2a737209 */ /* 0x001fc60007800000 */
[----:B------:R-:W2:Y:S01]  /*fa10*/  LDS R42, [R80+UR6+0x40080] ;  /* 0x04008006502a7984 */ /* 0x000ea20008000800 */
[----:B-1----:R-:W-:Y:S01]  /*fa20*/  FMNMX R112, R41, R114, !PT ;  /* 0x0000007229707209 */ /* 0x002fe20007800000 */
[--C-:B------:R-:W-:Y:S01]  /*fa30*/  FFMA R43, R72, UR9, -R115.reuse ;  /* 0x00000009482b7c23 */ /* 0x100fe20008000873 */
[----:B------:R-:W-:Y:S01]  /*fa40*/  FFMA R41, R73, UR9, -R115 ;  /* 0x0000000949297c23 */ /* 0x000fe20008000873 */
[----:B------:R-:W-:Y:S02]  /*fa50*/  STL [R1+0x1f8], R115 ;  /* 0x0001f87301007387 */ /* 0x000fe40000100800 */
[----:B------:R-:W-:Y:S01]  /*fa60*/  FMUL R43, R43, 1.4426950216293334961 ;  /* 0x3fb8aa3b2b2b7820 */ /* 0x000fe20000400000 */
[----:B------:R-:W-:Y:S01]  /*fa70*/  FMUL R41, R41, 1.4426950216293334961 ;  /* 0x3fb8aa3b29297820 */ /* 0x000fe20000400000 */
[----:B---3--:R-:W-:Y:S01]  /*fa80*/  FMNMX R104, R47, R105, !PT ;  /* 0x000000692f687209 */ /* 0x008fe20007800000 */
[----:B------:R-:W-:Y:S01]  /*fa90*/  LDS R73, [R80+UR6+0x402c0] ;  /* 0x0402c00650497984 */ /* 0x000fe20008000800 */
[----:B------:R0:W1:Y:S03]  /*faa0*/  MUFU.EX2 R3, R43 ;  /* 0x0000002b00037308 */ /* 0x0000660000000800 */
[----:B------:R-:W-:Y:S05]  /*fab0*/  LDS R72, [R80+UR6+0x40300] ;  /* 0x0403000650487984 */ /* 0x000fea0008000800 */
[----:B------:R3:W4:Y:S01]  /*fac0*/  MUFU.EX2 R44, R41 ;  /* 0x00000029002c7308 */ /* 0x0007220000000800 */
[--C-:B0-----:R-:W-:Y:S01]  /*fad0*/  FFMA R43, R74, UR9, -R112.reuse ;  /* 0x000000094a2b7c23 */ /* 0x101fe20008000870 */
[----:B------:R-:W-:Y:S03]  /*fae0*/  STL [R1+0x1f4], R112 ;  /* 0x0001f47001007387 */ /* 0x000fe60000100800 */
[----:B------:R-:W-:Y:S01]  /*faf0*/  FMUL R43, R43, 1.4426950216293334961 ;  /* 0x3fb8aa3b2b2b7820 */ /* 0x000fe20000400000 */
[----:B------:R-:W-:Y:S01]  /*fb00*/  LDS R74, [R80+UR6+0x40280] ;  /* 0x04028006504a7984 */ /* 0x000fe20008000800 */
[----:B---3--:R-:W-:-:S02]  /*fb10*/  FFMA R41, R75, UR9, -R112 ;  /* 0x000000094b297c23 */ /* 0x008fc40008000870 */
[----:B------:R-:W0:Y:S01]  /*fb20*/  MUFU.EX2 R0, R43 ;  /* 0x0000002b00007308 */ /* 0x000e220000000800 */
[----:B-1----:R-:W-:Y:S01]  /*fb30*/  STL [R1+0x5d0], R3 ;  /* 0x0005d00301007387 */ /* 0x002fe20000100800 */
[----:B------:R-:W-:-:S03]  /*fb40*/  FMUL R41, R41, 1.4426950216293334961 ;  /* 0x3fb8aa3b29297820 */ /* 0x000fc60000400000 */
[----:B------:R-:W-:Y:S03]  /*fb50*/  LDS R75, [R80+UR6+0x40240] ;  /* 0x04024006504b7984 */ /* 0x000fe60008000800 */
[----:B------:R1:W3:Y:S01]  /*fb60*/  MUFU.EX2 R2, R41 ;  /* 0x0000002900027308 */ /* 0x0002e20000000800 */
[----:B----4-:R-:W-:Y:S01]  /*fb70*/  STL [R1+0x5cc], R44 ;  /* 0x0005cc2c01007387 */ /* 0x010fe20000100800 */
[----:B--2---:R-:W-:-:S03]  /*fb80*/  FMNMX R108, R42, R109, !PT ;  /* 0x0000006d2a6c7209 */ /* 0x004fc60007800000 */
[----:B0-----:R-:W-:Y:S04]  /*fb90*/  STL [R1+0x5c8], R0 ;  /* 0x0005c80001007387 */ /* 0x001fe80000100800 */
[----:B-1----:R-:W-:Y:S04]  /*fba0*/  LDS R41, [R80+UR6+0x40100] ;  /* 0x0401000650297984 */ /* 0x002fe80008000800 */
[----:B---3--:R-:W-:Y:S04]  /*fbb0*/  STL [R1+0x5c4], R2 ;  /* 0x0005c40201007387 */ /* 0x008fe80000100800 */
[----:B------:R-:W2:Y:S04]  /*fbc0*/  LDL.LU R100, [R1+0x140] ;  /* 0x0001400001647983 */ /* 0x000ea80000300800 */
[----:B------:R-:W-:Y:S04]  /*fbd0*/  STL [R1+0x1f0], R108 ;  /* 0x0001f06c01007387 */ /* 0x000fe80000100800 */
[----:B------:R-:W3:Y:S01]  /*fbe0*/  LDL.LU R94, [R1+0x144] ;  /* 0x00014400015e7983 */ /* 0x000ee20000300800 */
[----:B------:R-:W-:-:S03]  /*fbf0*/  FADD R42, R3, R44 ;  /* 0x0000002c032a7221 */ /* 0x000fc60000000000 */
[----:B------:R-:W-:Y:S04]  /*fc00*/  LDS R44, [R80+UR6+0x40140] ;  /* 0x04014006502c7984 */ /* 0x000fe80008000800 */
[----:B------:R-:W0:Y:S01]  /*fc10*/  SHFL.BFLY PT, R45, R42, 0x2, 0x1f ;  /* 0x0c401f002a2d7f89 */ /* 0x000e2200000e0000 */
[--C-:B------:R-:W-:Y:S01]  /*fc20*/  FFMA R52, R84, UR9, -R108.reuse ;  /* 0x0000000954347c23 */ /* 0x100fe2000800086c */
[----:B------:R-:W-:Y:S01]  /*fc30*/  FFMA R53, R85, UR9, -R108 ;  /* 0x0000000955357c23 */ /* 0x000fe2000800086c */
[----:B------:R-:W-:Y:S01]  /*fc40*/  FADD R43, R0, R2 ;  /* 0x00000002002b7221 */ /* 0x000fe20000000000 */
[----:B------:R-:W-:Y:S01]  /*fc50*/  LDS R84, [R80+UR6+0x401c0] ;  /* 0x0401c00650547984 */ /* 0x000fe20008000800 */
[----:B------:R-:W-:Y:S01]  /*fc60*/  FMUL R52, R52, 1.4426950216293334961 ;  /* 0x3fb8aa3b34347820 */ /* 0x000fe20000400000 */
[----:B------:R-:W-:Y:S01]  /*fc70*/  FMUL R53, R53, 1.4426950216293334961 ;  /* 0x3fb8aa3b35357820 */ /* 0x000fe20000400000 */
[----:B0-----:R-:W-:-:S05]  /*fc80*/  FADD R42, R42, R45 ;  /* 0x0000002d2a2a7221 */ /* 0x001fca0000000000 */
[----:B------:R-:W0:Y:S01]  /*fc90*/  SHFL.BFLY PT, R47, R42, 0x1, 0x1f ;  /* 0x0c201f002a2f7f89 */ /* 0x000e2200000e0000 */
[----:B------:R1:W4:Y:S01]  /*fca0*/  MUFU.EX2 R0, R52 ;  /* 0x0000003400007308 */ /* 0x0003220000000800 */
[----:B------:R-:W-:-:S07]  /*fcb0*/  FFMA R45, R86, UR9, -R104 ;  /* 0x00000009562d7c23 */ /* 0x000fce0008000868 */
[----:B------:R-:W0:Y:S01]  /*fcc0*/  MUFU.EX2 R2, R53 ;  /* 0x0000003500027308 */ /* 0x000e220000000800 */
[----:B-1----:R-:W-:Y:S01]  /*fcd0*/  FFMA R52, R87, UR9, -R104 ;  /* 0x0000000957347c23 */ /* 0x002fe20008000868 */
[----:B------:R-:W-:-:S03]  /*fce0*/  FMUL R45, R45, 1.4426950216293334961 ;  /* 0x3fb8aa3b2d2d7820 */ /* 0x000fc60000400000 */
[----:B------:R-:W-:-:S03]  /*fcf0*/  FMUL R52, R52, 1.4426950216293334961 ;  /* 0x3fb8aa3b34347820 */ /* 0x000fc60000400000 */
[----:B------:R-:W-:Y:S01]  /*fd00*/  MUFU.EX2 R53, R45 ;  /* 0x0000002d00357308 */ /* 0x000fe20000000800 */
[----:B----4-:R-:W-:Y:S01]  /*fd10*/  STL [R1+0x5c0], R0 ;  /* 0x0005c00001007387 */ /* 0x010fe20000100800 */
[----:B0-----:R-:W-:-:S06]  /*fd20*/  FADD R79, R42, R47 ;  /* 0x0000002f2a4f7221 */ /* 0x001fcc0000000000 */
[----:B------:R-:W0:Y:S01]  /*fd30*/  MUFU.EX2 R54, R52 ;  /* 0x0000003400367308 */ /* 0x000e220000000800 */
[----:B------:R-:W-:Y:S04]  /*fd40*/  STL [R1+0x5bc], R2 ;  /* 0x0005bc0201007387 */ /* 0x000fe80000100800 */
[----:B------:R-:W-:Y:S01]  /*fd50*/  STL [R1+0x1ec], R104 ;  /* 0x0001ec6801007387 */ /* 0x000fe20000100800 */
[----:B--2---:R-:W-:Y:S02]  /*fd60*/  FMNMX R95, R41, R100, !PT ;  /* 0x00000064295f7209 */ /* 0x004fe40007800000 */
[----:B---3--:R-:W-:-:S03]  /*fd70*/  FMNMX R93, R44, R94, !PT ;  /* 0x0000005e2c5d7209 */ /* 0x008fc60007800000 */
[--C-:B------:R-:W-:Y:S01]  /*fd80*/  FFMA R48, R48, UR9, -R95.reuse ;  /* 0x0000000930307c23 */ /* 0x100fe2000800085f */
[----:B------:R-:W-:Y:S01]  /*fd90*/  FFMA R49, R49, UR9, -R95 ;  /* 0x0000000931317c23 */ /* 0x000fe2000800085f */
[----:B------:R-:W1:Y:S02]  /*fda0*/  SHFL.BFLY PT, R46, R43, 0x2, 0x1f ;  /* 0x0c401f002b2e7f89 */ /* 0x000e6400000e0000 */
[----:B------:R-:W-:Y:S01]  /*fdb0*/  FMUL R44, R48, 1.4426950216293334961 ;  /* 0x3fb8aa3b302c7820 */ /* 0x000fe20000400000 */
[--C-:B------:R-:W-:Y:S01]  /*fdc0*/  FFMA R50, R50, UR9, -R93.reuse ;  /* 0x0000000932327c23 */ /* 0x100fe2000800085d */
[----:B------:R-:W-:Y:S01]  /*fdd0*/  FFMA R42, R51, UR9, -R93 ;  /* 0x00000009332a7c23 */ /* 0x000fe2000800085d */
[----:B------:R-:W-:Y:S01]  /*fde0*/  FADD R41, R0, R2 ;  /* 0x0000000200297221 */ /* 0x000fe20000000000 */
[----:B------:R2:W3:Y:S01]  /*fdf0*/  MUFU.EX2 R3, R44 ;  /* 0x0000002c00037308 */ /* 0x0004e20000000800 */
[----:B------:R-:W-:Y:S01]  /*fe00*/  STL [R1+0x1e8], R95 ;  /* 0x0001e85f01007387 */ /* 0x000fe20000100800 */
[----:B0-----:R-:W-:-:S03]  /*fe10*/  FADD R83, R53, R54 ;  /* 0x0000003635537221 */ /* 0x001fc60000000000 */
[----:B------:R-:W-:Y:S01]  /*fe20*/  LDS R52, [R80+UR6+0x40500] ;  /* 0x0405000650347984 */ /* 0x000fe20008000800 */
[----:B--2---:R-:W-:Y:S01]  /*fe30*/  FMUL R44, R49, 1.4426950216293334961 ;  /* 0x3fb8aa3b312c7820 */ /* 0x004fe20000400000 */
[----:B------:R-:W-:Y:S02]  /*fe40*/  FMUL R42, R42, 1.4426950216293334961 ;  /* 0x3fb8aa3b2a2a7820 */ /* 0x000fe40000400000 */
[----:B------:R-:W-:Y:S01]  /*fe50*/  STL [R1+0x5b8], R53 ;  /* 0x0005b83501007387 */ /* 0x000fe20000100800 */
[----:B------:R0:W2:Y:S03]  /*fe60*/  MUFU.EX2 R86, R44 ;  /* 0x0000002c00567308 */ /* 0x0000a60000000800 */
[----:B------:R-:W4:Y:S01]  /*fe70*/  SHFL.BFLY PT, R45, R41, 0x2, 0x1f ;  /* 0x0c401f00292d7f89 */ /* 0x000f2200000e0000 */
[----:B-1----:R-:W-:-:S03]  /*fe80*/  FADD R43, R43, R46 ;  /* 0x0000002e2b2b7221 */ /* 0x002fc60000000000 */
[----:B------:R-:W-:Y:S01]  /*fe90*/  SHFL.BFLY PT, R85, R83, 0x2, 0x1f ;  /* 0x0c401f0053557f89 */ /* 0x000fe200000e0000 */
[----:B0-----:R-:W-:Y:S01]  /*fea0*/  FMUL R44, R50, 1.4426950216293334961 ;  /* 0x3fb8aa3b322c7820 */ /* 0x001fe20000400000 */
[----:B------:R-:W-:Y:S02]  /*feb0*/  MUFU.EX2 R2, R42 ;  /* 0x0000002a00027308 */ /* 0x000fe40000000800 */
[----:B------:R-:W-:Y:S04]  /*fec0*/  STL [R1+0x5b4], R54 ;  /* 0x0005b43601007387 */ /* 0x000fe80000100800 */
[----:B------:R-:W0:Y:S02]  /*fed0*/  SHFL.BFLY PT, R46, R43, 0x1, 0x1f ;  /* 0x0c201f002b2e7f89 */ /* 0x000e2400000e0000 */
[----:B------:R-:W1:Y:S02]  /*fee0*/  MUFU.EX2 R0, R44 ;  /* 0x0000002c00007308 */ /* 0x000e640000000800 */
[----:B------:R-:W-:Y:S04]  /*fef0*/  STL [R1+0x1e4], R93 ;  /* 0x0001e45d01007387 */ /* 0x000fe80000100800 */
[----:B---3--:R-:W-:Y:S04]  /*ff00*/  STL [R1+0x5b0], R3 ;  /* 0x0005b00301007387 */ /* 0x008fe80000100800 */
[----:B--2---:R-:W-:Y:S01]  /*ff10*/  STL [R1+0x5ac], R86 ;  /* 0x0005ac5601007387 */ /* 0x004fe20000100800 */
[----:B----4-:R-:W-:-:S03]  /*ff20*/  FADD R81, R41, R45 ;  /* 0x0000002d29517221 */ /* 0x010fc60000000000 */
[----:B------:R-:W-:Y:S04]  /*ff30*/  LDS R54, [R80+UR6+0x40480] ;  /* 0x0404800650367984 */ /* 0x000fe80008000800 */
[----:B-1----:R-:W-:Y:S04]  /*ff40*/  STL [R1+0x5a8], R0 ;  /* 0x0005a80001007387 */ /* 0x002fe80000100800 */
[----:B------:R-:W2:Y:S04]  /*ff50*/  LDL.LU R92, [R1+0x148] ;  /* 0x00014800015c7983 */ /* 0x000ea80000300800 */
[----:B------:R-:W-:Y:S04]  /*ff60*/  STL [R1+0x5a4], R2 ;  /* 0x0005a40201007387 */ /* 0x000fe80000100800 */
[----:B------:R-:W3:Y:S04]  /*ff70*/  LDL.LU R90, [R1+0x14c] ;  /* 0x00014c00015a7983 */ /* 0x000ee80000300800 */
[----:B------:R-:W4:Y:S04]  /*ff80*/  LDL.LU R89, [R1+0x150] ;  /* 0x0001500001597983 */ /* 0x000f280000300800 */
[----:B------:R-:W1:Y:S01]  /*ff90*/  SHFL.BFLY PT, R82, R81, 0x1, 0x1f ;  /* 0x0c201f0051527f89 */ /* 0x000e6200000e0000 */
[----:B0-----:R-:W-:-:S03]  /*ffa0*/  FADD R77, R43, R46 ;  /* 0x0000002e2b4d7221 */ /* 0x001fc60000000000 */
[----:B------:R-:W-:Y:S04]  /*ffb0*/  LDS R53, [R80+UR6+0x404c0] ;  /* 0x0404c00650357984 */ /* 0x000fe80008000800 */
        /* <DEDUP_REMOVED lines=10> */
[----:B------:R-:W-:Y:S01]  /*10060*/  LDS R41, [R80+UR6+0x407c0] ;  /* 0x0407c00650297984 */ /* 0x000fe20008000800 */
[----:B------:R-:W-:Y:S01]  /*10070*/  BAR.SYNC.DEFER_BLOCKING 0x0 ;  /* 0x0000000000007b1d */ /* 0x000fe20000010000 */
[----:B------:R-:W-:Y:S01]  /*10080*/  FADD R83, R83, R85 ;  /* 0x0000005553537221 */ /* 0x000fe20000000000 */
[----:B-1----:R-:W-:Y:S01]  /*10090*/  FADD R85, R81, R82 ;  /* 0x0000005251557221 */ /* 0x002fe20000000000 */
[----:B------:R-:W-:-:S03]  /*100a0*/  FADD R82, R3, R86 ;  /* 0x0000005603527221 */ /* 0x000fc60000000000 */
[----:B------:R-:W4:Y:S01]  /*100b0*/  LDL.LU R86, [R1+0x154] ;  /* 0x0001540001567983 */ /* 0x000f220000300800 */
[----:B------:R-:W-:-:S03]  /*100c0*/  FADD R81, R0, R2 ;  /* 0x0000000200517221 */ /* 0x000fc60000000000 */
[----:B------:R-:W-:Y:S04]  /*100d0*/  @P0 STS [R40+0x40000], R79 ;  /* 0x0400004f28000388 */ /* 0x000fe80000000800 */
[----:B------:R-:W0:Y:S01]  /*100e0*/  SHFL.BFLY PT, R79, R82, 0x2, 0x1f ;  /* 0x0c401f00524f7f89 */ /* 0x000e2200000e0000 */
[----:B--2---:R-:W-:-:S05]  /*100f0*/  FMNMX R91, R76, R92, !PT ;  /* 0x0000005c4c5b7209 */ /* 0x004fca0007800000 */
[--C-:B------:R-:W-:Y:S01]  /*10100*/  FFMA R64, R64, UR9, -R91.reuse ;  /* 0x0000000940407c23 */ /* 0x100fe2000800085b */
[----:B---3--:R-:W-:Y:S01]  /*10110*/  FMNMX R84, R84, R90, !PT ;  /* 0x0000005a54547209 */ /* 0x008fe20007800000 */
[----:B------:R-:W-:Y:S02]  /*10120*/  FFMA R65, R65, UR9, -R91 ;  /* 0x0000000941417c23 */ /* 0x000fe4000800085b */
[----:B------:R-:W-:Y:S02]  /*10130*/  FMUL R64, R64, 1.4426950216293334961 ;  /* 0x3fb8aa3b40407820 */ /* 0x000fe40000400000 */
[----:B------:R-:W-:Y:S01]  /*10140*/  FFMA R66, R66, UR9, -R84 ;  /* 0x0000000942427c23 */ /* 0x000fe20008000854 */
[----:B------:R-:W-:Y:S01]  /*10150*/  FMUL R65, R65, 1.4426950216293334961 ;  /* 0x3fb8aa3b41417820 */ /* 0x000fe20000400000 */
[----:B------:R-:W1:Y:S02]  /*10160*/  MUFU.EX2 R0, R64 ;  /* 0x0000004000007308 */ /* 0x000e640000000800 */
[----:B------:R-:W-:-:S06]  /*10170*/  FMUL R66, R66, 1.4426950216293334961 ;  /* 0x3fb8aa3b42427820 */ /* 0x000fcc0000400000 */
[----:B------:R0:W2:Y:S08]  /*10180*/  MUFU.EX2 R2, R65 ;  /* 0x0000004100027308 */ /* 0x0000b00000000800 */
[----:B------:R-:W3:Y:S01]  /*10190*/  MUFU.EX2 R3, R66 ;  /* 0x0000004200037308 */ /* 0x000ee20000000800 */
[----:B----4-:R-:W-:Y:S01]  /*101a0*/  FMNMX R87, R78, R89, !PT ;  /* 0x000000594e577209 */ /* 0x010fe20007800000 */
[----:B------:R-:W-:Y:S04]  /*101b0*/  STL [R1+0x1e0], R91 ;  /* 0x0001e05b01007387 */ /* 0x000fe80000100800 */
[----:B-1----:R1:W-:Y:S01]  /*101c0*/  STL [R1+0x5a0], R0 ;  /* 0x0005a00001007387 */ /* 0x0023e20000100800 */
[----:B0-----:R-:W-:-:S03]  /*101d0*/  FADD R65, R82, R79 ;  /* 0x0000004f52417221 */ /* 0x001fc60000000000 */
[----:B------:R-:W-:Y:S04]  /*101e0*/  STL [R1+0x1dc], R84 ;  /* 0x0001dc5401007387 */ /* 0x000fe80000100800 */
[----:B--2---:R-:W-:Y:S04]  /*101f0*/  STL [R1+0x59c], R2 ;  /* 0x00059c0201007387 */ /* 0x004fe80000100800 */
[----:B------:R-:W-:Y:S04]  /*10200*/  STL [R1+0x1d8], R87 ;  /* 0x0001d85701007387 */ /* 0x000fe80000100800 */
[----:B---3--:R-:W-:Y:S04]  /*10210*/  STL [R1+0x598], R3 ;  /* 0x0005980301007387 */ /* 0x008fe80000100800 */
[----:B------:R-:W2:Y:S04]  /*10220*/  LDL.LU R79, [R1+0x158] ;  /* 0x00015800014f7983 */ /* 0x000ea80000300800 */
[----:B------:R-:W0:Y:S04]  /*10230*/  SHFL.BFLY PT, R76, R81, 0x2, 0x1f ;  /* 0x0c401f00514c7f89 */ /* 0x000e2800000e0000 */
[----:B------:R-:W3:Y:S01]  /*10240*/  SHFL.BFLY PT, R66, R65, 0x1, 0x1f ;  /* 0x0c201f0041427f89 */ /* 0x000ee200000e0000 */
[----:B------:R-:W-:Y:S01]  /*10250*/  FFMA R67, R67, UR9, -R84 ;  /* 0x0000000943437c23 */ /* 0x000fe20008000854 */
[--C-:B------:R-:W-:Y:S01]  /*10260*/  FFMA R78, R60, UR9, -R87.reuse ;  /* 0x000000093c4e7c23 */ /* 0x100fe20008000857 */
[----:B------:R-:W-:-:S02]  /*10270*/  FFMA R61, R61, UR9, -R87 ;  /* 0x000000093d3d7c23 */ /* 0x000fc40008000857 */
[----:B------:R-:W-:Y:S01]  /*10280*/  FMUL R67, R67, 1.4426950216293334961 ;  /* 0x3fb8aa3b43437820 */ /* 0x000fe20000400000 */
[----:B------:R-:W-:Y:S01]  /*10290*/  FMUL R78, R78, 1.4426950216293334961 ;  /* 0x3fb8aa3b4e4e7820 */ /* 0x000fe20000400000 */
[----:B------:R-:W-:Y:S01]  /*102a0*/  FMUL R61, R61, 1.4426950216293334961 ;  /* 0x3fb8aa3b3d3d7820 */ /* 0x000fe20000400000 */
[----:B------:R-:W-:Y:S01]  /*102b0*/  FADD R60, R0, R2 ;  /* 0x00000002003c7221 */ /* 0x000fe20000000000 */
[----:B------:R4:W3:Y:S08]  /*102c0*/  MUFU.EX2 R82, R67 ;  /* 0x0000004300527308 */ /* 0x0008f00000000800 */
[----:B-1----:R-:W1:Y:S01]  /*102d0*/  MUFU.EX2 R0, R78 ;  /* 0x0000004e00007308 */ /* 0x002e620000000800 */
[----:B0-----:R-:W-:-:S07]  /*102e0*/  FADD R76, R81, R76 ;  /* 0x0000004c514c7221 */ /* 0x001fce0000000000 */
[----:B------:R3:W0:Y:S01]  /*102f0*/  MUFU.EX2 R2, R61 ;  /* 0x0000003d00027308 */ /* 0x0006220000000800 */
[----:B------:R-:W-:Y:S01]  /*10300*/  FMNMX R81, R75, R86, !PT ;  /* 0x000000564b517209 */ /* 0x000fe20007800000 */
[----:B----4-:R-:W4:Y:S04]  /*10310*/  SHFL.BFLY PT, R67, R76, 0x1, 0x1f ;  /* 0x0c201f004c437f89 */ /* 0x010f2800000e0000 */
[--C-:B------:R-:W-:Y:S01]  /*10320*/  FFMA R62, R62, UR9, -R81.reuse ;  /* 0x000000093e3e7c23 */ /* 0x100fe20008000851 */
[----:B---3--:R-:W-:Y:S01]  /*10330*/  FADD R61, R65, R66 ;  /* 0x00000042413d7221 */ /* 0x008fe20000000000 */
[----:B------:R-:W-:Y:S02]  /*10340*/  FFMA R66, R63, UR9, -R81 ;  /* 0x000000093f427c23 */ /* 0x000fe40008000851 */
[----:B------:R-:W-:Y:S01]  /*10350*/  FMUL R65, R62, 1.4426950216293334961 ;  /* 0x3fb8aa3b3e417820 */ /* 0x000fe20000400000 */
[----:B------:R-:W-:Y:S01]  /*10360*/  STL [R1+0x594], R82 ;  /* 0x0005945201007387 */ /* 0x000fe20000100800 */
[----:B------:R-:W-:-:S03]  /*10370*/  FMUL R66, R66, 1.4426950216293334961 ;  /* 0x3fb8aa3b42427820 */ /* 0x000fc60000400000 */
[----:B-1----:R1:W-:Y:S01]  /*10380*/  STL [R1+0x590], R0 ;  /* 0x0005900001007387 */ /* 0x0023e20000100800 */
[----:B0-----:R-:W-:-:S03]  /*10390*/  FADD R62, R0, R2 ;  /* 0x00000002003e7221 */ /* 0x001fc60000000000 */
[----:B------:R0:W-:Y:S04]  /*103a0*/  STL [R1+0x58c], R2 ;  /* 0x00058c0201007387 */ /* 0x0001e80000100800 */
[----:B------:R-:W-:Y:S01]  /*103b0*/  STL [R1+0x1d4], R81 ;  /* 0x0001d45101007387 */ /* 0x000fe20000100800 */
[----:B-1----:R-:W1:Y:S03]  /*103c0*/  MUFU.EX2 R0, R65 ;  /* 0x0000004100007308 */ /* 0x002e660000000800 */
[----:B------:R-:W3:Y:S05]  /*103d0*/  LDL.LU R75, [R1+0x15c] ;  /* 0x00015c00014b7983 */ /* 0x000eea0000300800 */
[----:B0-----:R-:W0:Y:S01]  /*103e0*/  MUFU.EX2 R2, R66 ;  /* 0x0000004200027308 */ /* 0x001e220000000800 */
[----:B------:R4:W-:Y:S04]  /*103f0*/  @P0 STS [R40+0x40100], R61 ;  /* 0x0401003d28000388 */ /* 0x0009e80000000800 */
[----:B-1----:R-:W-:Y:S01]  /*10400*/  STL [R1+0x588], R0 ;  /* 0x0005880001007387 */ /* 0x002fe20000100800 */
[----:B----4-:R-:W-:-:S03]  /*10410*/  FADD R61, R76, R67 ;  /* 0x000000434c3d7221 */ /* 0x010fc60000000000 */
[----:B0-----:R-:W-:Y:S04]  /*10420*/  STL [R1+0x584], R2 ;  /* 0x0005840201007387 */ /* 0x001fe80000100800 */
[----:B------:R-:W-:Y:S01]  /*10430*/  @P0 STS [R40+0x40040], R77 ;  /* 0x0400404d28000388 */ /* 0x000fe20000000800 */
[----:B--2---:R-:W-:-:S03]  /*10440*/  FMNMX R76, R74, R79, !PT ;  /* 0x0000004f4a4c7209 */ /* 0x004fc60007800000 */
[----:B------:R-:W2:Y:S04]  /*10450*/  LDL.LU R74, [R1+0x160] ;  /* 0x00016000014a7983 */ /* 0x000ea80000300800 */
[----:B------:R-:W0:Y:S02]  /*10460*/  SHFL.BFLY PT, R77, R83, 0x1, 0x1f ;  /* 0x0c201f00534d7f89 */ /* 0x000e2400000e0000 */
[----:B0-----:R-:W-:Y:S02]  /*10470*/  FADD R64, R83, R77 ;  /* 0x0000004d53407221 */ /* 0x001fe40000000000 */
[----:B------:R-:W0:Y:S04]  /*10480*/  SHFL.BFLY PT, R77, R60, 0x2, 0x1f ;  /* 0x0c401f003c4d7f89 */ /* 0x000e2800000e0000 */
[----:B------:R1:W-:Y:S02]  /*10490*/  @P0 STS [R40+0x400c0], R64 ;  /* 0x0400c04028000388 */ /* 0x0003e40000000800 */
[----:B-1----:R-:W-:-:S05]  /*104a0*/  FADD R64, R3, R82 ;  /* 0x0000005203407221 */ /* 0x002fca0000000000 */
[----:B------:R-:W1:Y:S04]  /*104b0*/  SHFL.BFLY PT, R67, R64, 0x2, 0x1f ;  /* 0x0c401f0040437f89 */ /* 0x000e6800000e0000 */
[----:B------:R-:W4:Y:S01]  /*104c0*/  SHFL.BFLY PT, R65, R62, 0x2, 0x1f ;  /* 0x0c401f003e417f89 */ /* 0x000f2200000e0000 */
[----:B0-----:R-:W-:-:S05]  /*104d0*/  FADD R60, R60, R77 ;  /* 0x0000004d3c3c7221 */ /* 0x001fca0000000000 */
[----:B------:R-:W0:Y:S04]  /*104e0*/  SHFL.BFLY PT, R63, R60, 0x1, 0x1f ;  /* 0x0c201f003c3f7f89 */ /* 0x000e2800000e0000 */
[----:B------:R1:W-:Y:S01]  /*104f0*/  @P0 STS [R40+0x40140], R61 ;  /* 0x0401403d28000388 */ /* 0x0003e20000000800 */
[----:B---3--:R-:W-:Y:S01]  /*10500*/  FMNMX R73, R73, R75, !PT ;  /* 0x0000004b49497209 */ /* 0x008fe20007800000 */
[----:B-1----:R-:W-:-:S05]  /*10510*/  FADD R61, R64, R67 ;  /* 0x00000043403d7221 */ /* 0x002fca0000000000 */
[----:B------:R-:W1:Y:S01]  /*10520*/  SHFL.BFLY PT, R64, R61, 0x1, 0x1f ;  /* 0x0c201f003d407f89 */ /* 0x000e6200000e0000 */
[----:B----4-:R-:W-:Y:S01]  /*10530*/  FADD R62, R62, R65 ;  /* 0x000000413e3e7221 */ /* 0x010fe20000000000 */
[--C-:B------:R-:W-:Y:S01]  /*10540*/  FFMA R66, R36, UR9, -R76.reuse ;  /* 0x0000000924427c23 */ /* 0x100fe2000800084c */
[----:B------:R-:W-:Y:S01]  /*10550*/  FFMA R37, R37, UR9, -R76 ;  /* 0x0000000925257c23 */ /* 0x000fe2000800084c */
[----:B0-----:R-:W-:Y:S01]  /*10560*/  FADD R63, R60, R63 ;  /* 0x0000003f3c3f7221 */ /* 0x001fe20000000000 */
[--C-:B------:R-:W-:Y:S01]  /*10570*/  FFMA R38, R38, UR9, -R73.reuse ;  /* 0x0000000926267c23 */ /* 0x100fe20008000849 */
[----:B------:R-:W0:Y:S01]  /*10580*/  SHFL.BFLY PT, R60, R62, 0x1, 0x1f ;  /* 0x0c201f003e3c7f89 */ /* 0x000e2200000e0000 */
[----:B------:R-:W-:Y:S01]  /*10590*/  FMUL R66, R66, 1.4426950216293334961 ;  /* 0x3fb8aa3b42427820 */ /* 0x000fe20000400000 */
[----:B------:R-:W-:Y:S01]  /*105a0*/  FMUL R37, R37, 1.4426950216293334961 ;  /* 0x3fb8aa3b25257820 */ /* 0x000fe20000400000 */
[----:B------:R-:W-:Y:S01]  /*105b0*/  FADD R65, R0, R2 ;  /* 0x0000000200417221 */ /* 0x000fe20000000000 */
[----:B------:R-:W-:Y:S01]  /*105c0*/  FMUL R38, R38, 1.4426950216293334961 ;  /* 0x3fb8aa3b26267820 */ /* 0x000fe20000400000 */
[----:B------:R-:W3:Y:S08]  /*105d0*/  MUFU.EX2 R0, R66 ;  /* 0x0000004200007308 */ /* 0x000ef00000000800 */
[----:B------:R1:W4:Y:S08]  /*105e0*/  MUFU.EX2 R2, R37 ;  /* 0x0000002500027308 */ /* 0x0003300000000800 */
[----:B------:R4:W4:Y:S01]  /*105f0*/  MUFU.EX2 R3, R38 ;  /* 0x0000002600037308 */ /* 0x0009220000000800 */
[----:B-1----:R-:W-:Y:S01]  /*10600*/  FADD R37, R61, R64 ;  /* 0x000000403d257221 */ /* 0x002fe20000000000 */
[----:B------:R-:W-:Y:S01]  /*10610*/  FFMA R39, R39, UR9, -R73 ;  /* 0x0000000927277c23 */ /* 0x000fe20008000849 */
[----:B------:R-:W-:Y:S03]  /*10620*/  STL [R1+0x1d0], R76 ;  /* 0x0001d04c01007387 */ /* 0x000fe60000100800 */
[----:B------:R-:W-:Y:S01]  /*10630*/  FMUL R39, R39, 1.4426950216293334961 ;  /* 0x3fb8aa3b27277820 */ /* 0x000fe20000400000 */
[----:B---3--:R-:W-:Y:S01]  /*10640*/  STL [R1+0x580], R0 ;  /* 0x0005800001007387 */ /* 0x008fe20000100800 */
[----:B0-----:R-:W-:Y:S01]  /*10650*/  FADD R60, R62, R60 ;  /* 0x0000003c3e3c7221 */ /* 0x001fe20000000000 */
[----:B----4-:R-:W-:Y:S01]  /*10660*/  FADD R38, R0, R2 ;  /* 0x0000000200267221 */ /* 0x010fe20000000000 */
[----:B------:R0:W1:Y:S01]  /*10670*/  MUFU.EX2 R62, R39 ;  /* 0x00000027003e7308 */ /* 0x0000620000000800 */
[----:B------:R-:W-:Y:S04]  /*10680*/  STL [R1+0x1cc], R73 ;  /* 0x0001cc4901007387 */ /* 0x000fe80000100800 */
[----:B------:R-:W-:Y:S04]  /*10690*/  STL [R1+0x57c], R2 ;  /* 0x00057c0201007387 */ /* 0x000fe80000100800 */
[----:B------:R-:W-:Y:S04]  /*106a0*/  STL [R1+0x578], R3 ;  /* 0x0005780301007387 */ /* 0x000fe80000100800 */
[----:B------:R-:W3:Y:S04]  /*106b0*/  LDL.LU R66, [R1+0x164] ;  /* 0x0001640001427983 */ /* 0x000ee80000300800 */
[----:B0-----:R-:W0:Y:S02]  /*106c0*/  SHFL.BFLY PT, R39, R38, 0x2, 0x1f ;  /* 0x0c401f0026277f89 */ /* 0x001e2400000e0000 */
[----:B0-----:R-:W-:Y:S01]  /*106d0*/  FADD R39, R38, R39 ;  /* 0x0000002726277221 */ /* 0x001fe20000000000 */
[----:B-1----:R-:W-:Y:S01]  /*106e0*/  FADD R38, R3, R62 ;  /* 0x0000003e03267221 */ /* 0x002fe20000000000 */
[----:B--2---:R-:W-:-:S05]  /*106f0*/  FMNMX R67, R72, R74, !PT ;  /* 0x0000004a48437209 */ /* 0x004fca0007800000 */
[--C-:B------:R-:W-:Y:S01]  /*10700*/  FFMA R61, R32, UR9, -R67.reuse ;  /* 0x00000009203d7c23 */ /* 0x100fe20008000843 */
[----:B------:R-:W-:-:S03]  /*10710*/  FFMA R33, R33, UR9, -R67 ;  /* 0x0000000921217c23 */ /* 0x000fc60008000843 */
[----:B------:R-:W-:Y:S01]  /*10720*/  FMUL R61, R61, 1.4426950216293334961 ;  /* 0x3fb8aa3b3d3d7820 */ /* 0x000fe20000400000 */
[----:B------:R-:W-:-:S03]  /*10730*/  FMUL R33, R33, 1.4426950216293334961 ;  /* 0x3fb8aa3b21217820 */ /* 0x000fc60000400000 */
[----:B------:R-:W0:Y:S08]  /*10740*/  MUFU.EX2 R0, R61 ;  /* 0x0000003d00007308 */ /* 0x000e300000000800 */
[----:B------:R-:W1:Y:S01]  /*10750*/  MUFU.EX2 R2, R33 ;  /* 0x0000002100027308 */ /* 0x000e620000000800 */
[----:B------:R-:W-:Y:S04]  /*10760*/  STL [R1+0x1c8], R67 ;  /* 0x0001c84301007387 */ /* 0x000fe80000100800 */
[----:B------:R2:W-:Y:S04]  /*10770*/  STL [R1+0x570], R62 ;  /* 0x0005703e01007387 */ /* 0x0005e80000100800 */
[----:B0-----:R-:W-:Y:S04]  /*10780*/  STL [R1+0x574], R0 ;  /* 0x0005740001007387 */ /* 0x001fe80000100800 */
[----:B-1----:R-:W-:Y:S04]  /*10790*/  STL [R1+0x56c], R2 ;  /* 0x00056c0201007387 */ /* 0x002fe80000100800 */
[----:B------:R-:W4:Y:S04]  /*107a0*/  LDL.LU R64, [R1+0x168] ;  /* 0x0001680001407983 */ /* 0x000f280000300800 */
[----:B--2---:R-:W2:Y:S04]  /*107b0*/  LDL.LU R62, [R1+0x16c] ;  /* 0x00016c00013e7983 */ /* 0x004ea80000300800 */
[----:B------:R-:W2:Y:S04]  /*107c0*/  LDL.LU R61, [R1+0x610] ;  /* 0x00061000013d7983 */ /* 0x000ea80000300800 */
[----:B------:R-:W0:Y:S01]  /*107d0*/  SHFL.BFLY PT, R36, R65, 0x2, 0x1f ;  /* 0x0c401f0041247f89 */ /* 0x000e2200000e0000 */
[----:B------:R-:W-:-:S03]  /*107e0*/  FADD R33, R0, R2 ;  /* 0x0000000200217221 */ /* 0x000fc60000000000 */
[----:B------:R-:W-:Y:S01]  /*107f0*/  @P0 STS [R40+0x40200], R60 ;  /* 0x0402003c28000388 */ /* 0x000fe20000000800 */
[----:B0-----:R-:W-:-:S05]  /*10800*/  FADD R36, R65, R36 ;  /* 0x0000002441247221 */ /* 0x001fca0000000000 */
[----:B------:R-:W0:Y:S04]  /*10810*/  SHFL.BFLY PT, R32, R36, 0x1, 0x1f ;  /* 0x0c201f0024207f89 */ /* 0x000e2800000e0000 */
[----:B------:R-:W-:Y:S04]  /*10820*/  SHFL.BFLY PT, R60, R38, 0x2, 0x1f ;  /* 0x0c401f00263c7f89 */ /* 0x000fe800000e0000 */
[----:B------:R-:W-:Y:S04]  /*10830*/  @P0 STS [R40+0x401c0], R37 ;  /* 0x0401c02528000388 */ /* 0x000fe80000000800 */
[----:B------:R-:W1:Y:S01]  /*10840*/  SHFL.BFLY PT, R37, R33, 0x2, 0x1f ;  /* 0x0c401f0021257f89 */ /* 0x000e6200000e0000 */
[----:B0-----:R-:W-:-:S03]  /*10850*/  FADD R32, R36, R32 ;  /* 0x0000002024207221 */ /* 0x001fc60000000000 */
[----:B------:R-:W0:Y:S01]  /*10860*/  SHFL.BFLY PT, R36, R39, 0x1, 0x1f ;  /* 0x0c201f0027247f89 */ /* 0x000e2200000e0000 */
[----:B---3--:R-:W-:-:S05]  /*10870*/  FMNMX R65, R59, R66, !PT ;  /* 0x000000423b417209 */ /* 0x008fca0007800000 */
[--C-:B------:R-:W-:Y:S01]  /*10880*/  FFMA R34, R34, UR9, -R65.reuse ;  /* 0x0000000922227c23 */ /* 0x100fe20008000841 */
[----:B------:R-:W-:-:S03]  /*10890*/  FFMA R35, R35, UR9, -R65 ;  /* 0x0000000923237c23 */ /* 0x000fc60008000841 */
[----:B------:R-:W-:Y:S01]  /*108a0*/  FMUL R34, R34, 1.4426950216293334961 ;  /* 0x3fb8aa3b22227820 */ /* 0x000fe20000400000 */
[----:B------:R-:W-:-:S03]  /*108b0*/  FMUL R35, R35, 1.4426950216293334961 ;  /* 0x3fb8aa3b23237820 */ /* 0x000fc60000400000 */
[----:B------:R0:W-:Y:S01]  /*108c0*/  MUFU.EX2 R0, R34 ;  /* 0x0000002200007308 */ /* 0x0001e20000000800 */
[----:B------:R-:W-:Y:S07]  /*108d0*/  @P0 STS [R40+0x40180], R63 ;  /* 0x0401803f28000388 */ /* 0x000fee0000000800 */
[----:B------:R-:W3:Y:S01]  /*108e0*/  MUFU.EX2 R2, R35 ;  /* 0x0000002300027308 */ /* 0x000ee20000000800 */
[----:B------:R0:W-:Y:S01]  /*108f0*/  @P0 STS [R40+0x40240], R32 ;  /* 0x0402402028000388 */ /* 0x0001e20000000800 */
[----:B-1----:R-:W-:Y:S01]  /*10900*/  FADD R33, R33, R37 ;  /* 0x0000002521217221 */ /* 0x002fe20000000000 */
[----:B0-----:R-:W-:Y:S01]  /*10910*/  FADD R32, R38, R60 ;  /* 0x0000003c26207221 */ /* 0x001fe20000000000 */
[----:B------:R-:W-:-:S04]  /*10920*/  FADD R34, R39, R36 ;  /* 0x0000002427227221 */ /* 0x000fc80000000000 */
[----:B------:R-:W0:Y:S01]  /*10930*/  SHFL.BFLY PT, R37, R32, 0x1, 0x1f ;  /* 0x0c201f0020257f89 */ /* 0x000e2200000e0000 */
[----:B---3--:R-:W-:-:S03]  /*10940*/  FADD R36, R0, R2 ;  /* 0x0000000200247221 */ /* 0x008fc60000000000 */
[----:B------:R-:W-:Y:S04]  /*10950*/  STL [R1+0x1c4], R65 ;  /* 0x0001c44101007387 */ /* 0x000fe80000100800 */
[----:B------:R1:W-:Y:S04]  /*10960*/  STL [R1+0x568], R0 ;  /* 0x0005680001007387 */ /* 0x0003e80000100800 */
[----:B------:R3:W-:Y:S01]  /*10970*/  STL [R1+0x564], R2 ;  /* 0x0005640201007387 */ /* 0x0007e20000100800 */
[----:B0-----:R-:W-:-:S05]  /*10980*/  FADD R32, R32, R37 ;  /* 0x0000002520207221 */ /* 0x001fca0000000000 */
[----:B------:R-:W-:Y:S01]  /*10990*/  @P0 STS [R40+0x402c0], R32 ;  /* 0x0402c02028000388 */ /* 0x000fe20000000800 */
[----:B----4-:R-:W-:-:S05]  /*109a0*/  FMNMX R63, R58, R64, !PT ;  /* 0x000000403a3f7209 */ /* 0x010fca0007800000 */
[----:B------:R-:W-:-:S04]  /*109b0*/  FFMA R35, R68, UR9, -R63 ;  /* 0x0000000944237c23 */ /* 0x000fc8000800083f */
[----:B------:R-:W-:Y:S02]  /*109c0*/  FMUL R38, R35, 1.4426950216293334961 ;  /* 0x3fb8aa3b23267820 */ /* 0x000fe40000400000 */
[----:B------:R-:W0:Y:S02]  /*109d0*/  SHFL.BFLY PT, R35, R33, 0x1, 0x1f ;  /* 0x0c201f0021237f89 */ /* 0x000e2400000e0000 */
[----:B-1----:R1:W-:Y:S01]  /*109e0*/  MUFU.EX2 R0, R38 ;  /* 0x0000002600007308 */ /* 0x0023e20000000800 */
[----:B------:R-:W-:Y:S01]  /*109f0*/  FFMA R39, R69, UR9, -R63 ;  /* 0x0000000945277c23 */ /* 0x000fe2000800083f */
[----:B-1----:R-:W1:Y:S01]  /*10a00*/  SHFL.BFLY PT, R38, R36, 0x2, 0x1f ;  /* 0x0c401f0024267f89 */ /* 0x002e6200000e0000 */
[----:B--2---:R-:W-:Y:S02]  /*10a10*/  FMNMX R59, R57, R62, !PT ;  /* 0x0000003e393b7209 */ /* 0x004fe40007800000 */
[----:B------:R-:W-:-:S03]  /*10a20*/  FMUL R39, R39, 1.4426950216293334961 ;  /* 0x3fb8aa3b27277820 */ /* 0x000fc60000400000 */
[--C-:B------:R-:W-:Y:S01]  /*10a30*/  FFMA R57, R70, UR9, -R59.reuse ;  /* 0x0000000946397c23 */ /* 0x100fe2000800083b */
[----:B---3--:R2:W3:Y:S01]  /*10a40*/  MUFU.EX2 R2, R39 ;  /* 0x0000002700027308 */ /* 0x0084e20000000800 */
[----:B------:R-:W-:Y:S01]  /*10a50*/  FFMA R37, R71, UR9, -R59 ;  /* 0x0000000947257c23 */ /* 0x000fe2000800083b */
[----:B------:R-:W-:Y:S01]  /*10a60*/  FMNMX R58, R56, R61, !PT ;  /* 0x0000003d383a7209 */ /* 0x000fe20007800000 */
[----:B0-----:R-:W-:Y:S02]  /*10a70*/  FADD R35, R33, R35 ;  /* 0x0000002321237221 */ /* 0x001fe40000000000 */
[----:B------:R-:W-:Y:S01]  /*10a80*/  FMUL R33, R37, 1.4426950216293334961 ;  /* 0x3fb8aa3b25217820 */ /* 0x000fe20000400000 */
[----:B--2---:R-:W-:Y:S01]  /*10a90*/  FMUL R39, R57, 1.4426950216293334961 ;  /* 0x3fb8aa3b39277820 */ /* 0x004fe20000400000 */
[----:B------:R-:W-:Y:S02]  /*10aa0*/  FFMA R28, R28, UR9, -R58 ;  /* 0x000000091c1c7c23 */ /* 0x000fe4000800083a */
[----:B------:R1:W-:Y:S08]  /*10ab0*/  MUFU.EX2 R60, R33 ;  /* 0x00000021003c7308 */ /* 0x0003f00000000800 */
[----:B------:R-:W0:Y:S01]  /*10ac0*/  MUFU.EX2 R3, R39 ;  /* 0x0000002700037308 */ /* 0x000e220000000800 */
[----:B-1----:R-:W-:Y:S01]  /*10ad0*/  FADD R33, R36, R38 ;  /* 0x0000002624217221 */ /* 0x002fe20000000000 */
[----:B------:R-:W-:Y:S01]  /*10ae0*/  FFMA R36, R29, UR9, -R58 ;  /* 0x000000091d247c23 */ /* 0x000fe2000800083a */
[----:B------:R-:W-:Y:S01]  /*10af0*/  FMUL R37, R28, 1.4426950216293334961 ;  /* 0x3fb8aa3b1c257820 */ /* 0x000fe20000400000 */
[----:B------:R-:W-:Y:S02]  /*10b00*/  STL [R1+0x1c0], R63 ;  /* 0x0001c03f01007387 */ /* 0x000fe40000100800 */
[----:B------:R-:W-:Y:S01]  /*10b10*/  FMUL R36, R36, 1.4426950216293334961 ;  /* 0x3fb8aa3b24247820 */ /* 0x000fe20000400000 */
[----:B---3--:R-:W-:Y:S01]  /*10b20*/  FADD R28, R0, R2 ;  /* 0x00000002001c7221 */ /* 0x008fe20000000000 */
[----:B------:R1:W-:Y:S04]  /*10b30*/  STL [R1+0x560], R0 ;  /* 0x0005600001007387 */ /* 0x0003e80000100800 */
[----:B------:R-:W-:Y:S04]  /*10b40*/  STL [R1+0x1bc], R59 ;  /* 0x0001bc3b01007387 */ /* 0x000fe80000100800 */
[----:B------:R2:W-:Y:S01]  /*10b50*/  STL [R1+0x55c], R2 ;  /* 0x00055c0201007387 */ /* 0x0005e20000100800 */
[----:B-1----:R-:W1:Y:S03]  /*10b60*/  MUFU.EX2 R0, R37 ;  /* 0x0000002500007308 */ /* 0x002e660000000800 */
[----:B0-----:R-:W-:Y:S05]  /*10b70*/  STL [R1+0x558], R3 ;  /* 0x0005580301007387 */ /* 0x001fea0000100800 */
[----:B--2---:R-:W0:Y:S01]  /*10b80*/  MUFU.EX2 R2, R36 ;  /* 0x0000002400027308 */ /* 0x004e220000000800 */
[----:B------:R-:W-:Y:S04]  /*10b90*/  STL [R1+0x1b8], R58 ;  /* 0x0001b83a01007387 */ /* 0x000fe80000100800 */
[----:B------:R-:W-:Y:S04]  /*10ba0*/  STL [R1+0x554], R60 ;  /* 0x0005543c01007387 */ /* 0x000fe80000100800 */
[----:B------:R-:W2:Y:S04]  /*10bb0*/  LDL.LU R57, [R1+0x614] ;  /* 0x0006140001397983 */ /* 0x000ea80000300800 */
[----:B------:R-:W3:Y:S04]  /*10bc0*/  LDL.LU R56, [R1+0x618] ;  /* 0x0006180001387983 */ /* 0x000ee80000300800 */
[----:B-1----:R1:W-:Y:S01]  /*10bd0*/  STL [R1+0x550], R0 ;  /* 0x0005500001007387 */ /* 0x0023e20000100800 */
[----:B0-----:R-:W-:-:S03]  /*10be0*/  FADD R32, R0, R2 ;  /* 0x0000000200207221 */ /* 0x001fc60000000000 */
[----:B------:R-:W-:Y:S04]  /*10bf0*/  STL [R1+0x54c], R2 ;  /* 0x00054c0201007387 */ /* 0x000fe80000100800 */
[----:B-1----:R-:W4:Y:S04]  /*10c00*/  LDL R0, [R1+0x620] ;  /* 0x0006200001007983 */ /* 0x002f280000100800 */
[----:B------:R-:W4:Y:S04]  /*10c10*/  LDL.LU R39, [R1+0x61c] ;  /* 0x00061c0001277983 */ /* 0x000f280000300800 */
[----:B------:R-:W0:Y:S04]  /*10c20*/  SHFL.BFLY PT, R29, R33, 0x1, 0x1f ;  /* 0x0c201f00211d7f89 */ /* 0x000e2800000e0000 */
[----:B------:R-:W1:Y:S04]  /*10c30*/  SHFL.BFLY PT, R37, R28, 0x2, 0x1f ;  /* 0x0c401f001c257f89 */ /* 0x000e6800000e0000 */
[----:B------:R-:W-:Y:S04]  /*10c40*/  @P0 STS [R40+0x40280], R34 ;  /* 0x0402802228000388 */ /* 0x000fe80000000800 */
[----:B------:R-:W-:Y:S04]  /*10c50*/  SHFL.BFLY PT, R34, R32, 0x2, 0x1f ;  /* 0x0c401f0020227f89 */ /* 0x000fe800000e0000 */
[----:B------:R-:W-:Y:S01]  /*10c60*/  @P0 STS [R40+0x40300], R35 ;  /* 0x0403002328000388 */ /* 0x000fe20000000800 */
[----:B0-----:R-:W-:Y:S01]  /*10c70*/  FADD R36, R33, R29 ;  /* 0x0000001d21247221 */ /* 0x001fe20000000000 */
[----:B------:R-:W-:Y:S01]  /*10c80*/  FADD R29, R3, R60 ;  /* 0x0000003c031d7221 */ /* 0x000fe20000000000 */
[----:B-1----:R-:W-:-:S04]  /*10c90*/  FADD R28, R28, R37 ;  /* 0x000000251c1c7221 */ /* 0x002fc80000000000 */
[----:B------:R-:W0:Y:S04]  /*10ca0*/  SHFL.BFLY PT, R35, R29, 0x2, 0x1f ;  /* 0x0c401f001d237f89 */ /* 0x000e2800000e0000 */
[----:B------:R-:W1:Y:S01]  /*10cb0*/  SHFL.BFLY PT, R33, R28, 0x1, 0x1f ;  /* 0x0c201f001c217f89 */ /* 0x000e6200000e0000 */
[----:B0-----:R-:W-:Y:S01]  /*10cc0*/  FADD R29, R29, R35 ;  /* 0x000000231d1d7221 */ /* 0x001fe20000000000 */
[----:B-1----:R-:W-:Y:S01]  /*10cd0*/  FADD R28, R28, R33 ;  /* 0x000000211c1c7221 */ /* 0x002fe20000000000 */
[----:B--2---:R-:W-:Y:S02]  /*10ce0*/  FMNMX R55, R55, R57, !PT ;  /* 0x0000003937377209 */ /* 0x004fe40007800000 */
[----:B---3--:R-:W-:-:S03]  /*10cf0*/  FMNMX R54, R54, R56, !PT ;  /* 0x0000003836367209 */ /* 0x008fc60007800000 */
[--C-:B------:R-:W-:Y:S02]  /*10d00*/  FFMA R30, R30, UR9, -R55.reuse ;  /* 0x000000091e1e7c23 */ /* 0x100fe40008000837 */
[--C-:B------:R-:W-:Y:S01]  /*10d10*/  FFMA R24, R24, UR9, -R54.reuse ;  /* 0x0000000918187c23 */ /* 0x100fe20008000836 */
[----:B------:R-:W-:Y:S01]  /*10d20*/  FFMA R31, R31, UR9, -R55 ;  /* 0x000000091f1f7c23 */ /* 0x000fe20008000837 */
[----:B------:R-:W-:Y:S02]  /*10d30*/  FFMA R25, R25, UR9, -R54 ;  /* 0x0000000919197c23 */ /* 0x000fe40008000836 */
[----:B------:R-:W-:Y:S01]  /*10d40*/  FMUL R24, R24, 1.4426950216293334961 ;  /* 0x3fb8aa3b18187820 */ /* 0x000fe20000400000 */
[----:B------:R-:W-:Y:S01]  /*10d50*/  FMUL R30, R30, 1.4426950216293334961 ;  /* 0x3fb8aa3b1e1e7820 */ /* 0x000fe20000400000 */
[----:B------:R-:W-:Y:S02]  /*10d60*/  FMUL R31, R31, 1.4426950216293334961 ;  /* 0x3fb8aa3b1f1f7820 */ /* 0x000fe40000400000 */
[----:B------:R0:W-:Y:S01]  /*10d70*/  MUFU.EX2 R37, R24 ;  /* 0x0000001800257308 */ /* 0x0001e20000000800 */
[----:B----4-:R-:W-:-:S07]  /*10d80*/  FMNMX R38, R53, R39, !PT ;  /* 0x0000002735267209 */ /* 0x010fce0007800000 */
[----:B------:R1:W2:Y:S01]  /*10d90*/  MUFU.EX2 R2, R30 ;  /* 0x0000001e00027308 */ /* 0x0002a20000000800 */
[----:B0-----:R-:W-:Y:S01]  /*10da0*/  FMUL R24, R25, 1.4426950216293334961 ;  /* 0x3fb8aa3b19187820 */ /* 0x001fe20000400000 */
[--C-:B------:R-:W-:Y:S01]  /*10db0*/  FFMA R25, R26, UR9, -R38.reuse ;  /* 0x000000091a197c23 */ /* 0x100fe20008000826 */
[----:B------:R-:W-:-:S05]  /*10dc0*/  FFMA R27, R27, UR9, -R38 ;  /* 0x000000091b1b7c23 */ /* 0x000fca0008000826 */
[----:B------:R-:W0:Y:S01]  /*10dd0*/  MUFU.EX2 R3, R31 ;  /* 0x0000001f00037308 */ /* 0x000e220000000800 */
[----:B-1----:R-:W-:Y:S01]  /*10de0*/  FADD R30, R32, R34 ;  /* 0x00000022201e7221 */ /* 0x002fe20000000000 */
[----:B------:R-:W-:Y:S01]  /*10df0*/  FMUL R32, R25, 1.4426950216293334961 ;  /* 0x3fb8aa3b19207820 */ /* 0x000fe20000400000 */
[----:B------:R-:W-:-:S05]  /*10e00*/  FMUL R27, R27, 1.4426950216293334961 ;  /* 0x3fb8aa3b1b1b7820 */ /* 0x000fca0000400000 */
[----:B------:R-:W1:Y:S08]  /*10e10*/  MUFU.EX2 R35, R24 ;  /* 0x0000001800237308 */ /* 0x000e700000000800 */
[----:B------:R-:W3:Y:S01]  /*10e20*/  MUFU.EX2 R33, R32 ;  /* 0x0000002000217308 */ /* 0x000ee20000000800 */
[----:B------:R-:W-:Y:S07]  /*10e30*/  STL [R1+0x1b4], R55 ;  /* 0x0001b43701007387 */ /* 0x000fee0000100800 */
[----:B------:R-:W4:Y:S01]  /*10e40*/  MUFU.EX2 R34, R27 ;  /* 0x0000001b00227308 */ /* 0x000f220000000800 */
[----:B--2---:R-:W-:Y:S01]  /*10e50*/  STL [R1+0x548], R2 ;  /* 0x0005480201007387 */ /* 0x004fe20000100800 */
[----:B0-----:R-:W-:-:S03]  /*10e60*/  FADD R26, R2, R3 ;  /* 0x00000003021a7221 */ /* 0x001fc60000000000 */
[----:B------:R-:W-:Y:S04]  /*10e70*/  STL [R1+0x1b0], R54 ;  /* 0x0001b03601007387 */ /* 0x000fe80000100800 */
[----:B------:R0:W-:Y:S04]  /*10e80*/  STL [R1+0x544], R3 ;  /* 0x0005440301007387 */ /* 0x0001e80000100800 */
[----:B------:R-:W-:Y:S04]  /*10e90*/  STL [R1+0x1ac], R38 ;  /* 0x0001ac2601007387 */ /* 0x000fe80000100800 */
[----:B------:R-:W-:Y:S04]  /*10ea0*/  STL [R1+0x540], R37 ;  /* 0x0005402501007387 */ /* 0x000fe80000100800 */
[----:B0-----:R-:W2:Y:S01]  /*10eb0*/  LDL R3, [R1+0x624] ;  /* 0x0006240001037983 */ /* 0x001ea20000100800 */
[----:B------:R-:W-:-:S03]  /*10ec0*/  FMNMX R2, R52, R0, !PT ;  /* 0x0000000034027209 */ /* 0x000fc60007800000 */
[----:B-1----:R-:W-:Y:S04]  /*10ed0*/  STL [R1+0x53c], R35 ;  /* 0x00053c2301007387 */ /* 0x002fe80000100800 */
[----:B---3--:R-:W-:Y:S04]  /*10ee0*/  STL [R1+0x538], R33 ;  /* 0x0005382101007387 */ /* 0x008fe80000100800 */
[----:B----4-:R-:W-:Y:S04]  /*10ef0*/  STL [R1+0x534], R34 ;  /* 0x0005342201007387 */ /* 0x010fe80000100800 */
[----:B------:R-:W3:Y:S04]  /*10f00*/  LDL R0, [R1+0x628] ;  /* 0x0006280001007983 */ /* 0x000ee80000100800 */
[----:B------:R-:W0:Y:S04]  /*10f10*/  SHFL.BFLY PT, R31, R29, 0x1, 0x1f ;  /* 0x0c201f001d1f7f89 */ /* 0x000e2800000e0000 */
[----:B------:R-:W1:Y:S04]  /*10f20*/  SHFL.BFLY PT, R24, R30, 0x1, 0x1f ;  /* 0x0c201f001e187f89 */ /* 0x000e6800000e0000 */
[----:B------:R-:W-:Y:S01]  /*10f30*/  STL [R1+0x1a8], R2 ;  /* 0x0001a80201007387 */ /* 0x000fe20000100800 */
[----:B0-----:R-:W-:Y:S01]  /*10f40*/  FADD R27, R29, R31 ;  /* 0x0000001f1d1b7221 */ /* 0x001fe20000000000 */
[----:B------:R-:W-:-:S04]  /*10f50*/  FFMA R29, R21, UR9, -R2 ;  /* 0x00000009151d7c23 */ /* 0x000fc80008000802 */
[----:B------:R0:W-:Y:S02]  /*10f60*/  @P0 STS [R40+0x403c0], R27 ;  /* 0x0403c01b28000388 */ /* 0x0001e40000000800 */
[----:B0-----:R-:W-:Y:S02]  /*10f70*/  FFMA R27, R20, UR9, -R2 ;  /* 0x00000009141b7c23 */ /* 0x001fe40008000802 */
[----:B------:R-:W4:Y:S01]  /*10f80*/  LDL R2, [R1+0x62c] ;  /* 0x00062c0001027983 */ /* 0x000f220000100800 */
[----:B------:R-:W-:Y:S01]  /*10f90*/  FMUL R29, R29, 1.4426950216293334961 ;  /* 0x3fb8aa3b1d1d7820 */ /* 0x000fe20000400000 */
[----:B------:R-:W-:Y:S01]  /*10fa0*/  FMUL R27, R27, 1.4426950216293334961 ;  /* 0x3fb8aa3b1b1b7820 */ /* 0x000fe20000400000 */
[----:B-1----:R-:W-:Y:S02]  /*10fb0*/  FADD R20, R30, R24 ;  /* 0x000000181e147221 */ /* 0x002fe40000000000 */
[----:B------:R-:W-:Y:S08]  /*10fc0*/  MUFU.EX2 R31, R29 ;  /* 0x0000001d001f7308 */ /* 0x000ff00000000800 */
[----:B------:R-:W0:Y:S02]  /*10fd0*/  MUFU.EX2 R30, R27 ;  /* 0x0000001b001e7308 */ /* 0x000e240000000800 */
[----:B0-----:R-:W-:Y:S04]  /*10fe0*/  STL [R1+0x530], R30 ;  /* 0x0005301e01007387 */ /* 0x001fe80000100800 */
[----:B------:R-:W-:Y:S04]  /*10ff0*/  STL [R1+0x23c], R31 ;  /* 0x00023c1f01007387 */ /* 0x000fe80000100800 */
[----:B------:R-:W0:Y:S01]  /*11000*/  SHFL.BFLY PT, R25, R26, 0x2, 0x1f ;  /* 0x0c401f001a197f89 */ /* 0x000e2200000e0000 */
[----:B--2---:R-:W-:-:S05]  /*11010*/  FMNMX R3, R51, R3, !PT ;  /* 0x0000000333037209 */ /* 0x004fca0007800000 */
[----:B------:R-:W-:Y:S01]  /*11020*/  STL [R1+0x1a4], R3 ;  /* 0x0001a40301007387 */ /* 0x000fe20000100800 */
[----:B---3--:R-:W-:-:S03]  /*11030*/  FMNMX R29, R50, R0, !PT ;  /* 0x00000000321d7209 */ /* 0x008fc60007800000 */
[----:B------:R-:W2:Y:S01]  /*11040*/  LDL R0, [R1+0x630] ;  /* 0x0006300001007983 */ /* 0x000ea20000100800 */
[----:B0-----:R-:W-:Y:S01]  /*11050*/  FADD R25, R26, R25 ;  /* 0x000000191a197221 */ /* 0x001fe20000000000 */
[----:B------:R-:W-:Y:S01]  /*11060*/  FADD R26, R33, R34 ;  /* 0x00000022211a7221 */ /* 0x000fe20000000000 */
[----:B------:R-:W-:-:S04]  /*11070*/  FADD R24, R37, R35 ;  /* 0x0000002325187221 */ /* 0x000fc80000000000 */
[----:B------:R-:W0:Y:S04]  /*11080*/  SHFL.BFLY PT, R21, R26, 0x2, 0x1f ;  /* 0x0c401f001a157f89 */ /* 0x000e2800000e0000 */
[----:B------:R-:W-:Y:S04]  /*11090*/  @P0 STS [R40+0x40380], R28 ;  /* 0x0403801c28000388 */ /* 0x000fe80000000800 */
[----:B------:R-:W1:Y:S04]  /*110a0*/  SHFL.BFLY PT, R28, R24, 0x2, 0x1f ;  /* 0x0c401f00181c7f89 */ /* 0x000e6800000e0000 */
[----:B------:R-:W3:Y:S01]  /*110b0*/  SHFL.BFLY PT, R27, R25, 0x1, 0x1f ;  /* 0x0c201f00191b7f89 */ /* 0x000ee200000e0000 */
[----:B0-----:R-:W-:-:S05]  /*110c0*/  FADD R21, R26, R21 ;  /* 0x000000151a157221 */ /* 0x001fca0000000000 */
[----:B------:R-:W0:Y:S01]  /*110d0*/  SHFL.BFLY PT, R26, R21, 0x1, 0x1f ;  /* 0x0c201f00151a7f89 */ /* 0x000e2200000e0000 */
[----:B-1----:R-:W-:Y:S01]  /*110e0*/  FADD R24, R24, R28 ;  /* 0x0000001c18187221 */ /* 0x002fe20000000000 */
[--C-:B------:R-:W-:Y:S02]  /*110f0*/  FFMA R28, R22, UR9, -R3.reuse ;  /* 0x00000009161c7c23 */ /* 0x100fe40008000803 */
[----:B------:R3:W-:Y:S01]  /*11100*/  @P0 STS [R40+0x40400], R20 ;  /* 0x0404001428000388 */ /* 0x0007e20000000800 */
[----:B------:R-:W-:Y:S01]  /*11110*/  FFMA R23, R23, UR9, -R3 ;  /* 0x0000000917177c23 */ /* 0x000fe20008000803 */
[----:B------:R-:W-:-:S03]  /*11120*/  FMUL R28, R28, 1.4426950216293334961 ;  /* 0x3fb8aa3b1c1c7820 */ /* 0x000fc60000400000 */
[----:B------:R-:W-:Y:S01]  /*11130*/  FMUL R23, R23, 1.4426950216293334961 ;  /* 0x3fb8aa3b17177820 */ /* 0x000fe20000400000 */
[----:B---3--:R-:W-:Y:S02]  /*11140*/  FADD R20, R25, R27 ;  /* 0x0000001b19147221 */ /* 0x008fe40000000000 */
[----:B------:R-:W1:Y:S01]  /*11150*/  SHFL.BFLY PT, R27, R24, 0x1, 0x1f ;  /* 0x0c201f00181b7f89 */ /* 0x000e6200000e0000 */
[----:B------:R-:W3:Y:S01]  /*11160*/  MUFU.EX2 R3, R28 ;  /* 0x0000001c00037308 */ /* 0x000ee20000000800 */
[----:B------:R-:W-:-:S07]  /*11170*/  FADD R25, R30, R31 ;  /* 0x0000001f1e197221 */ /* 0x000fce0000000000 */
[----:B------:R3:W1:Y:S01]  /*11180*/  MUFU.EX2 R28, R23 ;  /* 0x00000017001c7308 */ /* 0x0006620000000800 */
[----:B------:R-:W4:Y:S01]  /*11190*/  SHFL.BFLY PT, R22, R25, 0x2, 0x1f ;  /* 0x0c401f0019167f89 */ /* 0x000f2200000e0000 */
[----:B0-----:R-:W-:Y:S01]  /*111a0*/  FADD R21, R21, R26 ;  /* 0x0000001a15157221 */ /* 0x001fe20000000000 */
[----:B---3--:R-:W-:-:S04]  /*111b0*/  FFMA R23, R16, UR9, -R29 ;  /* 0x0000000910177c23 */ /* 0x008fc8000800081d */
[----:B------:R-:W-:Y:S01]  /*111c0*/  FMUL R23, R23, 1.4426950216293334961 ;  /* 0x3fb8aa3b17177820 */ /* 0x000fe20000400000 */
[----:B------:R-:W-:-:S03]  /*111d0*/  FFMA R17, R17, UR9, -R29 ;  /* 0x0000000911117c23 */ /* 0x000fc6000800081d */
[----:B------:R0:W3:Y:S01]  /*111e0*/  MUFU.EX2 R26, R23 ;  /* 0x00000017001a7308 */ /* 0x0000e20000000800 */
[----:B-1----:R-:W-:Y:S01]  /*111f0*/  FADD R16, R24, R27 ;  /* 0x0000001b18107221 */ /* 0x002fe20000000000 */
[----:B0-----:R-:W-:-:S06]  /*11200*/  FMUL R23, R17, 1.4426950216293334961 ;  /* 0x3fb8aa3b11177820 */ /* 0x001fcc0000400000 */
[----:B------:R-:W0:Y:S01]  /*11210*/  MUFU.EX2 R27, R23 ;  /* 0x00000017001b7308 */ /* 0x000e220000000800 */
[----:B----4-:R-:W-:Y:S01]  /*11220*/  FMNMX R2, R49, R2, !PT ;  /* 0x0000000231027209 */ /* 0x010fe20007800000 */
[----:B------:R1:W-:Y:S01]  /*11230*/  STL [R1+0x234], R3 ;  /* 0x0002340301007387 */ /* 0x0003e20000100800 */
[----:B------:R-:W-:-:S03]  /*11240*/  FADD R17, R3, R28 ;  /* 0x0000001c03117221 */ /* 0x000fc60000000000 */
[----:B------:R-:W-:Y:S04]  /*11250*/  STL [R1+0x1a0], R29 ;  /* 0x0001a01d01007387 */ /* 0x000fe80000100800 */
[----:B------:R-:W-:Y:S04]  /*11260*/  STL [R1+0x228], R28 ;  /* 0x0002281c01007387 */ /* 0x000fe80000100800 */
[----:B---3--:R-:W-:Y:S04]  /*11270*/  STL [R1+0x224], R26 ;  /* 0x0002241a01007387 */ /* 0x008fe80000100800 */
[----:B------:R3:W-:Y:S01]  /*11280*/  STL [R1+0x19c], R2 ;  /* 0x00019c0201007387 */ /* 0x0007e20000100800 */
[----:B------:R-:W-:-:S03]  /*11290*/  FADD R22, R25, R22 ;  /* 0x0000001619167221 */ /* 0x000fc60000000000 */
[----:B-1----:R-:W4:Y:S01]  /*112a0*/  LDL R3, [R1+0x634] ;  /* 0x0006340001037983 */ /* 0x002f220000100800 */
[--C-:B------:R-:W-:Y:S01]  /*112b0*/  FFMA R24, R18, UR9, -R2.reuse ;  /* 0x0000000912187c23 */ /* 0x100fe20008000802 */
[----:B------:R-:W-:Y:S02]  /*112c0*/  FFMA R19, R19, UR9, -R2 ;  /* 0x0000000913137c23 */ /* 0x000fe40008000802 */
[----:B0-----:R-:W-:Y:S01]  /*112d0*/  STL [R1+0x220], R27 ;  /* 0x0002201b01007387 */ /* 0x001fe20000100800 */
[----:B------:R-:W-:-:S03]  /*112e0*/  FMUL R24, R24, 1.4426950216293334961 ;  /* 0x3fb8aa3b18187820 */ /* 0x000fc60000400000 */
[----:B------:R-:W0:Y:S04]  /*112f0*/  SHFL.BFLY PT, R23, R22, 0x1, 0x1f ;  /* 0x0c201f0016177f89 */ /* 0x000e2800000e0000 */
[----:B---3--:R-:W3:Y:S01]  /*11300*/  LDL R2, [R1+0x638] ;  /* 0x0006380001027983 */ /* 0x008ee20000100800 */
[----:B------:R-:W-:Y:S01]  /*11310*/  FMUL R19, R19, 1.4426950216293334961 ;  /* 0x3fb8aa3b13137820 */ /* 0x000fe20000400000 */
[----:B------:R-:W1:Y:S08]  /*11320*/  MUFU.EX2 R24, R24 ;  /* 0x0000001800187308 */ /* 0x000e700000000800 */
[----:B------:R-:W0:Y:S01]  /*11330*/  MUFU.EX2 R25, R19 ;  /* 0x0000001300197308 */ /* 0x000e220000000800 */
[----:B------:R0:W-:Y:S04]  /*11340*/  @P0 STS [R40+0x40480], R16 ;  /* 0x0404801028000388 */ /* 0x0001e80000000800 */
[----:B-1----:R-:W-:Y:S01]  /*11350*/  STL [R1+0x21c], R24 ;  /* 0x00021c1801007387 */ /* 0x002fe20000100800 */
[----:B0-----:R-:W-:-:S03]  /*11360*/  FADD R16, R22, R23 ;  /* 0x0000001716107221 */ /* 0x001fc60000000000 */
[----:B------:R-:W-:Y:S01]  /*11370*/  STL [R1+0x218], R25 ;  /* 0x0002181901007387 */ /* 0x000fe20000100800 */
[----:B--2---:R-:W-:-:S03]  /*11380*/  FMNMX R23, R48, R0, !PT ;  /* 0x0000000030177209 */ /* 0x004fc60007800000 */
[----:B------:R-:W2:Y:S04]  /*11390*/  LDL R0, [R1+0x63c] ;  /* 0x00063c0001007983 */ /* 0x000ea80000100800 */
[----:B------:R-:W0:Y:S04]  /*113a0*/  SHFL.BFLY PT, R18, R17, 0x2, 0x1f ;  /* 0x0c401f0011127f89 */ /* 0x000e2800000e0000 */
[----:B------:R1:W-:Y:S02]  /*113b0*/  @P0 STS [R40+0x404c0], R21 ;  /* 0x0404c01528000388 */ /* 0x0003e40000000800 */
[----:B-1----:R-:W-:-:S02]  /*113c0*/  FADD R21, R26, R27 ;  /* 0x0000001b1a157221 */ /* 0x002fc40000000000 */
[----:B------:R-:W-:Y:S04]  /*113d0*/  @P0 STS [R40+0x40440], R20 ;  /* 0x0404401428000388 */ /* 0x000fe80000000800 */
[----:B------:R-:W1:Y:S01]  /*113e0*/  SHFL.BFLY PT, R22, R21, 0x2, 0x1f ;  /* 0x0c401f0015167f89 */ /* 0x000e6200000e0000 */
[----:B0-----:R-:W-:Y:S01]  /*113f0*/  FADD R18, R17, R18 ;  /* 0x0000001211127221 */ /* 0x001fe20000000000 */
[----:B------:R-:W-:-:S04]  /*11400*/  FADD R17, R24, R25 ;  /* 0x0000001918117221 */ /* 0x000fc80000000000 */
[----:B------:R-:W-:Y:S04]  /*11410*/  SHFL.BFLY PT, R20, R18, 0x1, 0x1f ;  /* 0x0c201f0012147f89 */ /* 0x000fe800000e0000 */
[----:B------:R-:W0:Y:S01]  /*11420*/  SHFL.BFLY PT, R19, R17, 0x2, 0x1f ;  /* 0x0c401f0011137f89 */ /* 0x000e2200000e0000 */
[--C-:B------:R-:W-:Y:S01]  /*11430*/  FFMA R12, R12, UR9, -R23.reuse ;  /* 0x000000090c0c7c23 */ /* 0x100fe20008000817 */
[----:B------:R-:W-:Y:S02]  /*11440*/  FFMA R13, R13, UR9, -R23 ;  /* 0x000000090d0d7c23 */ /* 0x000fe40008000817 */
[----:B------:R1:W-:Y:S01]  /*11450*/  @P0 STS [R40+0x40500], R16 ;  /* 0x0405001028000388 */ /* 0x0003e20000000800 */
[----:B------:R-:W-:Y:S01]  /*11460*/  FMUL R12, R12, 1.4426950216293334961 ;  /* 0x3fb8aa3b0c0c7820 */ /* 0x000fe20000400000 */
[----:B------:R-:W-:-:S02]  /*11470*/  FMUL R13, R13, 1.4426950216293334961 ;  /* 0x3fb8aa3b0d0d7820 */ /* 0x000fc40000400000 */
[----:B------:R0:W-:Y:S02]  /*11480*/  STL [R1+0x198], R23 ;  /* 0x0001981701007387 */ /* 0x0001e40000100800 */
[----:B------:R0:W-:Y:S01]  /*11490*/  MUFU.EX2 R24, R13 ;  /* 0x0000000d00187308 */ /* 0x0001e20000000800 */
[----:B-1----:R-:W-:-:S07]  /*114a0*/  FADD R16, R21, R22 ;  /* 0x0000001615107221 */ /* 0x002fce0000000000 */
[----:B0-----:R0:W1:Y:S01]  /*114b0*/  MUFU.EX2 R23, R12 ;  /* 0x0000000c00177308 */ /* 0x0010620000000800 */
[----:B------:R-:W-:Y:S01]  /*114c0*/  FADD R13, R17, R19 ;  /* 0x00000013110d7221 */ /* 0x000fe20000000000 */
[----:B0-----:R-:W-:Y:S02]  /*114d0*/  FADD R12, R18, R20 ;  /* 0x00000014120c7221 */ /* 0x001fe40000000000 */
[----:B------:R-:W0:Y:S04]  /*114e0*/  SHFL.BFLY PT, R18, R16, 0x1, 0x1f ;  /* 0x0c201f0010127f89 */ /* 0x000e2800000e0000 */
[----:B------:R-:W0:Y:S04]  /*114f0*/  SHFL.BFLY PT, R17, R13, 0x1, 0x1f ;  /* 0x0c201f000d117f89 */ /* 0x000e2800000e0000 */
[----:B-1----:R-:W-:Y:S04]  /*11500*/  STL [R1+0x214], R23 ;  /* 0x0002141701007387 */ /* 0x002fe80000100800 */
[----:B------:R-:W-:Y:S01]  /*11510*/  STL [R1+0x210], R24 ;  /* 0x0002101801007387 */ /* 0x000fe20000100800 */
[----:B----4-:R-:W-:-:S05]  /*11520*/  FMNMX R3, R47, R3, !PT ;  /* 0x000000032f037209 */ /* 0x010fca0007800000 */
[--C-:B------:R-:W-:Y:S01]  /*11530*/  FFMA R14, R14, UR9, -R3.reuse ;  /* 0x000000090e0e7c23 */ /* 0x100fe20008000803 */
[----:B------:R-:W-:-:S03]  /*11540*/  FFMA R19, R15, UR9, -R3 ;  /* 0x000000090f137c23 */ /* 0x000fc60008000803 */
[----:B------:R-:W-:Y:S01]  /*11550*/  FMUL R20, R14, 1.4426950216293334961 ;  /* 0x3fb8aa3b0e147820 */ /* 0x000fe20000400000 */
[----:B------:R-:W-:Y:S01]  /*11560*/  FADD R14, R23, R24 ;  /* 0x00000018170e7221 */ /* 0x000fe20000000000 */
[----:B---3--:R-:W-:Y:S01]  /*11570*/  FMNMX R2, R46, R2, !PT ;  /* 0x000000022e027209 */ /* 0x008fe20007800000 */
[----:B------:R-:W-:Y:S01]  /*11580*/  FMUL R19, R19, 1.4426950216293334961 ;  /* 0x3fb8aa3b13137820 */ /* 0x000fe20000400000 */
[----:B------:R1:W-:Y:S03]  /*11590*/  STL [R1+0x194], R3 ;  /* 0x0001940301007387 */ /* 0x0003e60000100800 */
[----:B------:R-:W-:Y:S01]  /*115a0*/  FFMA R8, R8, UR9, -R2 ;  /* 0x0000000908087c23 */ /* 0x000fe20008000802 */
[----:B------:R-:W3:Y:S01]  /*115b0*/  SHFL.BFLY PT, R15, R14, 0x2, 0x1f ;  /* 0x0c401f000e0f7f89 */ /* 0x000ee200000e0000 */
[----:B------:R-:W4:Y:S03]  /*115c0*/  MUFU.EX2 R20, R20 ;  /* 0x0000001400147308 */ /* 0x000f260000000800 */
[----:B-1----:R-:W2:Y:S05]  /*115d0*/  LDL R3, [R1+0x640] ;  /* 0x0006400001037983 */ /* 0x002eaa0000100800 */
[----:B------:R1:W3:Y:S02]  /*115e0*/  MUFU.EX2 R21, R19 ;  /* 0x0000001300157308 */ /* 0x0002e40000000800 */
[----:B-1----:R-:W-:Y:S01]  /*115f0*/  FMUL R19, R8, 1.4426950216293334961 ;  /* 0x3fb8aa3b08137820 */ /* 0x002fe20000400000 */
[----:B0-----:R-:W-:Y:S01]  /*11600*/  FADD R8, R16, R18 ;  /* 0x0000001210087221 */ /* 0x001fe20000000000 */
[----:B------:R-:W-:Y:S01]  /*11610*/  FFMA R16, R9, UR9, -R2 ;  /* 0x0000000909107c23 */ /* 0x000fe20008000802 */
[----:B------:R-:W-:-:S03]  /*11620*/  FADD R9, R13, R17 ;  /* 0x000000110d097221 */ /* 0x000fc60000000000 */
[----:B------:R-:W0:Y:S01]  /*11630*/  MUFU.EX2 R18, R19 ;  /* 0x0000001300127308 */ /* 0x000e220000000800 */
[----:B------:R-:W-:-:S07]  /*11640*/  FMUL R13, R16, 1.4426950216293334961 ;  /* 0x3fb8aa3b100d7820 */ /* 0x000fce0000400000 */
[----:B------:R1:W0:Y:S01]  /*11650*/  MUFU.EX2 R19, R13 ;  /* 0x0000000d00137308 */ /* 0x0002220000000800 */
[----:B----4-:R-:W-:Y:S04]  /*11660*/  STL [R1+0x20c], R20 ;  /* 0x00020c1401007387 */ /* 0x010fe80000100800 */
[----:B------:R4:W-:Y:S04]  /*11670*/  STL [R1+0x190], R2 ;  /* 0x0001900201007387 */ /* 0x0009e80000100800 */
[----:B---3--:R-:W-:Y:S01]  /*11680*/  STL [R1+0x208], R21 ;  /* 0x0002081501007387 */ /* 0x008fe20000100800 */
[----:B------:R-:W-:-:S03]  /*11690*/  FADD R14, R14, R15 ;  /* 0x0000000f0e0e7221 */ /* 0x000fc60000000000 */
[----:B----4-:R-:W3:Y:S04]  /*116a0*/  LDL R2, [R1+0x644] ;  /* 0x0006440001027983 */ /* 0x010ee80000100800 */
[----:B0-----:R-:W-:Y:S01]  /*116b0*/  STL [R1+0x204], R18 ;  /* 0x0002041201007387 */ /* 0x001fe20000100800 */
[----:B--2---:R-:W-:-:S05]  /*116c0*/  FMNMX R0, R45, R0, !PT ;  /* 0x000000002d007209 */ /* 0x004fca0007800000 */
[--C-:B------:R-:W-:Y:S01]  /*116d0*/  FFMA R10, R10, UR9, -R0.reuse ;  /* 0x000000090a0a7c23 */ /* 0x100fe20008000800 */
[----:B------:R-:W-:Y:S01]  /*116e0*/  FFMA R15, R11, UR9, -R0 ;  /* 0x000000090b0f7c23 */ /* 0x000fe20008000800 */
[----:B------:R0:W-:Y:S02]  /*116f0*/  STL [R1+0x18c], R0 ;  /* 0x00018c0001007387 */ /* 0x0001e40000100800 */
[----:B-1----:R-:W-:Y:S01]  /*11700*/  FMUL R13, R10, 1.4426950216293334961 ;  /* 0x3fb8aa3b0a0d7820 */ /* 0x002fe20000400000 */
[----:B------:R-:W-:Y:S01]  /*11710*/  FMUL R15, R15, 1.4426950216293334961 ;  /* 0x3fb8aa3b0f0f7820 */ /* 0x000fe20000400000 */
[----:B------:R-:W-:Y:S02]  /*11720*/  STL [R1+0x200], R19 ;  /* 0x0002001301007387 */ /* 0x000fe40000100800 */
[----:B------:R-:W1:Y:S02]  /*11730*/  MUFU.EX2 R16, R13 ;  /* 0x0000000d00107308 */ /* 0x000e640000000800 */
[----:B0-----:R-:W2:Y:S06]  /*11740*/  LDL R0, [R1+0x648] ;  /* 0x0006480001007983 */ /* 0x001eac0000100800 */
[----:B------:R-:W0:Y:S01]  /*11750*/  MUFU.EX2 R116, R15 ;  /* 0x0000000f00747308 */ /* 0x000e220000000800 */
[----:B-1----:R-:W-:Y:S04]  /*11760*/  STL [R1+0x1fc], R16 ;  /* 0x0001fc1001007387 */ /* 0x002fe80000100800 */
[----:B0-----:R-:W-:Y:S04]  /*11770*/  STL [R1+0x840], R116 ;  /* 0x0008407401007387 */ /* 0x001fe80000100800 */
[----:B------:R-:W4:Y:S01]  /*11780*/  LDL R15, [R1+0x64c] ;  /* 0x00064c00010f7983 */ /* 0x000f220000100800 */
[----:B------:R-:W-:-:S05]  /*11790*/  FADD R10, R20, R21 ;  /* 0x00000015140a7221 */ /* 0x000fca0000000000 */
[----:B------:R-:W0:Y:S04]  /*117a0*/  SHFL.BFLY PT, R13, R10, 0x2, 0x1f ;  /* 0x0c401f000a0d7f89 */ /* 0x000e2800000e0000 */
[----:B------:R-:W1:Y:S04]  /*117b0*/  SHFL.BFLY PT, R11, R14, 0x1, 0x1f ;  /* 0x0c201f000e0b7f89 */ /* 0x000e6800000e0000 */
[----:B------:R0:W-:Y:S04]  /*117c0*/  @P0 STS [R40+0x40580], R8 ;  /* 0x0405800828000388 */ /* 0x0001e80000000800 */
[----:B------:R0:W-:Y:S02]  /*117d0*/  @P0 STS [R40+0x405c0], R9 ;  /* 0x0405c00928000388 */ /* 0x0001e40000000800 */
[----:B0-----:R-:W-:-:S02]  /*117e0*/  FADD R8, R18, R19 ;  /* 0x0000001312087221 */ /* 0x001fc40000000000 */
[----:B------:R-:W-:Y:S01]  /*117f0*/  @P0 STS [R40+0x40540], R12 ;  /* 0x0405400c28000388 */ /* 0x000fe20000000800 */
[----:B------:R-:W-:Y:S01]  /*11800*/  FADD R10, R10, R13 ;  /* 0x0000000d0a0a7221 */ /* 0x000fe20000000000 */
[----:B------:R-:W-:Y:S02]  /*11810*/  FADD R9, R16, R116 ;  /* 0x0000007410097221 */ /* 0x000fe40000000000 */
[----:B------:R-:W-:Y:S01]  /*11820*/  SHFL.BFLY PT, R12, R8, 0x2, 0x1f ;  /* 0x0c401f00080c7f89 */ /* 0x000fe200000e0000 */
[----:B-1----:R-:W-:-:S03]  /*11830*/  FADD R14, R14, R11 ;  /* 0x0000000b0e0e7221 */ /* 0x002fc60000000000 */
[----:B------:R-:W0:Y:S04]  /*11840*/  SHFL.BFLY PT, R11, R10, 0x1, 0x1f ;  /* 0x0c201f000a0b7f89 */ /* 0x000e2800000e0000 */
[----:B------:R-:W1:Y:S01]  /*11850*/  SHFL.BFLY PT, R13, R9, 0x2, 0x1f ;  /* 0x0c401f00090d7f89 */ /* 0x000e6200000e0000 */
[----:B------:R-:W-:-:S05]  /*11860*/  FMNMX R3, R44, R3, !PT ;  /* 0x000000032c037209 */ /* 0x000fca0007800000 */
[--C-:B------:R-:W-:Y:S01]  /*11870*/  FFMA R4, R4, UR9, -R3.reuse ;  /* 0x0000000904047c23 */ /* 0x100fe20008000803 */
[----:B------:R-:W-:-:S03]  /*11880*/  FFMA R5, R5, UR9, -R3 ;  /* 0x0000000905057c23 */ /* 0x000fc60008000803 */
[----:B------:R-:W-:Y:S01]  /*11890*/  FMUL R4, R4, 1.4426950216293334961 ;  /* 0x3fb8aa3b04047820 */ /* 0x000fe20000400000 */
[----:B------:R-:W-:-:S03]  /*118a0*/  FMUL R5, R5, 1.4426950216293334961 ;  /* 0x3fb8aa3b05057820 */ /* 0x000fc60000400000 */
[----:B------:R0:W-:Y:S08]  /*118b0*/  MUFU.EX2 R111, R4 ;  /* 0x00000004006f7308 */ /* 0x0001f00000000800 */
[----:B------:R1:W3:Y:S01]  /*118c0*/  MUFU.EX2 R110, R5 ;  /* 0x00000005006e7308 */ /* 0x0002e20000000800 */
[----:B0-----:R-:W-:Y:S01]  /*118d0*/  FADD R4, R10, R11 ;  /* 0x0000000b0a047221 */ /* 0x001fe20000000000 */
[----:B-1----:R-:W-:Y:S01]  /*118e0*/  FADD R5, R8, R12 ;  /* 0x0000000c08057221 */ /* 0x002fe20000000000 */
[----:B---3--:R-:W-:-:S04]  /*118f0*/  FMNMX R2, R43, R2, !PT ;  /* 0x000000022b027209 */ /* 0x008fc80007800000 */
[----:B------:R-:W0:Y:S01]  /*11900*/  SHFL.BFLY PT, R8, R5, 0x1, 0x1f ;  /* 0x0c201f0005087f89 */ /* 0x000e2200000e0000 */
[--C-:B------:R-:W-:Y:S01]  /*11910*/  FFMA R7, R7, UR9, -R2.reuse ;  /* 0x0000000907077c23 */ /* 0x100fe20008000802 */
[----:B------:R-:W-:Y:S01]  /*11920*/  FFMA R10, R6, UR9, -R2 ;  /* 0x00000009060a7c23 */ /* 0x000fe20008000802 */
[----:B------:R-:W-:Y:S02]  /*11930*/  FADD R6, R9, R13 ;  /* 0x0000000d09067221 */ /* 0x000fe40000000000 */
[----:B------:R-:W-:Y:S01]  /*11940*/  FMUL R9, R7, 1.4426950216293334961 ;  /* 0x3fb8aa3b07097820 */ /* 0x000fe20000400000 */
[----:B------:R-:W-:Y:S01]  /*11950*/  FMUL R10, R10, 1.4426950216293334961 ;  /* 0x3fb8aa3b0a0a7820 */ /* 0x000fe20000400000 */
[----:B------:R-:W-:Y:S02]  /*11960*/  FADD R7, R111, R110 ;  /* 0x0000006e6f077221 */ /* 0x000fe40000000000 */
[----:B------:R1:W-:Y:S08]  /*11970*/  MUFU.EX2 R106, R9 ;  /* 0x00000009006a7308 */ /* 0x0003f00000000800 */
[----:B------:R3:W0:Y:S01]  /*11980*/  MUFU.EX2 R107, R10 ;  /* 0x0000000a006b7308 */ /* 0x0006220000000800 */
[----:B-1----:R-:W1:Y:S04]  /*11990*/  SHFL.BFLY PT, R9, R6, 0x1, 0x1f ;  /* 0x0c201f0006097f89 */ /* 0x002e6800000e0000 */
[----:B---3--:R-:W3:Y:S01]  /*119a0*/  SHFL.BFLY PT, R10, R7, 0x2, 0x1f ;  /* 0x0c401f00070a7f89 */ /* 0x008ee200000e0000 */
[----:B0-----:R-:W-:-:S03]  /*119b0*/  FADD R5, R5, R8 ;  /* 0x0000000805057221 */ /* 0x001fc60000000000 */
[----:B------:R-:W-:Y:S01]  /*119c0*/  @P0 STS [R40+0x40640], R4 ;  /* 0x0406400428000388 */ /* 0x000fe20000000800 */
[----:B------:R-:W-:-:S03]  /*119d0*/  FADD R8, R107, R106 ;  /* 0x0000006a6b087221 */ /* 0x000fc60000000000 */
[----:B------:R-:W-:Y:S01]  /*119e0*/  @P0 STS [R40+0x40680], R5 ;  /* 0x0406800528000388 */ /* 0x000fe20000000800 */
[----:B-1----:R-:W-:-:S03]  /*119f0*/  FADD R6, R6, R9 ;  /* 0x0000000906067221 */ /* 0x002fc60000000000 */
[----:B------:R-:W0:Y:S01]  /*11a00*/  SHFL.BFLY PT, R9, R8, 0x2, 0x1f ;  /* 0x0c401f0008097f89 */ /* 0x000e2200000e0000 */
[----:B---3--:R-:W-:-:S05]  /*11a10*/  FADD R7, R7, R10 ;  /* 0x0000000a07077221 */ /* 0x008fca0000000000 */
[----:B------:R-:W1:Y:S01]  /*11a20*/  SHFL.BFLY PT, R10, R7, 0x1, 0x1f ;  /* 0x0c201f00070a7f89 */ /* 0x000e6200000e0000 */
[----:B0-----:R-:W-:Y:S01]  /*11a30*/  FADD R9, R8, R9 ;  /* 0x0000000908097221 */ /* 0x001fe20000000000 */
[----:B--2---:R-:W-:-:S05]  /*11a40*/  FMNMX R0, R42, R0, !PT ;  /* 0x000000002a007209 */ /* 0x004fca0007800000 */
[--C-:B------:R-:W-:Y:S01]  /*11a50*/  FFMA R11, R96, UR9, -R0.reuse ;  /* 0x00000009600b7c23 */ /* 0x100fe20008000800 */
[----:B------:R-:W-:-:S03]  /*11a60*/  FFMA R12, R97, UR9, -R0 ;  /* 0x00000009610c7c23 */ /* 0x000fc60008000800 */
[----:B------:R-:W-:-:S04]  /*11a70*/  FMUL R11, R11, 1.4426950216293334961 ;  /* 0x3fb8aa3b0b0b7820 */ /* 0x000fc80000400000 */
[----:B------:R0:W-:Y:S02]  /*11a80*/  MUFU.EX2 R103, R11 ;  /* 0x0000000b00677308 */ /* 0x0001e40000000800 */
[----:B0-----:R-:W-:-:S06]  /*11a90*/  FMUL R11, R12, 1.4426950216293334961 ;  /* 0x3fb8aa3b0c0b7820 */ /* 0x001fcc0000400000 */
[----:B------:R0:W2:Y:S01]  /*11aa0*/  MUFU.EX2 R102, R11 ;  /* 0x0000000b00667308 */ /* 0x0000a20000000800 */
[----:B----4-:R-:W-:-:S05]  /*11ab0*/  FMNMX R117, R41, R15, !PT ;  /* 0x0000000f29757209 */ /* 0x010fca0007800000 */
[----:B------:R-:W-:-:S04]  /*11ac0*/  FFMA R4, R98, UR9, -R117 ;  /* 0x0000000962047c23 */ /* 0x000fc80008000875 */
[----:B------:R-:W-:Y:S01]  /*11ad0*/  FMUL R5, R4, 1.4426950216293334961 ;  /* 0x3fb8aa3b04057820 */ /* 0x000fe20000400000 */
[----:B------:R-:W-:-:S03]  /*11ae0*/  FFMA R4, R99, UR9, -R117 ;  /* 0x0000000963047c23 */ /* 0x000fc60008000875 */
[----:B------:R2:W-:Y:S01]  /*11af0*/  MUFU.EX2 R99, R5 ;  /* 0x0000000500637308 */ /* 0x0005e20000000800 */
[----:B0-----:R-:W-:Y:S01]  /*11b00*/  FMUL R11, R4, 1.4426950216293334961 ;  /* 0x3fb8aa3b040b7820 */ /* 0x001fe20000400000 */
[----:B--2---:R-:W-:-:S06]  /*11b10*/  FADD R5, R103, R102 ;  /* 0x0000006667057221 */ /* 0x004fcc0000000000 */
[----:B------:R-:W0:Y:S01]  /*11b20*/  MUFU.EX2 R98, R11 ;  /* 0x0000000b00627308 */ /* 0x000e220000000800 */
[----:B------:R-:W2:Y:S01]  /*11b30*/  SHFL.BFLY PT, R4, R5, 0x2, 0x1f ;  /* 0x0c401f0005047f89 */ /* 0x000ea200000e0000 */
[----:B-1----:R-:W-:Y:S01]  /*11b40*/  FADD R7, R7, R10 ;  /* 0x0000000a07077221 */ /* 0x002fe20000000000 */
[----:B0-----:R-:W-:-:S05]  /*11b50*/  FADD R8, R99, R98 ;  /* 0x0000006263087221 */ /* 0x001fca0000000000 */
[----:B------:R-:W0:Y:S01]  /*11b60*/  SHFL.BFLY PT, R10, R8, 0x2, 0x1f ;  /* 0x0c401f00080a7f89 */ /* 0x000e2200000e0000 */
[----:B--2---:R-:W-:-:S03]  /*11b70*/  FADD R4, R5, R4 ;  /* 0x0000000405047221 */ /* 0x004fc60000000000 */
[----:B------:R-:W1:Y:S01]  /*11b80*/  SHFL.BFLY PT, R5, R9, 0x1, 0x1f ;  /* 0x0c201f0009057f89 */ /* 0x000e6200000e0000 */
[----:B0-----:R-:W-:-:S05]  /*11b90*/  FADD R10, R8, R10 ;  /* 0x0000000a080a7221 */ /* 0x001fca0000000000 */
[----:B------:R-:W0:Y:S01]  /*11ba0*/  SHFL.BFLY PT, R8, R10, 0x1, 0x1f ;  /* 0x0c201f000a087f89 */ /* 0x000e2200000e0000 */
[----:B-1----:R-:W-:-:S03]  /*11bb0*/  FADD R5, R9, R5 ;  /* 0x0000000509057221 */ /* 0x002fc60000000000 */
[----:B------:R-:W1:Y:S04]  /*11bc0*/  SHFL.BFLY PT, R9, R4, 0x1, 0x1f ;  /* 0x0c201f0004097f89 */ /* 0x000e6800000e0000 */
[----:B------:R-:W-:Y:S04]  /*11bd0*/  @P0 STS [R40+0x40080], R85 ;  /* 0x0400805528000388 */ /* 0x000fe80000000800 */
[----:B------:R-:W-:Y:S04]  /*11be0*/  @P0 STS [R40+0x40340], R36 ;  /* 0x0403402428000388 */ /* 0x000fe80000000800 */
[----:B------:R-:W-:Y:S01]  /*11bf0*/  @P0 STS [R40+0x40600], R14 ;  /* 0x0406000e28000388 */ /* 0x000fe20000000800 */
[----:B0-----:R-:W-:Y:S01]  /*11c00*/  FADD R8, R10, R8 ;  /* 0x000000080a087221 */ /* 0x001fe20000000000 */
[----:B-1----:R-:W-:-:S02]  /*11c10*/  FADD R4, R4, R9 ;  /* 0x0000000904047221 */ /* 0x002fc40000000000 */
[----:B------:R-:W-:Y:S04]  /*11c20*/  @P0 STS [R40+0x406c0], R6 ;  /* 0x0406c00628000388 */ /* 0x000fe80000000800 */
[----:B------:R-:W-:Y:S04]  /*11c30*/  @P0 STS [R40+0x40700], R7 ;  /* 0x0407000728000388 */ /* 0x000fe80000000800 */
[----:B------:R-:W-:Y:S04]  /*11c40*/  @P0 STS [R40+0x40740], R5 ;  /* 0x0407400528000388 */ /* 0x000fe80000000800 */
[----:B------:R-:W-:Y:S04]  /*11c50*/  @P0 STS [R40+0x40780], R4 ;  /* 0x0407800428000388 */ /* 0x000fe80000000800 */
[----:B------:R-:W-:Y:S01]  /*11c60*/  @P0 STS [R40+0x407c0], R8 ;  /* 0x0407c00828000388 */ /* 0x000fe20000000800 */
[----:B------:R-:W-:Y:S06]  /*11c70*/  BAR.SYNC.DEFER_BLOCKING 0x0 ;  /* 0x0000000000007b1d */ /* 0x000fec0000010000 */
[----:B------:R-:W0:Y:S04]  /*11c80*/  LDS R4, [R88+0x40000] ;  /* 0x0400000058047984 */ /* 0x000e280000000800 */
[----:B0-----:R-:W0:Y:S02]  /*11c90*/  SHFL.BFLY PT, R5, R4, 0x1, 0x1f ;  /* 0x0c201f0004057f89 */ /* 0x001e2400000e0000 */
[----:B0-----:R-:W-:-:S05]  /*11ca0*/  FADD R5, R4, R5 ;  /* 0x0000000504057221 */ /* 0x001fca0000000000 */
[----:B------:R-:W-:Y:S01]  /*11cb0*/  @!P4 STS [R88+0x40000], R5 ;  /* 0x040000055800c388 */ /* 0x000fe20000000800 */
[----:B------:R-:W-:Y:S01]  /*11cc0*/  BAR.SYNC.DEFER_BLOCKING 0x0 ;  /* 0x0000000000007b1d */ /* 0x000fe20000010000 */
[----:B------:R-:W-:Y:S01]  /*11cd0*/  FADD R9, -R115, R123 ;  /* 0x0000007b73097221 */ /* 0x000fe20000000100 */
[----:B------:R-:W-:-:S03]  /*11ce0*/  FADD R8, -R112, R114 ;  /* 0x0000007270087221 */ /* 0x000fc60000000100 */
[----:B------:R-:W-:Y:S01]  /*11cf0*/  FMUL R9, R9, 1.4426950216293334961 ;  /* 0x3fb8aa3b09097820 */ /* 0x000fe20000400000 */
[----:B------:R-:W-:-:S03]  /*11d00*/  FMUL R8, R8, 1.4426950216293334961 ;  /* 0x3fb8aa3b08087820 */ /* 0x000fc60000400000 */
[----:B------:R0:W-:Y:S01]  /*11d10*/  MUFU.EX2 R14, R9 ;  /* 0x00000009000e7308 */ /* 0x0001e20000000800 */
[----:B------:R-:W-:Y:S04]  /*11d20*/  LDS R6, [R80+UR6+0x40000] ;  /* 0x0400000650067984 */ /* 0x000fe80008000800 */
[----:B------:R-:W1:Y:S04]  /*11d30*/  LDS R7, [R80+UR6+0x40040] ;  /* 0x0400400650077984 */ /* 0x000e680008000800 */
[----:B------:R-:W-:Y:S04]  /*11d40*/  LDS R4, [R80+UR6+0x40080] ;  /* 0x0400800650047984 */ /* 0x000fe80008000800 */
[----:B------:R-:W2:Y:S01]  /*11d50*/  LDS R5, [R80+UR6+0x400c0] ;  /* 0x0400c00650057984 */ /* 0x000ea20008000800 */
[----:B------:R3:W1:Y:S01]  /*11d60*/  MUFU.EX2 R15, R8 ;  /* 0x00000008000f7308 */ /* 0x0006620000000800 */
[----:B0-----:R-:W-:-:S02]  /*11d70*/  FADD R9, -R108, R109 ;  /* 0x0000006d6c097221 */ /* 0x001fc40000000100 */
[----:B------:R-:W-:Y:S02]  /*11d80*/  STL [R1+0x188], R3 ;  /* 0x0001880301007387 */ /* 0x000fe40000100800 */
[----:B------:R-:W-:Y:S02]  /*11d90*/  FMUL R9, R9, 1.4426950216293334961 ;  /* 0x3fb8aa3b09097820 */ /* 0x000fe40000400000 */
[----:B------:R-:W-:Y:S01]  /*11da0*/  LDS R10, [R80+UR6+0x40100] ;  /* 0x04010006500a7984 */ /* 0x000fe20008000800 */
[----:B---3--:R-:W-:-:S03]  /*11db0*/  FADD R8, -R104, R105 ;  /* 0x0000006968087221 */ /* 0x008fc60000000100 */
[----:B------:R-:W0:Y:S01]  /*11dc0*/  LDS R11, [R80+UR6+0x40140] ;  /* 0x04014006500b7984 */ /* 0x000e220008000800 */
[----:B------:R-:W-:Y:S01]  /*11dd0*/  FMUL R8, R8, 1.4426950216293334961 ;  /* 0x3fb8aa3b08087820 */ /* 0x000fe20000400000 */
[----:B------:R-:W-:Y:S08]  /*11de0*/  MUFU.EX2 R36, R9 ;  /* 0x0000000900247308 */ /* 0x000ff00000000800 */
[----:B------:R-:W2:Y:S01]  /*11df0*/  MUFU.EX2 R37, R8 ;  /* 0x0000000800257308 */ /* 0x000ea20000000800 */
[----:B------:R-:W-:Y:S04]  /*11e00*/  STL [R1+0x760], R3 ;  /* 0x0007600301007387 */ /* 0x000fe80000100800 */
[----:B------:R-:W-:Y:S04]  /*11e10*/  STL [R1+0x184], R2 ;  /* 0x0001840201007387 */ /* 0x000fe80000100800 */
[----:B------:R2:W-:Y:S01]  /*11e20*/  STL [R1+0x764], R2 ;  /* 0x0007640201007387 */ /* 0x0005e20000100800 */
[----:B-1----:R-:W-:-:S03]  /*11e30*/  FFMA2 R6, R118.F32x2.HI_LO, R14.F32x2.HI_LO, R6.F32x2.HI_LO ;  /* 0x0000000e76067249 */ /* 0x002fc60000000006 */
[----:B------:R-:W-:Y:S04]  /*11e40*/  STL [R1+0x180], R0 ;  /* 0x0001800001007387 */ /* 0x000fe80000100800 */
[----:B------:R-:W-:Y:S01]  /*11e50*/  STL [R1+0x848], R111 ;  /* 0x0008486f01007387 */ /* 0x000fe20000100800 */
[----:B--2---:R-:W-:-:S03]  /*11e60*/  FFMA2 R2, R124.F32x2.HI_LO, R36.F32x2.HI_LO, R4.F32x2.HI_LO ;  /* 0x000000247c027249 */ /* 0x004fc60000000004 */
[----:B------:R-:W-:Y:S04]  /*11e70*/  STL [R1+0x844], R110 ;  /* 0x0008446e01007387 */ /* 0x000fe80000100800 */
[----:B------:R-:W-:Y:S04]  /*11e80*/  STL [R1+0x768], R0 ;  /* 0x0007680001007387 */ /* 0x000fe80000100800 */
[----:B------:R-:W-:Y:S04]  /*11e90*/  STL [R1+0x76c], R117 ;  /* 0x00076c7501007387 */ /* 0x000fe80000100800 */
[----:B------:R-:W-:Y:S04]  /*11ea0*/  STL [R1+0x84c], R106 ;  /* 0x00084c6a01007387 */ /* 0x000fe80000100800 */
[----:B------:R-:W2:Y:S04]  /*11eb0*/  LDL.LU R123, [R1+0x850] ;  /* 0x00085000017b7983 */ /* 0x000ea80000300800 */
[----:B------:R-:W-:Y:S04]  /*11ec0*/  STL.64 [R1+0x130], R6 ;  /* 0x0001300601007387 */ /* 0x000fe80000100a00 */
[----:B------:R1:W-:Y:S04]  /*11ed0*/  STL.64 [R1+0x138], R2 ;  /* 0x0001380201007387 */ /* 0x0003e80000100a00 */
[----:B------:R-:W0:Y:S04]  /*11ee0*/  LDL.LU.64 R20, [R1+0xd0] ;  /* 0x0000d00001147983 */ /* 0x000e280000300a00 */
[----:B------:R-:W3:Y:S04]  /*11ef0*/  LDL.LU.64 R18, [R1+0xd8] ;  /* 0x0000d80001127983 */ /* 0x000ee80000300a00 */
[----:B------:R-:W4:Y:S04]  /*11f00*/  LDL.LU.64 R16, [R1+0x110] ;  /* 0x0001100001107983 */ /* 0x000f280000300a00 */
[----:B-1----:R-:W2:Y:S01]  /*11f10*/  LDL.LU.64 R2, [R1+0x118] ;  /* 0x0001180001027983 */ /* 0x002ea20000300a00 */
[----:B------:R-:W-:Y:S01]  /*11f20*/  FADD R5, -R95, R100 ;  /* 0x000000645f057221 */ /* 0x000fe20000000100 */
[----:B------:R-:W-:-:S02]  /*11f30*/  FADD R4, -R93, R94 ;  /* 0x0000005e5d047221 */ /* 0x000fc40000000100 */
[----:B------:R-:W-:Y:S01]  /*11f40*/  LDS R8, [R80+UR6+0x40180] ;  /* 0x0401800650087984 */ /* 0x000fe20008000800 */
[----:B------:R-:W-:Y:S01]  /*11f50*/  FMUL R5, R5, 1.4426950216293334961 ;  /* 0x3fb8aa3b05057820 */ /* 0x000fe20000400000 */
[----:B------:R-:W-:Y:S02]  /*11f60*/  FMUL R4, R4, 1.4426950216293334961 ;  /* 0x3fb8aa3b04047820 */ /* 0x000fe40000400000 */
[----:B------:R-:W3:Y:S01]  /*11f70*/  LDS R9, [R80+UR6+0x401c0] ;  /* 0x0401c00650097984 */ /* 0x000ee20008000800 */
[----:B------:R1:W-:Y:S03]  /*11f80*/  MUFU.EX2 R32, R5 ;  /* 0x0000000500207308 */ /* 0x0003e60000000800 */
[----:B------:R-:W-:Y:S04]  /*11f90*/  LDS R6, [R80+UR6+0x40200] ;  /* 0x0402000650067984 */ /* 0x000fe80008000800 */
[----:B------:R-:W4:Y:S01]  /*11fa0*/  LDS R7, [R80+UR6+0x40240] ;  /* 0x0402400650077984 */ /* 0x000f220008000800 */
[----:B------:R1:W0:Y:S02]  /*11fb0*/  MUFU.EX2 R33, R4 ;  /* 0x0000000400217308 */ /* 0x0002240000000800 */
[----:B-1----:R-:W-:Y:S01]  /*11fc0*/  FADD R5, -R91, R92 ;  /* 0x0000005c5b057221 */ /* 0x002fe20000000100 */
[----:B------:R-:W-:Y:S01]  /*11fd0*/  FADD R13, -R87, R89 ;  /* 0x00000059570d7221 */ /* 0x000fe20000000100 */
[----:B------:R-:W-:Y:S01]  /*11fe0*/  FADD R12, -R81, R86 ;  /* 0x00000056510c7221 */ /* 0x000fe20000000100 */
[----:B------:R-:W-:Y:S01]  /*11ff0*/  LDS R124, [R80+UR6+0x40700] ;  /* 0x04070006507c7984 */ /* 0x000fe20008000800 */
[----:B------:R-:W-:-:S03]  /*12000*/  FMUL R5, R5, 1.4426950216293334961 ;  /* 0x3fb8aa3b05057820 */ /* 0x000fc60000400000 */
[----:B------:R-:W-:Y:S01]  /*12010*/  LDS R125, [R80+UR6+0x40740] ;  /* 0x04074006507d7984 */ /* 0x000fe20008000800 */
[----:B------:R-:W-:-:S03]  /*12020*/  FADD R4, -R84, R90 ;  /* 0x0000005a54047221 */ /* 0x000fc60000000100 */
[----:B------:R-:W-:Y:S01]  /*12030*/  LDS R119, [R80+UR6+0x407c0] ;  /* 0x0407c00650777984 */ /* 0x000fe20008000800 */
[----:B------:R-:W-:Y:S01]  /*12040*/  FMUL R4, R4, 1.4426950216293334961 ;  /* 0x3fb8aa3b04047820 */ /* 0x000fe20000400000 */
[----:B------:R1:W-:Y:S02]  /*12050*/  MUFU.EX2 R34, R5 ;  /* 0x0000000500227308 */ /* 0x0003e40000000800 */
[----:B------:R-:W-:Y:S06]  /*12060*/  LDS R118, [R80+UR6+0x40780] ;  /* 0x0407800650767984 */ /* 0x000fec0008000800 */
[----:B------:R1:W3:Y:S02]  /*12070*/  MUFU.EX2 R35, R4 ;  /* 0x0000000400237308 */ /* 0x0002e40000000800 */
[----:B-1----:R-:W-:Y:S04]  /*12080*/  LDS R5, [R80+UR6+0x402c0] ;  /* 0x0402c00650057984 */ /* 0x002fe80008000800 */
[----:B------:R-:W2:Y:S01]  /*12090*/  LDS R4, [R80+UR6+0x40280] ;  /* 0x0402800650047984 */ /* 0x000ea20008000800 */
[----:B------:R-:W-:Y:S01]  /*120a0*/  FMUL R13, R13, 1.4426950216293334961 ;  /* 0x3fb8aa3b0d0d7820 */ /* 0x000fe20000400000 */
[----:B------:R-:W-:-:S03]  /*120b0*/  FMUL R12, R12, 1.4426950216293334961 ;  /* 0x3fb8aa3b0c0c7820 */ /* 0x000fc60000400000 */
[----:B------:R1:W-:Y:S08]  /*120c0*/  MUFU.EX2 R28, R13 ;  /* 0x0000000d001c7308 */ /* 0x0003f00000000800 */
[----:B------:R1:W4:Y:S02]  /*120d0*/  MUFU.EX2 R29, R12 ;  /* 0x0000000c001d7308 */ /* 0x0003240000000800 */
[----:B-1----:R-:W-:-:S04]  /*120e0*/  FADD R13, -R76, R79 ;  /* 0x0000004f4c0d7221 */ /* 0x002fc80000000100 */
[----:B------:R-:W-:Y:S01]  /*120f0*/  FMUL R13, R13, 1.4426950216293334961 ;  /* 0x3fb8aa3b0d0d7820 */ /* 0x000fe20000400000 */
[----:B------:R-:W-:-:S04]  /*12100*/  FADD R12, -R73, R75 ;  /* 0x0000004b490c7221 */ /* 0x000fc80000000100 */
[----:B------:R-:W-:Y:S01]  /*12110*/  FMUL R12, R12, 1.4426950216293334961 ;  /* 0x3fb8aa3b0c0c7820 */ /* 0x000fe20000400000 */
[----:B------:R-:W-:Y:S08]  /*12120*/  MUFU.EX2 R30, R13 ;  /* 0x0000000d001e7308 */ /* 0x000ff00000000800 */
[----:B------:R-:W2:Y:S01]  /*12130*/  MUFU.EX2 R31, R12 ;  /* 0x0000000c001f7308 */ /* 0x000ea20000000800 */
[----:B0-----:R-:W-:-:S02]  /*12140*/  FFMA2 R10, R20.F32x2.HI_LO, R32.F32x2.HI_LO, R10.F32x2.HI_LO ;  /* 0x00000020140a7249 */ /* 0x001fc4000000000a */
[----:B---3--:R-:W-:-:S03]  /*12150*/  FFMA2 R8, R18.F32x2.HI_LO, R34.F32x2.HI_LO, R8.F32x2.HI_LO ;  /* 0x0000002212087249 */ /* 0x008fc60000000008 */
[----:B------:R-:W-:Y:S01]  /*12160*/  STL.64 [R1+0x140], R10 ;  /* 0x0001400a01007387 */ /* 0x000fe20000100a00 */
[----:B----4-:R-:W-:-:S03]  /*12170*/  FFMA2 R6, R16.F32x2.HI_LO, R28.F32x2.HI_LO, R6.F32x2.HI_LO ;  /* 0x0000001c10067249 */ /* 0x010fc60000000006 */
[----:B------:R-:W-:Y:S01]  /*12180*/  STL.64 [R1+0x148], R8 ;  /* 0x0001480801007387 */ /* 0x000fe20000100a00 */
[----:B--2---:R-:W-:-:S03]  /*12190*/  FFMA2 R2, R2.F32x2.HI_LO, R30.F32x2.HI_LO, R4.F32x2.HI_LO ;  /* 0x0000001e02027249 */ /* 0x004fc60000000004 */
[----:B------:R-:W-:Y:S04]  /*121a0*/  STL.64 [R1+0x150], R6 ;  /* 0x0001500601007387 */ /* 0x000fe80000100a00 */
[----:B------:R0:W-:Y:S04]  /*121b0*/  STL.64 [R1+0x158], R2 ;  /* 0x0001580201007387 */ /* 0x0001e80000100a00 */
[----:B------:R-:W2:Y:S04]  /*121c0*/  LDL.LU.64 R20, [R1+0x120] ;  /* 0x0001200001147983 */ /* 0x000ea80000300a00 */
[----:B------:R-:W3:Y:S04]  /*121d0*/  LDL.LU.64 R18, [R1+0x128] ;  /* 0x0001280001127983 */ /* 0x000ee80000300a00 */
[----:B------:R-:W4:Y:S04]  /*121e0*/  LDL.LU.64 R16, [R1+0x170] ;  /* 0x0001700001107983 */ /* 0x000f280000300a00 */
[----:B0-----:R-:W4:Y:S01]  /*121f0*/  LDL.LU.64 R2, [R1+0x178] ;  /* 0x0001780001027983 */ /* 0x001f220000300a00 */
[----:B------:R-:W-:Y:S01]  /*12200*/  FADD R5, -R67, R74 ;  /* 0x0000004a43057221 */ /* 0x000fe20000000100 */
[----:B------:R-:W-:-:S02]  /*12210*/  FADD R4, -R65, R66 ;  /* 0x0000004241047221 */ /* 0x000fc40000000100 */
[----:B------:R-:W-:Y:S01]  /*12220*/  LDS R10, [R80+UR6+0x40300] ;  /* 0x04030006500a7984 */ /* 0x000fe20008000800 */
[----:B------:R-:W-:Y:S01]  /*12230*/  FMUL R5, R5, 1.4426950216293334961 ;  /* 0x3fb8aa3b05057820 */ /* 0x000fe20000400000 */
[----:B------:R-:W-:Y:S02]  /*12240*/  FMUL R4, R4, 1.4426950216293334961 ;  /* 0x3fb8aa3b04047820 */ /* 0x000fe40000400000 */
[----:B------:R-:W2:Y:S01]  /*12250*/  LDS R11, [R80+UR6+0x40340] ;  /* 0x04034006500b7984 */ /* 0x000ea20008000800 */
[----:B------:R0:W-:Y:S03]  /*12260*/  MUFU.EX2 R46, R5 ;  /* 0x00000005002e7308 */ /* 0x0001e60000000800 */
[----:B------:R-:W-:Y:S04]  /*12270*/  LDS R8, [R80+UR6+0x40380] ;  /* 0x0403800650087984 */ /* 0x000fe80008000800 */
[----:B------:R-:W3:Y:S01]  /*12280*/  LDS R9, [R80+UR6+0x403c0] ;  /* 0x0403c00650097984 */ /* 0x000ee20008000800 */
[----:B------:R1:W2:Y:S01]  /*12290*/  MUFU.EX2 R47, R4 ;  /* 0x00000004002f7308 */ /* 0x0002a20000000800 */
[----:B0-----:R-:W-:-:S02]  /*122a0*/  FADD R5, -R63, R64 ;  /* 0x000000403f057221 */ /* 0x001fc40000000100 */
[----:B------:R-:W-:Y:S02]  /*122b0*/  LDS R6, [R80+UR6+0x40400] ;  /* 0x0404000650067984 */ /* 0x000fe40008000800 */
[----:B------:R-:W-:Y:S02]  /*122c0*/  FMUL R5, R5, 1.4426950216293334961 ;  /* 0x3fb8aa3b05057820 */ /* 0x000fe40000400000 */
[----:B------:R-:W4:Y:S01]  /*122d0*/  LDS R7, [R80+UR6+0x40440] ;  /* 0x0404400650077984 */ /* 0x000f220008000800 */
[----:B-1----:R-:W-:-:S04]  /*122e0*/  FADD R4, -R59, R62 ;  /* 0x0000003e3b047221 */ /* 0x002fc80000000100 */
[----:B------:R-:W-:Y:S01]  /*122f0*/  FMUL R4, R4, 1.4426950216293334961 ;  /* 0x3fb8aa3b04047820 */ /* 0x000fe20000400000 */
[----:B------:R0:W-:Y:S01]  /*12300*/  MUFU.EX2 R62, R5 ;  /* 0x00000005003e7308 */ /* 0x0001e20000000800 */
[----:B------:R-:W-:-:S07]  /*12310*/  FADD R13, -R58, R61 ;  /* 0x0000003d3a0d7221 */ /* 0x000fce0000000100 */
[----:B------:R1:W3:Y:S01]  /*12320*/  MUFU.EX2 R63, R4 ;  /* 0x00000004003f7308 */ /* 0x0002e20000000800 */
[----:B0-----:R-:W-:Y:S01]  /*12330*/  LDS R5, [R80+UR6+0x404c0] ;  /* 0x0404c00650057984 */ /* 0x001fe20008000800 */
[----:B------:R-:W-:-:S03]  /*12340*/  FADD R12, -R55, R57 ;  /* 0x00000039370c7221 */ /* 0x000fc60000000100 */
[----:B-1----:R-:W0:Y:S01]  /*12350*/  LDS R4, [R80+UR6+0x40480] ;  /* 0x0404800650047984 */ /* 0x002e220008000800 */
        /* <DEDUP_REMOVED lines=9> */
[----:B------:R-:W0:Y:S01]  /*123f0*/  MUFU.EX2 R115, R12 ;  /* 0x0000000c00737308 */ /* 0x000e220000000800 */
[----:B--2---:R-:W-:-:S02]  /*12400*/  FFMA2 R10, R20.F32x2.HI_LO, R46.F32x2.HI_LO, R10.F32x2.HI_LO ;  /* 0x0000002e140a7249 */ /* 0x004fc4000000000a */
[----:B---3--:R-:W-:-:S03]  /*12410*/  FFMA2 R8, R18.F32x2.HI_LO, R62.F32x2.HI_LO, R8.F32x2.HI_LO ;  /* 0x0000003e12087249 */ /* 0x008fc60000000008 */
[----:B------:R-:W-:Y:S01]  /*12420*/  STL.64 [R1+0x160], R10 ;  /* 0x0001600a01007387 */ /* 0x000fe20000100a00 */
[----:B----4-:R-:W-:-:S03]  /*12430*/  FFMA2 R6, R16.F32x2.HI_LO, R78.F32x2.HI_LO, R6.F32x2.HI_LO ;  /* 0x0000004e10067249 */ /* 0x010fc60000000006 */
[----:B------:R1:W-:Y:S01]  /*12440*/  STL.64 [R1+0x168], R8 ;  /* 0x0001680801007387 */ /* 0x0003e20000100a00 */
[----:B0-----:R-:W-:-:S03]  /*12450*/  FFMA2 R2, R2.F32x2.HI_LO, R114.F32x2.HI_LO, R4.F32x2.HI_LO ;  /* 0x0000007202027249 */ /* 0x001fc60000000004 */
[----:B------:R-:W-:Y:S04]  /*12460*/  STL [R1+0x7b0], R115 ;  /* 0x0007b07301007387 */ /* 0x000fe80000100800 */
[----:B------:R0:W-:Y:S04]  /*12470*/  STL.64 [R1+0x170], R6 ;  /* 0x0001700601007387 */ /* 0x0001e80000100a00 */
[----:B------:R2:W-:Y:S04]  /*12480*/  STL.64 [R1+0x178], R2 ;  /* 0x0001780201007387 */ /* 0x0005e80000100a00 */
[----:B------:R-:W3:Y:S04]  /*12490*/  LDL.LU R41, [R1] ;  /* 0x0000000001297983 */ /* 0x000ee80000300800 */
[----:B------:R-:W4:Y:S04]  /*124a0*/  LDL.LU R40, [R1+0x4] ;  /* 0x0000040001287983 */ /* 0x000f280000300800 */
[----:B------:R-:W4:Y:S04]  /*124b0*/  LDL.LU R39, [R1+0x290] ;  /* 0x0002900001277983 */ /* 0x000f280000300800 */
[----:B------:R-:W4:Y:S04]  /*124c0*/  LDL.LU R5, [R1+0x294] ;  /* 0x0002940001057983 */ /* 0x000f280000300800 */
[----:B-1----:R-:W4:Y:S04]  /*124d0*/  LDL.LU R8, [R1+0x280] ;  /* 0x0002800001087983 */ /* 0x002f280000300800 */
[----:B------:R-:W4:Y:S04]  /*124e0*/  LDL.LU R9, [R1+0x284] ;  /* 0x0002840001097983 */ /* 0x000f280000300800 */
[----:B------:R-:W4:Y:S04]  /*124f0*/  LDL.LU R12, [R1+0x270] ;  /* 0x00027000010c7983 */ /* 0x000f280000300800 */
[----:B------:R-:W4:Y:S04]  /*12500*/  LDL.LU R13, [R1+0x274] ;  /* 0x00027400010d7983 */ /* 0x000f280000300800 */
[----:B------:R-:W4:Y:S04]  /*12510*/  LDL.LU R38, [R1+0x8] ;  /* 0x0000080001267983 */ /* 0x000f280000300800 */
[----:B------:R-:W4:Y:S04]  /*12520*/  LDL.LU R11, [R1+0xc] ;  /* 0x00000c00010b7983 */ /* 0x000f280000300800 */
[----:B0-----:R-:W4:Y:S04]  /*12530*/  LDL.LU R6, [R1+0x298] ;  /* 0x0002980001067983 */ /* 0x001f280000300800 */
[----:B------:R-:W4:Y:S04]  /*12540*/  LDL.LU R7, [R1+0x29c] ;  /* 0x00029c0001077983 */ /* 0x000f280000300800 */
[----:B------:R-:W4:Y:S04]  /*12550*/  LDL.LU R10, [R1+0x288] ;  /* 0x00028800010a7983 */ /* 0x000f280000300800 */
[----:B--2---:R-:W2:Y:S04]  /*12560*/  LDL.LU R3, [R1+0x28c] ;  /* 0x00028c0001037983 */ /* 0x004ea80000300800 */
        /* <DEDUP_REMOVED lines=9> */
[----:B------:R-:W2:Y:S01]  /*12600*/  LDL.LU R26, [R1+0x14] ;  /* 0x00001400011a7983 */ /* 0x000ea20000300800 */
[----:B------:R-:W-:-:S03]  /*12610*/  SHF.R.S32.HI R4, RZ, 0x6, R113 ;  /* 0x00000006ff047819 */ /* 0x000fc60000011471 */
[----:B------:R-:W2:Y:S01]  /*12620*/  LDL.LU R18, [R1+0x268] ;  /* 0x0002680001127983 */ /* 0x000ea20000300800 */
[----:B------:R-:W-:-:S03]  /*12630*/  SGXT R4, R4, 0x1 ;  /* 0x000000010404781a */ /* 0x000fc60000000200 */
[----:B------:R-:W2:Y:S01]  /*12640*/  LDL.LU R19, [R1+0x26c] ;  /* 0x00026c0001137983 */ /* 0x000ea20000300800 */
[----:B------:R-:W-:-:S03]  /*12650*/  LOP3.LUT R4, R4, 0x90, RZ, 0xc0, !PT ;  /* 0x0000009004047812 */ /* 0x000fc600078ec0ff */
[----:B------:R-:W2:Y:S04]  /*12660*/  LDL.LU R22, [R1+0x258] ;  /* 0x0002580001167983 */ /* 0x000ea80000300800 */
[----:B------:R-:W2:Y:S01]  /*12670*/  LDL.LU R23, [R1+0x25c] ;  /* 0x00025c0001177983 */ /* 0x000ea20000300800 */
[----:B------:R-:W-:Y:S01]  /*12680*/  LOP3.LUT R90, R4, 0x37e, R101, 0x78, !PT ;  /* 0x0000037e045a7812 */ /* 0x000fe200078e7865 */
[C---:B---3--:R-:W-:Y:S01]  /*12690*/  FMUL R106, R14.reuse, R41 ;  /* 0x000000290e6a7220 */ /* 0x048fe20000400000 */
[C---:B----4-:R-:W-:Y:S01]  /*126a0*/  FMUL R111, R14.reuse, R40 ;  /* 0x000000280e6f7220 */ /* 0x050fe20000400000 */
[C---:B------:R-:W-:Y:S01]  /*126b0*/  FMUL R4, R14.reuse, R39 ;  /* 0x000000270e047220 */ /* 0x040fe20000400000 */
[C---:B------:R-:W-:Y:S01]  /*126c0*/  FMUL R5, R14.reuse, R5 ;  /* 0x000000050e057220 */ /* 0x040fe20000400000 */
[C---:B------:R-:W-:Y:S01]  /*126d0*/  FMUL R8, R14.reuse, R8 ;  /* 0x000000080e087220 */ /* 0x040fe20000400000 */
[C---:B------:R-:W-:Y:S01]  /*126e0*/  FMUL R9, R14.reuse, R9 ;  /* 0x000000090e097220 */ /* 0x040fe20000400000 */
[C---:B------:R-:W-:Y:S01]  /*126f0*/  FMUL R12, R14.reuse, R12 ;  /* 0x0000000c0e0c7220 */ /* 0x040fe20000400000 */
[----:B------:R-:W-:Y:S01]  /*12700*/  FMUL R13, R14, R13 ;  /* 0x0000000d0e0d7220 */ /* 0x000fe20000400000 */
[C---:B------:R-:W-:Y:S01]  /*12710*/  FMUL R116, R15.reuse, R11 ;  /* 0x0000000b0f747220 */ /* 0x040fe20000400000 */
[C---:B------:R-:W-:Y:S01]  /*12720*/  FMUL R110, R15.reuse, R38 ;  /* 0x000000260f6e7220 */ /* 0x040fe20000400000 */
[----:B--2---:R-:W-:-:S02]  /*12730*/  FMUL R11, R15, R3 ;  /* 0x000000030f0b7220 */ /* 0x004fc40000400000 */
[----:B------:R-:W2:Y:S01]  /*12740*/  LDL.LU R3, [R1+0x248] ;  /* 0x0002480001037983 */ /* 0x000ea20000300800 */
[----:B------:R-:W-:-:S03]  /*12750*/  FMUL R14, R15, R2 ;  /* 0x000000020f0e7220 */ /* 0x000fc60000400000 */
[----:B------:R-:W3:Y:S01]  /*12760*/  LDL.LU R2, [R1+0x24c] ;  /* 0x00024c0001027983 */ /* 0x000ee20000300800 */
[C---:B------:R-:W-:Y:S01]  /*12770*/  FMUL R6, R15.reuse, R6 ;  /* 0x000000060f067220 */ /* 0x040fe20000400000 */
[C---:B------:R-:W-:Y:S01]  /*12780*/  FMUL R7, R15.reuse, R7 ;  /* 0x000000070f077220 */ /* 0x040fe20000400000 */
[C---:B------:R-:W-:Y:S01]  /*12790*/  FMUL R10, R15.reuse, R10 ;  /* 0x0000000a0f0a7220 */ /* 0x040fe20000400000 */
[----:B------:R-:W4:Y:S01]  /*127a0*/  LDL.LU R38, [R1+0x18] ;  /* 0x0000180001267983 */ /* 0x000f220000300800 */
[----:B------:R-:W-:-:S03]  /*127b0*/  FMUL R15, R15, R0 ;  /* 0x000000000f0f7220 */ /* 0x000fc60000400000 */
[----:B------:R-:W4:Y:S01]  /*127c0*/  LDL.LU R0, [R1+0x1c] ;  /* 0x00001c0001007983 */ /* 0x000f220000300800 */
[C---:B------:R-:W-:Y:S01]  /*127d0*/  FMUL R24, R36.reuse, R24 ;  /* 0x0000001824187220 */ /* 0x040fe20000400000 */
[----:B------:R-:W-:-:S04]  /*127e0*/  FMUL R25, R36, R25 ;  /* 0x0000001924197220 */ /* 0x000fc80000400000 */
[----:B------:R0:W-:Y:S04]  /*127f0*/  STL [R1+0x828], R24 ;  /* 0x0008281801007387 */ /* 0x0001e80000100800 */
[----:B------:R1:W-:Y:S01]  /*12800*/  STL [R1+0x82c], R25 ;  /* 0x00082c1901007387 */ /* 0x0003e20000100800 */
[C---:B0-----:R-:W-:Y:S01]  /*12810*/  FMUL R24, R36.reuse, R26 ;  /* 0x0000001a24187220 */ /* 0x041fe20000400000 */
[----:B-1----:R-:W-:-:S05]  /*12820*/  FMUL R25, R36, R27 ;  /* 0x0000001b24197220 */ /* 0x002fca0000400000 */
[----:B------:R0:W-:Y:S04]  /*12830*/  STL [R1+0x10], R25 ;  /* 0x0000101901007387 */ /* 0x0001e80000100800 */
[----:B------:R1:W-:Y:S04]  /*12840*/  STL [R1+0x14], R24 ;  /* 0x0000141801007387 */ /* 0x0003e80000100800 */
[----:B------:R-:W4:Y:S04]  /*12850*/  LDL.LU R56, [R1+0x50] ;  /* 0x0000500001387983 */ /* 0x000f280000300800 */
        /* <DEDUP_REMOVED lines=9> */
[----:B0-----:R-:W4:Y:S04]  /*128f0*/  LDL.LU R25, [R1+0x48] ;  /* 0x0000480001197983 */ /* 0x001f280000300800 */
[----:B-1----:R-:W4:Y:S01]  /*12900*/  LDL.LU R24, [R1+0x4c] ;  /* 0x00004c0001187983 */ /* 0x002f220000300800 */
[C---:B------:R-:W-:Y:S01]  /*12910*/  FMUL R16, R36.reuse, R16 ;  /* 0x0000001024107220 */ /* 0x040fe20000400000 */
[C---:B------:R-:W-:Y:S01]  /*12920*/  FMUL R17, R36.reuse, R17 ;  /* 0x0000001124117220 */ /* 0x040fe20000400000 */
[C---:B------:R-:W-:Y:S01]  /*12930*/  FMUL R20, R36.reuse, R20 ;  /* 0x0000001424147220 */ /* 0x040fe20000400000 */
[----:B------:R-:W-:Y:S01]  /*12940*/  FMUL R21, R36, R21 ;  /* 0x0000001524157220 */ /* 0x000fe20000400000 */
[C---:B------:R-:W-:Y:S01]  /*12950*/  FMUL R18, R37.reuse, R18 ;  /* 0x0000001225127220 */ /* 0x040fe20000400000 */
[C---:B------:R-:W-:Y:S01]  /*12960*/  FMUL R19, R37.reuse, R19 ;  /* 0x0000001325137220 */ /* 0x040fe20000400000 */
[C---:B------:R-:W-:Y:S01]  /*12970*/  FMUL R22, R37.reuse, R22 ;  /* 0x0000001625167220 */ /* 0x040fe20000400000 */
[C---:B------:R-:W-:Y:S01]  /*12980*/  FMUL R23, R37.reuse, R23 ;  /* 0x0000001725177220 */ /* 0x040fe20000400000 */
[----:B--2---:R-:W-:-:S05]  /*12990*/  FMUL R26, R37, R3 ;  /* 0x00000003251a7220 */ /* 0x004fca0000400000 */
[----:B------:R4:W-:Y:S01]  /*129a0*/  STL [R1+0x830], R26 ;  /* 0x0008301a01007387 */ /* 0x0009e20000100800 */
[----:B---3--:R-:W-:-:S03]  /*129b0*/  FMUL R27, R37, R2 ;  /* 0x00000002251b7220 */ /* 0x008fc60000400000 */
[----:B------:R-:W2:Y:S04]  /*129c0*/  LDL.LU R3, [R1+0x38] ;  /* 0x0000380001037983 */ /* 0x000ea80000300800 */
[----:B------:R-:W3:Y:S01]  /*129d0*/  LDL.LU R2, [R1+0x3c] ;  /* 0x00003c0001027983 */ /* 0x000ee20000300800 */
[----:B----4-:R-:W-:-:S03]  /*129e0*/  FMUL R26, R37, R38 ;  /* 0x00000026251a7220 */ /* 0x010fc60000400000 */
[----:B------:R-:W4:Y:S01]  /*129f0*/  LDL.LU R44, [R1+0x28] ;  /* 0x00002800012c7983 */ /* 0x000f220000300800 */
[----:B------:R-:W-:-:S03]  /*12a00*/  FMUL R0, R37, R0 ;  /* 0x0000000025007220 */ /* 0x000fc60000400000 */
[----:B------:R-:W4:Y:S04]  /*12a10*/  LDL.LU R36, [R1+0x2c] ;  /* 0x00002c0001247983 */ /* 0x000f280000300800 */
[----:B------:R0:W-:Y:S04]  /*12a20*/  STL [R1+0x834], R27 ;  /* 0x0008341b01007387 */ /* 0x0001e80000100800 */
[----:B------:R-:W4:Y:S04]  /*12a30*/  LDL.LU R65, [R1+0x100] ;  /* 0x0001000001417983 */ /* 0x000f280000300800 */
[----:B------:R1:W-:Y:S04]  /*12a40*/  STL [R1+0x18], R26 ;  /* 0x0000181a01007387 */ /* 0x0003e80000100800 */
[----:B------:R-:W4:Y:S04]  /*12a50*/  LDL.LU R64, [R1+0x104] ;  /* 0x0001040001407983 */ /* 0x000f280000300800 */
[----:B------:R0:W-:Y:S04]  /*12a60*/  STL [R1+0x1c], R0 ;  /* 0x00001c0001007387 */ /* 0x0001e80000100800 */
[----:B------:R-:W4:Y:S04]  /*12a70*/  LDL.LU R43, [R1+0xf0] ;  /* 0x0000f000012b7983 */ /* 0x000f280000300800 */
[----:B------:R-:W4:Y:S04]  /*12a80*/  LDL.LU R42, [R1+0xf4] ;  /* 0x0000f400012a7983 */ /* 0x000f280000300800 */
[----:B------:R-:W4:Y:S04]  /*12a90*/  LDL.LU R41, [R1+0xe0] ;  /* 0x0000e00001297983 */ /* 0x000f280000300800 */
[----:B------:R-:W4:Y:S01]  /*12aa0*/  LDL.LU R40, [R1+0xe4] ;  /* 0x0000e40001287983 */ /* 0x000f220000300800 */
[----:B------:R-:W-:-:S03]  /*12ab0*/  FMUL R56, R32, R56 ;  /* 0x0000003820387220 */ /* 0x000fc60000400000 */
[----:B------:R-:W4:Y:S01]  /*12ac0*/  LDL.64 R38, [R1+0x728] ;  /* 0x0007280001267983 */ /* 0x000f220000100a00 */
[----:B------:R-:W-:-:S03]  /*12ad0*/  FMUL R37, R32, R55 ;  /* 0x0000003720257220 */ /* 0x000fc60000400000 */
[----:B0-----:R-:W4:Y:S01]  /*12ae0*/  LDL.LU R27, [R1+0x108] ;  /* 0x00010800011b7983 */ /* 0x001f220000300800 */
[----:B------:R-:W-:-:S03]  /*12af0*/  FMUL R54, R32, R54 ;  /* 0x0000003620367220 */ /* 0x000fc60000400000 */
[----:B-1----:R-:W4:Y:S01]  /*12b00*/  LDL.LU R26, [R1+0x10c] ;  /* 0x00010c00011a7983 */ /* 0x002f220000300800 */
[----:B------:R-:W-:-:S03]  /*12b10*/  FMUL R53, R32, R53 ;  /* 0x0000003520357220 */ /* 0x000fc60000400000 */
[----:B------:R-:W4:Y:S04]  /*12b20*/  LDL R0, [R1+0x22c] ;  /* 0x00022c0001007983 */ /* 0x000f280000100800 */
[----:B------:R-:W-:Y:S04]  /*12b30*/  STL [R1+0x50], R56 ;  /* 0x0000503801007387 */ /* 0x000fe80000100800 */
[----:B------:R0:W-:Y:S01]  /*12b40*/  STL [R1+0x54], R37 ;  /* 0x0000542501007387 */ /* 0x0001e20000100800 */
[C---:B------:R-:W-:Y:S01]  /*12b50*/  FMUL R51, R32.reuse, R51 ;  /* 0x0000003320337220 */ /* 0x040fe20000400000 */
[----:B------:R-:W-:-:S02]  /*12b60*/  FMUL R50, R32, R50 ;  /* 0x0000003220327220 */ /* 0x000fc40000400000 */
[----:B------:R-:W-:Y:S01]  /*12b70*/  STL [R1+0x40], R54 ;  /* 0x0000403601007387 */ /* 0x000fe20000100800 */
[----:B0-----:R-:W-:-:S03]  /*12b80*/  FMUL R37, R32, R52 ;  /* 0x0000003420257220 */ /* 0x001fc60000400000 */
[----:B------:R-:W-:Y:S04]  /*12b90*/  STL [R1+0x44], R53 ;  /* 0x0000443501007387 */ /* 0x000fe80000100800 */
[----:B------:R0:W-:Y:S01]  /*12ba0*/  STL [R1+0x30], R37 ;  /* 0x0000302501007387 */ /* 0x0001e20000100800 */
[----:B------:R-:W-:-:S03]  /*12bb0*/  FMUL R45, R33, R45 ;  /* 0x0000002d212d7220 */ /* 0x000fc60000400000 */
[----:B------:R-:W-:Y:S01]  /*12bc0*/  STL [R1+0x34], R51 ;  /* 0x0000343301007387 */ /* 0x000fe20000100800 */
[----:B0-----:R-:W-:Y:S01]  /*12bd0*/  FMUL R37, R32, R49 ;  /* 0x0000003120257220 */ /* 0x001fe20000400000 */
[C---:B------:R-:W-:Y:S02]  /*12be0*/  FMUL R32, R33.reuse, R48 ;  /* 0x0000003021207220 */ /* 0x040fe40000400000 */
[----:B------:R-:W-:Y:S04]  /*12bf0*/  STL [R1+0x20], R50 ;  /* 0x0000203201007387 */ /* 0x000fe80000100800 */
[----:B------:R0:W-:Y:S04]  /*12c00*/  STL [R1+0x24], R37 ;  /* 0x0000242501007387 */ /* 0x0001e80000100800 */
[----:B------:R1:W-:Y:S04]  /*12c10*/  STL [R1+0x58], R32 ;  /* 0x0000582001007387 */ /* 0x0003e80000100800 */
[----:B------:R-:W-:Y:S01]  /*12c20*/  STL [R1+0x5c], R45 ;  /* 0x00005c2d01007387 */ /* 0x000fe20000100800 */
[----:B0-----:R-:W-:-:S03]  /*12c30*/  FMUL R37, R33, R25 ;  /* 0x0000001921257220 */ /* 0x001fc60000400000 */
[----:B------:R-:W4:Y:S01]  /*12c40*/  LDL.LU R25, [R1+0xf8] ;  /* 0x0000f80001197983 */ /* 0x000f220000300800 */
[----:B-1----:R-:W-:-:S03]  /*12c50*/  FMUL R32, R33, R24 ;  /* 0x0000001821207220 */ /* 0x002fc60000400000 */
[----:B------:R2:W-:Y:S04]  /*12c60*/  STL [R1+0x48], R37 ;  /* 0x0000482501007387 */ /* 0x0005e80000100800 */
[----:B------:R-:W4:Y:S04]  /*12c70*/  LDL.LU R24, [R1+0xfc] ;  /* 0x0000fc0001187983 */ /* 0x000f280000300800 */
[----:B------:R3:W-:Y:S01]  /*12c80*/  STL [R1+0x4c], R32 ;  /* 0x00004c2001007387 */ /* 0x0007e20000100800 */
[----:B--2---:R-:W-:-:S03]  /*12c90*/  FMUL R37, R33, R3 ;  /* 0x0000000321257220 */ /* 0x004fc60000400000 */
[----:B------:R-:W2:Y:S01]  /*12ca0*/  LDL.LU R3, [R1+0xe8] ;  /* 0x0000e80001037983 */ /* 0x000ea20000300800 */
[----:B---3--:R-:W-:-:S03]  /*12cb0*/  FMUL R32, R33, R2 ;  /* 0x0000000221207220 */ /* 0x008fc60000400000 */
[----:B------:R4:W-:Y:S04]  /*12cc0*/  STL [R1+0x38], R37 ;  /* 0x0000382501007387 */ /* 0x0009e80000100800 */
[----:B------:R-:W3:Y:S04]  /*12cd0*/  LDL.LU R2, [R1+0xec] ;  /* 0x0000ec0001027983 */ /* 0x000ee80000300800 */
[----:B------:R0:W-:Y:S01]  /*12ce0*/  STL [R1+0x3c], R32 ;  /* 0x00003c2001007387 */ /* 0x0001e20000100800 */
[----:B----4-:R-:W-:-:S03]  /*12cf0*/  FMUL R37, R33, R44 ;  /* 0x0000002c21257220 */ /* 0x010fc60000400000 */
[----:B------:R-:W4:Y:S01]  /*12d00*/  LDL.64 R60, [R1+0x720] ;  /* 0x00072000013c7983 */ /* 0x000f220000100a00 */
[C---:B------:R-:W-:Y:S01]  /*12d10*/  FMUL R65, R34.reuse, R65 ;  /* 0x0000004122417220 */ /* 0x040fe20000400000 */
[----:B0-----:R-:W-:Y:S02]  /*12d20*/  FMUL R32, R33, R36 ;  /* 0x0000002421207220 */ /* 0x001fe40000400000 */
[----:B------:R0:W-:Y:S01]  /*12d30*/  STL [R1+0x28], R37 ;  /* 0x0000282501007387 */ /* 0x0001e20000100800 */
[----:B------:R-:W-:-:S03]  /*12d40*/  FMUL R33, R34, R64 ;  /* 0x0000004022217220 */ /* 0x000fc60000400000 */
[----:B------:R-:W4:Y:S04]  /*12d50*/  LDL.64 R58, [R1+0x718] ;  /* 0x00071800013a7983 */ /* 0x000f280000100a00 */
[----:B------:R1:W-:Y:S04]  /*12d60*/  STL [R1+0x2c], R32 ;  /* 0x00002c2001007387 */ /* 0x0003e80000100800 */
[----:B0-----:R-:W4:Y:S04]  /*12d70*/  LDL.64 R36, [R1+0x710] ;  /* 0x0007100001247983 */ /* 0x001f280000100a00 */
[----:B------:R-:W4:Y:S01]  /*12d80*/  LDL.64 R56, [R1+0x708] ;  /* 0x0007080001387983 */ /* 0x000f220000100a00 */
[----:B-1----:R-:W-:-:S03]  /*12d90*/  FMUL R32, R34, R43 ;  /* 0x0000002b22207220 */ /* 0x002fc60000400000 */
[----:B------:R-:W4:Y:S01]  /*12da0*/  LDL.64 R54, [R1+0x700] ;  /* 0x0007000001367983 */ /* 0x000f220000100a00 */
[----:B------:R-:W-:-:S03]  /*12db0*/  FMUL R42, R34, R42 ;  /* 0x0000002a222a7220 */ /* 0x000fc60000400000 */
[----:B------:R-:W4:Y:S04]  /*12dc0*/  LDL.64 R52, [R1+0x6f8] ;  /* 0x0006f80001347983 */ /* 0x000f280000100a00 */
[----:B------:R-:W4:Y:S04]  /*12dd0*/  LDL.64 R50, [R1+0x6f0] ;  /* 0x0006f00001327983 */ /* 0x000f280000100a00 */
[----:B------:R-:W4:Y:S04]  /*12de0*/  LDL.64 R48, [R1+0x6e8] ;  /* 0x0006e80001307983 */ /* 0x000f280000100a00 */
[----:B------:R-:W4:Y:S04]  /*12df0*/  LDL.64 R44, [R1+0x6e0] ;  /* 0x0006e000012c7983 */ /* 0x000f280000100a00 */
[----:B------:R-:W-:Y:S04]  /*12e00*/  STL [R1+0x100], R65 ;  /* 0x0001004101007387 */ /* 0x000fe80000100800 */
[----:B------:R0:W-:Y:S04]  /*12e10*/  STL [R1+0x104], R33 ;  /* 0x0001042101007387 */ /* 0x0001e80000100800 */
[----:B------:R1:W-:Y:S01]  /*12e20*/  STL [R1+0xf0], R32 ;  /* 0x0000f02001007387 */ /* 0x0003e20000100800 */
[----:B0-----:R-:W-:-:S03]  /*12e30*/  FMUL R33, R34, R41 ;  /* 0x0000002922217220 */ /* 0x001fc60000400000 */
[----:B------:R0:W-:Y:S01]  /*12e40*/  STL [R1+0xf4], R42 ;  /* 0x0000f42a01007387 */ /* 0x0001e20000100800 */
[C---:B-1----:R-:W-:Y:S01]  /*12e50*/  FMUL R32, R34.reuse, R40 ;  /* 0x0000002822207220 */ /* 0x042fe20000400000 */
[C---:B------:R-:W-:Y:S01]  /*12e60*/  FMUL R40, R34.reuse, R120 ;  /* 0x0000007822287220 */ /* 0x040fe20000400000 */
[----:B------:R-:W-:Y:S01]  /*12e70*/  FMUL R34, R34, R121 ;  /* 0x0000007922227220 */ /* 0x000fe20000400000 */
[----:B------:R-:W-:Y:S01]  /*12e80*/  STL [R1+0xe0], R33 ;  /* 0x0000e02101007387 */ /* 0x000fe20000100800 */
[----:B------:R-:W-:-:S03]  /*12e90*/  FMUL R27, R35, R27 ;  /* 0x0000001b231b7220 */ /* 0x000fc60000400000 */
[----:B------:R-:W-:Y:S01]  /*12ea0*/  STL [R1+0xe4], R32 ;  /* 0x0000e42001007387 */ /* 0x000fe20000100800 */
[----:B------:R-:W-:-:S03]  /*12eb0*/  FMUL R26, R35, R26 ;  /* 0x0000001a231a7220 */ /* 0x000fc60000400000 */
[----:B------:R1:W-:Y:S04]  /*12ec0*/  STL [R1+0xd0], R40 ;  /* 0x0000d02801007387 */ /* 0x0003e80000100800 */
[----:B------:R-:W-:Y:S04]  /*12ed0*/  STL [R1+0xd4], R34 ;  /* 0x0000d42201007387 */ /* 0x000fe80000100800 */
[----:B0-----:R-:W4:Y:S04]  /*12ee0*/  LDL.64 R42, [R1+0x6d8] ;  /* 0x0006d800012a7983 */ /* 0x001f280000100a00 */
[----:B------:R-:W-:Y:S04]  /*12ef0*/  STL [R1+0x108], R27 ;  /* 0x0001081b01007387 */ /* 0x000fe80000100800 */
[----:B-1----:R-:W4:Y:S04]  /*12f00*/  LDL.64 R40, [R1+0x6d0] ;  /* 0x0006d00001287983 */ /* 0x002f280000100a00 */
[----:B------:R0:W-:Y:S04]  /*12f10*/  STL [R1+0x10c], R26 ;  /* 0x00010c1a01007387 */ /* 0x0001e80000100800 */
[----:B0-----:R-:W4:Y:S01]  /*12f20*/  LDL.64 R26, [R1+0x6c0] ;  /* 0x0006c000011a7983 */ /* 0x001f220000100a00 */
[----:B------:R-:W-:Y:S01]  /*12f30*/  FMUL R25, R35, R25 ;  /* 0x0000001923197220 */ /* 0x000fe20000400000 */
[----:B------:R-:W-:-:S04]  /*12f40*/  IMAD.WIDE R32, R0, 0x2, R38 ;  /* 0x0000000200207825 */ /* 0x000fc800078e0226 */
[C---:B------:R-:W-:Y:S01]  /*12f50*/  FMUL R34, R35.reuse, R24 ;  /* 0x0000001823227220 */ /* 0x040fe20000400000 */
[----:B------:R-:W4:Y:S04]  /*12f60*/  LDL.64 R38, [R1+0x6c8] ;  /* 0x0006c80001267983 */ /* 0x000f280000100a00 */
[----:B------:R0:W-:Y:S04]  /*12f70*/  STL [R1+0xf8], R25 ;  /* 0x0000f81901007387 */ /* 0x0001e80000100800 */
[----:B------:R4:W4:Y:S04]  /*12f80*/  LDG.E.U16 R97, desc[UR12][R32.64] ;  /* 0x0000000c20617981 */ /* 0x000928000c1e1500 */
[----:B0-----:R-:W4:Y:S04]  /*12f90*/  LDL.64 R24, [R1+0x6b8] ;  /* 0x0006b80001187983 */ /* 0x001f280000100a00 */
[----:B------:R3:W-:Y:S01]  /*12fa0*/  STL [R1+0xfc], R34 ;  /* 0x0000fc2201007387 */ /* 0x0007e20000100800 */
[C---:B--2---:R-:W-:Y:S01]  /*12fb0*/  FMUL R64, R35.reuse, R3 ;  /* 0x0000000323407220 */ /* 0x044fe20000400000 */
[----:B---3--:R-:W-:-:S02]  /*12fc0*/  FMUL R34, R35, R2 ;  /* 0x0000000223227220 */ /* 0x008fc40000400000 */
[----:B------:R-:W2:Y:S01]  /*12fd0*/  LDL.64 R2, [R1+0x6b0] ;  /* 0x0006b00001027983 */ /* 0x000ea20000100a00 */
[----:B----4-:R-:W-:-:S03]  /*12fe0*/  IMAD.WIDE R32, R0, 0x2, R60 ;  /* 0x0000000200207825 */ /* 0x010fc600078e023c */
[----:B------:R0:W-:Y:S04]  /*12ff0*/  STL [R1+0xe8], R64 ;  /* 0x0000e84001007387 */ /* 0x0001e80000100800 */
[----:B------:R1:W3:Y:S04]  /*13000*/  LDG.E.U16 R96, desc[UR12][R32.64] ;  /* 0x0000000c20607981 */ /* 0x0002e8000c1e1500 */
[----:B------:R4:W-:Y:S01]  /*13010*/  STL [R1+0xec], R34 ;  /* 0x0000ec2201007387 */ /* 0x0009e20000100800 */
[C---:B0-----:R-:W-:Y:S01]  /*13020*/  FMUL R64, R35.reuse, R122 ;  /* 0x0000007a23407220 */ /* 0x041fe20000400000 */
[----:B----4-:R-:W-:Y:S01]  /*13030*/  FMUL R34, R35, R123 ;  /* 0x0000007b23227220 */ /* 0x010fe20000400000 */
[----:B-1----:R-:W-:-:S03]  /*13040*/  IMAD.WIDE R32, R0, 0x2, R56 ;  /* 0x0000000200207825 */ /* 0x002fc600078e0238 */
[----:B------:R-:W-:Y:S04]  /*13050*/  STL [R1+0xd8], R64 ;  /* 0x0000d84001007387 */ /* 0x000fe80000100800 */
[----:B------:R0:W4:Y:S04]  /*13060*/  LDG.E.U16 R93, desc[UR12][R32.64] ;  /* 0x0000000c205d7981 */ /* 0x000128000c1e1500 */
[----:B------:R1:W-:Y:S01]  /*13070*/  STL [R1+0xdc], R34 ;  /* 0x0000dc2201007387 */ /* 0x0003e20000100800 */
[----:B0-----:R-:W-:-:S04]  /*13080*/  IMAD.WIDE R32, R0, 0x2, R50 ;  /* 0x0000000200207825 */ /* 0x001fc800078e0232 */
[C---:B-1----:R-:W-:Y:S01]  /*13090*/  IMAD.WIDE R34, R0.reuse, 0x2, R58 ;  /* 0x0000000200227825 */ /* 0x042fe200078e023a */
[----:B------:R-:W3:Y:S04]  /*130a0*/  LDG.E.U16 R89, desc[UR12][R32.64] ;  /* 0x0000000c20597981 */ /* 0x000ee8000c1e1500 */
[----:B------:R0:W3:Y:S01]  /*130b0*/  LDG.E.U16 R95, desc[UR12][R34.64] ;  /* 0x0000000c225f7981 */ /* 0x0000e2000c1e1500 */
[----:B------:R-:W-:-:S05]  /*130c0*/  IMAD.WIDE R36, R0, 0x2, R36 ;  /* 0x0000000200247825 */ /* 0x000fca00078e0224 */
[----:B------:R1:W3:Y:S01]  /*130d0*/  LDG.E.U16 R94, desc[UR12][R36.64] ;  /* 0x0000000c245e7981 */ /* 0x0002e2000c1e1500 */
[----:B0-----:R-:W-:-:S05]  /*130e0*/  IMAD.WIDE R34, R0, 0x2, R54 ;  /* 0x0000000200227825 */ /* 0x001fca00078e0236 */
[----:B------:R0:W3:Y:S01]  /*130f0*/  LDG.E.U16 R92, desc[UR12][R34.64] ;  /* 0x0000000c225c7981 */ /* 0x0000e2000c1e1500 */
[----:B-1----:R-:W-:-:S05]  /*13100*/  IMAD.WIDE R36, R0, 0x2, R52 ;  /* 0x0000000200247825 */ /* 0x002fca00078e0234 */
[----:B------:R-:W3:Y:S01]  /*13110*/  LDG.E.U16 R91, desc[UR12][R36.64] ;  /* 0x0000000c245b7981 */ /* 0x000ee2000c1e1500 */
[----:B0-----:R-:W-:-:S05]  /*13120*/  IMAD.WIDE R34, R0, 0x2, R48 ;  /* 0x0000000200227825 */ /* 0x001fca00078e0230 */
[----:B------:R0:W3:Y:S01]  /*13130*/  LDG.E.U16 R88, desc[UR12][R34.64] ;  /* 0x0000000c22587981 */ /* 0x0000e2000c1e1500 */
[----:B------:R-:W-:-:S05]  /*13140*/  IMAD.WIDE R32, R0, 0x2, R42 ;  /* 0x0000000200207825 */ /* 0x000fca00078e022a */
[----:B------:R1:W3:Y:S01]  /*13150*/  LDG.E.U16 R86, desc[UR12][R32.64] ;  /* 0x0000000c20567981 */ /* 0x0002e2000c1e1500 */
[----:B0-----:R-:W-:-:S05]  /*13160*/  IMAD.WIDE R34, R0, 0x2, R40 ;  /* 0x0000000200227825 */ /* 0x001fca00078e0228 */
[----:B------:R0:W3:Y:S01]  /*13170*/  LDG.E.U16 R85, desc[UR12][R34.64] ;  /* 0x0000000c22557981 */ /* 0x0000e2000c1e1500 */
[----:B-1----:R-:W-:-:S03]  /*13180*/  IMAD.WIDE R32, R0, 0x2, R26 ;  /* 0x0000000200207825 */ /* 0x002fc600078e021a */
[----:B------:R-:W3:Y:S04]  /*13190*/  LDL.LU R27, [R1+0xc0] ;  /* 0x0000c000011b7983 */ /* 0x000ee80000300800 */
[----:B------:R-:W4:Y:S04]  /*131a0*/  LDL.LU R26, [R1+0xc4] ;  /* 0x0000c400011a7983 */ /* 0x000f280000300800 */
[----:B------:R-:W4:Y:S04]  /*131b0*/  LDL.LU R58, [R1+0xb0] ;  /* 0x0000b000013a7983 */ /* 0x000f280000300800 */
[----:B------:R-:W4:Y:S04]  /*131c0*/  LDL.LU R57, [R1+0xb4] ;  /* 0x0000b40001397983 */ /* 0x000f280000300800 */
[----:B------:R-:W4:Y:S04]  /*131d0*/  LDL.LU R56, [R1+0xa0] ;  /* 0x0000a00001387983 */ /* 0x000f280000300800 */
[----:B------:R-:W4:Y:S01]  /*131e0*/  LDL.LU R55, [R1+0xa4] ;  /* 0x0000a40001377983 */ /* 0x000f220000300800 */
[----:B0-----:R-:W-:-:S03]  /*131f0*/  IMAD.WIDE R34, R0, 0x2, R24 ;  /* 0x0000000200227825 */ /* 0x001fc600078e0218 */
[----:B------:R-:W4:Y:S01]  /*13200*/  LDL.LU R54, [R1+0x90] ;  /* 0x0000900001367983 */ /* 0x000f220000300800 */
[----:B------:R-:W-:-:S03]  /*13210*/  IMAD.WIDE R36, R0, 0x2, R44 ;  /* 0x0000000200247825 */ /* 0x000fc600078e022c */
[----:B------:R-:W4:Y:S04]  /*13220*/  LDL.LU R53, [R1+0x94] ;  /* 0x0000940001357983 */ /* 0x000f280000300800 */
[----:B------:R-:W4:Y:S04]  /*13230*/  LDL.LU R25, [R1+0xc8] ;  /* 0x0000c80001197983 */ /* 0x000f280000300800 */
[----:B------:R-:W4:Y:S04]  /*13240*/  LDL.LU R24, [R1+0xcc] ;  /* 0x0000cc0001187983 */ /* 0x000f280000300800 */
[----:B------:R-:W4:Y:S04]  /*13250*/  LDL.LU R52, [R1+0xb8] ;  /* 0x0000b80001347983 */ /* 0x000f280000300800 */
[----:B------:R-:W4:Y:S04]  /*13260*/  LDL.LU R51, [R1+0xbc] ;  /* 0x0000bc0001337983 */ /* 0x000f280000300800 */
[----:B------:R0:W4:Y:S04]  /*13270*/  LDG.E.U16 R87, desc[UR12][R36.64] ;  /* 0x0000000c24577981 */ /* 0x000128000c1e1500 */
[----:B------:R2:W4:Y:S04]  /*13280*/  LDG.E.U16 R83, desc[UR12][R32.64] ;  /* 0x0000000c20537981 */ /* 0x000528000c1e1500 */
[----:B------:R-:W4:Y:S01]  /*13290*/  LDG.E.U16 R82, desc[UR12][R34.64] ;  /* 0x0000000c22527981 */ /* 0x000f22000c1e1500 */
[----:B0-----:R-:W-:-:S03]  /*132a0*/  IMAD.WIDE R36, R0, 0x2, R38 ;  /* 0x0000000200247825 */ /* 0x001fc600078e0226 */
[----:B------:R-:W4:Y:S04]  /*132b0*/  LDL.LU R39, [R1+0xa8] ;  /* 0x0000a80001277983 */ /* 0x000f280000300800 */
[----:B------:R-:W4:Y:S04]  /*132c0*/  LDL.LU R38, [R1+0xac] ;  /* 0x0000ac0001267983 */ /* 0x000f280000300800 */
[----:B------:R-:W4:Y:S04]  /*132d0*/  LDL.LU R50, [R1+0x98] ;  /* 0x0000980001327983 */ /* 0x000f280000300800 */
[----:B------:R-:W4:Y:S04]  /*132e0*/  LDL.LU R49, [R1+0x9c] ;  /* 0x00009c0001317983 */ /* 0x000f280000300800 */
[----:B------:R-:W4:Y:S04]  /*132f0*/  LDL.LU R48, [R1+0x80] ;  /* 0x0000800001307983 */ /* 0x000f280000300800 */
[----:B------:R-:W4:Y:S01]  /*13300*/  LDG.E.U16 R84, desc[UR12][R36.64] ;  /* 0x0000000c24547981 */ /* 0x000f22000c1e1500 */
[----:B--2---:R-:W-:-:S03]  /*13310*/  IMAD.WIDE R32, R0, 0x2, R2 ;  /* 0x0000000200207825 */ /* 0x004fc600078e0202 */
        /* <DEDUP_REMOVED lines=13> */
[----:B------:R0:W2:Y:S01]  /*133f0*/  LDG.E.U16 R81, desc[UR12][R32.64] ;  /* 0x0000000c20517981 */ /* 0x0000a2000c1e1500 */
[C---:B---3--:R-:W-:Y:S01]  /*13400*/  FMUL R27, R28.reuse, R27 ;  /* 0x0000001b1c1b7220 */ /* 0x048fe20000400000 */
[----:B----4-:R-:W-:-:S04]  /*13410*/  FMUL R26, R28, R26 ;  /* 0x0000001a1c1a7220 */ /* 0x010fc80000400000 */
[----:B------:R1:W-:Y:S01]  /*13420*/  STL [R1+0x838], R27 ;  /* 0x0008381b01007387 */ /* 0x0003e20000100800 */
[----:B0-----:R-:W-:-:S03]  /*13430*/  FMUL R32, R28, R58 ;  /* 0x0000003a1c207220 */ /* 0x001fc60000400000 */
[----:B------:R0:W-:Y:S01]  /*13440*/  STL [R1+0x83c], R26 ;  /* 0x00083c1a01007387 */ /* 0x0001e20000100800 */
[----:B-1----:R-:W-:-:S03]  /*13450*/  FMUL R27, R28, R57 ;  /* 0x000000391c1b7220 */ /* 0x002fc60000400000 */
[----:B------:R1:W-:Y:S01]  /*13460*/  STL [R1+0xb0], R32 ;  /* 0x0000b02001007387 */ /* 0x0003e20000100800 */
[----:B0-----:R-:W-:-:S03]  /*13470*/  FMUL R26, R28, R56 ;  /* 0x000000381c1a7220 */ /* 0x001fc60000400000 */
[----:B------:R0:W-:Y:S01]  /*13480*/  STL [R1+0xb4], R27 ;  /* 0x0000b41b01007387 */ /* 0x0001e20000100800 */
[----:B-1----:R-:W-:-:S03]  /*13490*/  FMUL R32, R28, R55 ;  /* 0x000000371c207220 */ /* 0x002fc60000400000 */
[----:B------:R1:W-:Y:S01]  /*134a0*/  STL [R1+0xa0], R26 ;  /* 0x0000a01a01007387 */ /* 0x0003e20000100800 */
[----:B0-----:R-:W-:-:S03]  /*134b0*/  FMUL R27, R28, R54 ;  /* 0x000000361c1b7220 */ /* 0x001fc60000400000 */
[----:B------:R-:W-:Y:S04]  /*134c0*/  STL [R1+0xa4], R32 ;  /* 0x0000a42001007387 */ /* 0x000fe80000100800 */
[----:B------:R0:W-:Y:S01]  /*134d0*/  STL [R1+0x90], R27 ;  /* 0x0000901b01007387 */ /* 0x0001e20000100800 */
[----:B-1----:R-:W-:Y:S01]  /*134e0*/  FMUL R26, R28, R53 ;  /* 0x000000351c1a7220 */ /* 0x002fe20000400000 */
[C---:B------:R-:W-:Y:S01]  /*134f0*/  FMUL R28, R29.reuse, R51 ;  /* 0x000000331d1c7220 */ /* 0x040fe20000400000 */
[----:B0-----:R-:W-:-:S03]  /*13500*/  FMUL R27, R29, R52 ;  /* 0x000000341d1b7220 */ /* 0x001fc60000400000 */
[----:B------:R0:W-:Y:S04]  /*13510*/  STL [R1+0x94], R26 ;  /* 0x0000941a01007387 */ /* 0x0001e80000100800 */
[----:B------:R1:W-:Y:S04]  /*13520*/  STL [R1+0xb8], R27 ;  /* 0x0000b81b01007387 */ /* 0x0003e80000100800 */
[----:B------:R3:W-:Y:S01]  /*13530*/  STL [R1+0xbc], R28 ;  /* 0x0000bc1c01007387 */ /* 0x0007e20000100800 */
[----:B0-----:R-:W-:-:S03]  /*13540*/  FMUL R26, R29, R39 ;  /* 0x000000271d1a7220 */ /* 0x001fc60000400000 */
[----:B------:R-:W4:Y:S01]  /*13550*/  LDL.LU R39, [R1+0x368] ;  /* 0x0003680001277983 */ /* 0x000f220000300800 */
[----:B-1----:R-:W-:-:S03]  /*13560*/  FMUL R27, R29, R38 ;  /* 0x000000261d1b7220 */ /* 0x002fc60000400000 */
[----:B------:R-:W4:Y:S01]  /*13570*/  LDL.LU R38, [R1+0x36c] ;  /* 0x00036c0001267983 */ /* 0x000f220000300800 */
[C---:B------:R-:W-:Y:S01]  /*13580*/  FMUL R32, R29.reuse, R50 ;  /* 0x000000321d207220 */ /* 0x040fe20000400000 */
[----:B---3--:R-:W-:Y:S01]  /*13590*/  FMUL R28, R29, R49 ;  /* 0x000000311d1c7220 */ /* 0x008fe20000400000 */
[----:B------:R-:W-:-:S03]  /*135a0*/  FMUL R117, R30, R48 ;  /* 0x000000301e757220 */ /* 0x000fc60000400000 */
[----:B------:R-:W-:Y:S04]  /*135b0*/  STL [R1+0x98], R32 ;  /* 0x0000982001007387 */ /* 0x000fe80000100800 */
[----:B------:R-:W-:Y:S04]  /*135c0*/  STL [R1+0x7b4], R117 ;  /* 0x0007b47501007387 */ /* 0x000fe80000100800 */
[----:B------:R0:W-:Y:S01]  /*135d0*/  STL [R1+0x9c], R28 ;  /* 0x00009c1c01007387 */ /* 0x0001e20000100800 */
[C---:B------:R-:W-:Y:S01]  /*135e0*/  FMUL R25, R29.reuse, R25 ;  /* 0x000000191d197220 */ /* 0x040fe20000400000 */
[----:B------:R-:W-:Y:S01]  /*135f0*/  FMUL R24, R29, R24 ;  /* 0x000000181d187220 */ /* 0x000fe20000400000 */
[----:B--2---:R-:W-:-:S05]  /*13600*/  FMUL R0, R30, R0 ;  /* 0x000000001e007220 */ /* 0x004fca0000400000 */
[----:B------:R1:W-:Y:S01]  /*13610*/  STL [R1+0x7b8], R0 ;  /* 0x0007b80001007387 */ /* 0x0003e20000100800 */
[C---:B0-----:R-:W-:Y:S01]  /*13620*/  FMUL R28, R30.reuse, R45 ;  /* 0x0000002d1e1c7220 */ /* 0x041fe20000400000 */
[C---:B-1----:R-:W-:Y:S01]  /*13630*/  FMUL R0, R30.reuse, R44 ;  /* 0x0000002c1e007220 */ /* 0x042fe20000400000 */
[----:B------:R-:W-:-:S04]  /*13640*/  FMUL R29, R30, R43 ;  /* 0x0000002b1e1d7220 */ /* 0x000fc80000400000 */
[----:B------:R0:W-:Y:S04]  /*13650*/  STL [R1+0x820], R0 ;  /* 0x0008200001007387 */ /* 0x0001e80000100800 */
[----:B------:R-:W-:Y:S01]  /*13660*/  STL [R1+0x70], R28 ;  /* 0x0000701c01007387 */ /* 0x000fe20000100800 */
[C---:B------:R-:W-:Y:S01]  /*13670*/  FMUL R2, R31.reuse, R2 ;  /* 0x000000021f027220 */ /* 0x040fe20000400000 */
[----:B0-----:R-:W-:Y:S02]  /*13680*/  FMUL R0, R30, R42 ;  /* 0x0000002a1e007220 */ /* 0x001fe40000400000 */
[----:B------:R0:W-:Y:S04]  /*13690*/  STL [R1+0x60], R29 ;  /* 0x0000601d01007387 */ /* 0x0001e80000100800 */
[----:B------:R1:W-:Y:S01]  /*136a0*/  STL [R1+0x64], R0 ;  /* 0x0000640001007387 */ /* 0x0003e20000100800 */
[----:B------:R-:W-:-:S03]  /*136b0*/  FMUL R117, R31, R37 ;  /* 0x000000251f757220 */ /* 0x000fc60000400000 */
[----:B------:R2:W-:Y:S01]  /*136c0*/  STL [R1+0x824], R2 ;  /* 0x0008240201007387 */ /* 0x0005e20000100800 */
[----:B------:R-:W-:-:S03]  /*136d0*/  FMUL R115, R31, R36 ;  /* 0x000000241f737220 */ /* 0x000fc60000400000 */
[----:B------:R-:W3:Y:S01]  /*136e0*/  LDL.LU R32, [R1+0x350] ;  /* 0x0003500001207983 */ /* 0x000ee20000300800 */
[----:B0-----:R-:W-:-:S03]  /*136f0*/  FMUL R29, R30, R40 ;  /* 0x000000281e1d7220 */ /* 0x001fc60000400000 */
[----:B------:R-:W3:Y:S01]  /*13700*/  LDL.LU R33, [R1+0x354] ;  /* 0x0003540001217983 */ /* 0x000ee20000300800 */
[----:B------:R-:W-:-:S03]  /*13710*/  FMUL R28, R30, R41 ;  /* 0x000000291e1c7220 */ /* 0x000fc60000400000 */
[----:B------:R-:W3:Y:S04]  /*13720*/  LDL.LU R36, [R1+0x340] ;  /* 0x0003400001247983 */ /* 0x000ee80000300800 */
[----:B------:R-:W3:Y:S01]  /*13730*/  LDL.LU R37, [R1+0x344] ;  /* 0x0003440001257983 */ /* 0x000ee20000300800 */
[----:B-1----:R-:W-:-:S03]  /*13740*/  FMUL R0, R31, R34 ;  /* 0x000000221f007220 */ /* 0x002fc60000400000 */
[----:B------:R-:W3:Y:S01]  /*13750*/  LDL.LU R40, [R1+0x330] ;  /* 0x0003300001287983 */ /* 0x000ee20000300800 */
[----:B------:R-:W-:-:S03]  /*13760*/  FMUL R3, R31, R3 ;  /* 0x000000031f037220 */ /* 0x000fc60000400000 */
[----:B------:R-:W3:Y:S01]  /*13770*/  LDL.LU R41, [R1+0x334] ;  /* 0x0003340001297983 */ /* 0x000ee20000300800 */
[----:B--2---:R-:W-:-:S03]  /*13780*/  FMUL R2, R31, R35 ;  /* 0x000000231f027220 */ /* 0x004fc60000400000 */
[----:B------:R-:W2:Y:S04]  /*13790*/  LDL.LU R44, [R1+0x320] ;  /* 0x00032000012c7983 */ /* 0x000ea80000300800 */
[----:B------:R-:W2:Y:S04]  /*137a0*/  LDL.LU R45, [R1+0x324] ;  /* 0x00032400012d7983 */ /* 0x000ea80000300800 */
[----:B------:R-:W2:Y:S04]  /*137b0*/  LDL.LU R34, [R1+0x358] ;  /* 0x0003580001227983 */ /* 0x000ea80000300800 */
[----:B------:R-:W2:Y:S01]  /*137c0*/  LDL.LU R35, [R1+0x35c] ;  /* 0x00035c0001237983 */ /* 0x000ea20000300800 */
[C---:B----4-:R-:W-:Y:S01]  /*137d0*/  FMUL R30, R31.reuse, R39 ;  /* 0x000000271f1e7220 */ /* 0x050fe20000400000 */
[----:B------:R-:W-:-:S02]  /*137e0*/  FMUL R31, R31, R38 ;  /* 0x000000261f1f7220 */ /* 0x000fc40000400000 */
        /* <DEDUP_REMOVED lines=18> */
[----:B------:R-:W-:Y:S04]  /*13910*/  STL.64 [R1+0x778], R30 ;  /* 0x0007781e01007387 */ /* 0x000fe80000100a00 */
[----:B------:R0:W-:Y:S01]  /*13920*/  STL.64 [R1+0x770], R28 ;  /* 0x0007701c01007387 */ /* 0x0001e20000100a00 */
[C---:B---3--:R-:W-:Y:S01]  /*13930*/  FMUL R32, R46.reuse, R32 ;  /* 0x000000202e207220 */ /* 0x048fe20000400000 */
[C---:B------:R-:W-:Y:S01]  /*13940*/  FMUL R33, R46.reuse, R33 ;  /* 0x000000212e217220 */ /* 0x040fe20000400000 */
[C---:B------:R-:W-:Y:S01]  /*13950*/  FMUL R36, R46.reuse, R36 ;  /* 0x000000242e247220 */ /* 0x040fe20000400000 */
[C---:B------:R-:W-:Y:S01]  /*13960*/  FMUL R37, R46.reuse, R37 ;  /* 0x000000252e257220 */ /* 0x040fe20000400000 */
[C---:B------:R-:W-:Y:S01]  /*13970*/  FMUL R40, R46.reuse, R40 ;  /* 0x000000282e287220 */ /* 0x040fe20000400000 */
[----:B------:R-:W-:Y:S01]  /*13980*/  FMUL R41, R46, R41 ;  /* 0x000000292e297220 */ /* 0x000fe20000400000 */
[C---:B--2---:R-:W-:Y:S01]  /*13990*/  FMUL R34, R47.reuse, R34 ;  /* 0x000000222f227220 */ /* 0x044fe20000400000 */
[----:B------:R-:W-:-:S05]  /*139a0*/  FMUL R35, R47, R35 ;  /* 0x000000232f237220 */ /* 0x000fca0000400000 */
[----:B------:R-:W-:Y:S04]  /*139b0*/  STL.64 [R1+0x788], R34 ;  /* 0x0007882201007387 */ /* 0x000fe80000100a00 */
[----:B------:R-:W-:Y:S01]  /*139c0*/  STL.64 [R1+0x780], R32 ;  /* 0x0007802001007387 */ /* 0x000fe20000100a00 */
[C---:B----4-:R-:W-:Y:S01]  /*139d0*/  FMUL R38, R47.reuse, R38 ;  /* 0x000000262f267220 */ /* 0x050fe20000400000 */
[C---:B------:R-:W-:Y:S01]  /*139e0*/  FMUL R39, R47.reuse, R39 ;  /* 0x000000272f277220 */ /* 0x040fe20000400000 */
[----:B------:R-:W-:-:S04]  /*139f0*/  FMUL R42, R47, R42 ;  /* 0x0000002a2f2a7220 */ /* 0x000fc80000400000 */
[----:B------:R-:W-:Y:S01]  /*13a00*/  STL.64 [R1+0x798], R38 ;  /* 0x0007982601007387 */ /* 0x000fe20000100a00 */
[----:B------:R-:W-:-:S03]  /*13a10*/  FMUL R43, R47, R43 ;  /* 0x0000002b2f2b7220 */ /* 0x000fc60000400000 */
[----:B------:R-:W-:Y:S04]  /*13a20*/  STL.64 [R1+0x790], R36 ;  /* 0x0007902401007387 */ /* 0x000fe80000100a00 */
[----:B------:R-:W-:Y:S04]  /*13a30*/  STL.64 [R1+0x7a8], R42 ;  /* 0x0007a82a01007387 */ /* 0x000fe80000100a00 */
[----:B------:R-:W-:Y:S04]  /*13a40*/  STL.64 [R1+0x7a0], R40 ;  /* 0x0007a02801007387 */ /* 0x000fe80000100a00 */
[----:B0-----:R-:W2:Y:S04]  /*13a50*/  LDL.LU R29, [R1+0x2f8] ;  /* 0x0002f800011d7983 */ /* 0x001ea80000300800 */
[----:B------:R-:W3:Y:S01]  /*13a60*/  LDL.LU R28, [R1+0x2fc] ;  /* 0x0002fc00011c7983 */ /* 0x000ee20000300800 */
[C---:B------:R-:W-:Y:S01]  /*13a70*/  FMUL R44, R46.reuse, R44 ;  /* 0x0000002c2e2c7220 */ /* 0x040fe20000400000 */
[----:B------:R-:W-:Y:S01]  /*13a80*/  FMUL R45, R46, R45 ;  /* 0x0000002d2e2d7220 */ /* 0x000fe20000400000 */
[C---:B------:R-:W-:Y:S01]  /*13a90*/  FMUL R46, R47.reuse, R61 ;  /* 0x0000003d2f2e7220 */ /* 0x040fe20000400000 */
[----:B------:R-:W-:Y:S01]  /*13aa0*/  FMUL R47, R47, R60 ;  /* 0x0000003c2f2f7220 */ /* 0x000fe20000400000 */
[C---:B------:R-:W-:Y:S01]  /*13ab0*/  FMUL R48, R62.reuse, R48 ;  /* 0x000000303e307220 */ /* 0x040fe20000400000 */
[----:B------:R-:W-:-:S03]  /*13ac0*/  FMUL R49, R62, R49 ;  /* 0x000000313e317220 */ /* 0x000fc60000400000 */
[----:B------:R-:W-:Y:S01]  /*13ad0*/  STL.64 [R1+0x7c8], R46 ;  /* 0x0007c82e01007387 */ /* 0x000fe20000100a00 */
[C---:B------:R-:W-:Y:S01]  /*13ae0*/  FMUL R52, R62.reuse, R52 ;  /* 0x000000343e347220 */ /* 0x040fe20000400000 */
[C---:B------:R-:W-:Y:S02]  /*13af0*/  FMUL R53, R62.reuse, R53 ;  /* 0x000000353e357220 */ /* 0x040fe40000400000 */
[----:B------:R-:W-:Y:S01]  /*13b00*/  STL.64 [R1+0x7c0], R44 ;  /* 0x0007c02c01007387 */ /* 0x000fe20000100a00 */
[C---:B------:R-:W-:Y:S01]  /*13b10*/  FMUL R56, R62.reuse, R56 ;  /* 0x000000383e387220 */ /* 0x040fe20000400000 */
[C---:B------:R-:W-:Y:S01]  /*13b20*/  FMUL R57, R62.reuse, R57 ;  /* 0x000000393e397220 */ /* 0x040fe20000400000 */
[C---:B------:R-:W-:Y:S01]  /*13b30*/  FMUL R60, R62.reuse, R59 ;  /* 0x0000003b3e3c7220 */ /* 0x040fe20000400000 */
[C---:B------:R-:W-:Y:S01]  /*13b40*/  FMUL R50, R63.reuse, R50 ;  /* 0x000000323f327220 */ /* 0x040fe20000400000 */
[----:B------:R-:W-:Y:S01]  /*13b50*/  FMUL R51, R63, R51 ;  /* 0x000000333f337220 */ /* 0x000fe20000400000 */
[----:B------:R-:W-:-:S04]  /*13b60*/  FMUL R61, R62, R58 ;  /* 0x0000003a3e3d7220 */ /* 0x000fc80000400000 */
[----:B------:R0:W-:Y:S04]  /*13b70*/  STL.64 [R1+0x7d8], R50 ;  /* 0x0007d83201007387 */ /* 0x0001e80000100a00 */
[----:B------:R1:W-:Y:S04]  /*13b80*/  STL.64 [R1+0x7d0], R48 ;  /* 0x0007d03001007387 */ /* 0x0003e80000100a00 */
[----:B------:R-:W4:Y:S04]  /*13b90*/  LDL.LU R62, [R1+0x2e8] ;  /* 0x0002e800013e7983 */ /* 0x000f280000300800 */
[----:B------:R-:W4:Y:S04]  /*13ba0*/  LDL.LU R64, [R1+0x2ec] ;  /* 0x0002ec0001407983 */ /* 0x000f280000300800 */
[----:B0-----:R-:W4:Y:S04]  /*13bb0*/  LDL.LU R51, [R1+0x2d0] ;  /* 0x0002d00001337983 */ /* 0x001f280000300800 */
[----:B------:R-:W4:Y:S01]  /*13bc0*/  LDL.LU R50, [R1+0x2d4] ;  /* 0x0002d40001327983 */ /* 0x000f220000300800 */
[----:B------:R-:W-:-:S03]  /*13bd0*/  FMUL R54, R63, R54 ;  /* 0x000000363f367220 */ /* 0x000fc60000400000 */
[----:B-1----:R-:W4:Y:S01]  /*13be0*/  LDL.LU R49, [R1+0x2c0] ;  /* 0x0002c00001317983 */ /* 0x002f220000300800 */
[----:B------:R-:W-:-:S03]  /*13bf0*/  FMUL R55, R63, R55 ;  /* 0x000000373f377220 */ /* 0x000fc60000400000 */
        /* <DEDUP_REMOVED lines=8> */
[----:B------:R-:W-:Y:S04]  /*13c80*/  STL.64 [R1+0x7e0], R52 ;  /* 0x0007e03401007387 */ /* 0x000fe80000100a00 */
        /* <DEDUP_REMOVED lines=11> */
[----:B------:R-:W4:Y:S01]  /*13d40*/  LDL.LU R30, [R1+0x4e4] ;  /* 0x0004e400011e7983 */ /* 0x000f220000300800 */
[----:B--2---:R-:W-:-:S03]  /*13d50*/  FMUL R58, R63, R29 ;  /* 0x0000001d3f3a7220 */ /* 0x004fc60000400000 */
[----:B------:R-:W2:Y:S01]  /*13d60*/  LDL.LU R29, [R1+0x4d0] ;  /* 0x0004d000011d7983 */ /* 0x000ea20000300800 */
[----:B---3--:R-:W-:-:S03]  /*13d70*/  FMUL R59, R63, R28 ;  /* 0x0000001c3f3b7220 */ /* 0x008fc60000400000 */
[----:B------:R-:W3:Y:S04]  /*13d80*/  LDL.LU R28, [R1+0x4d4] ;  /* 0x0004d400011c7983 */ /* 0x000ee80000300800 */
[----:B------:R-:W-:Y:S04]  /*13d90*/  STL.64 [R1+0x7f8], R58 ;  /* 0x0007f83a01007387 */ /* 0x000fe80000100a00 */
[----:B------:R-:W-:Y:S01]  /*13da0*/  STL.64 [R1+0x7f0], R56 ;  /* 0x0007f03801007387 */ /* 0x000fe20000100a00 */
[C---:B----4-:R-:W-:Y:S01]  /*13db0*/  FMUL R62, R63.reuse, R62 ;  /* 0x0000003e3f3e7220 */ /* 0x050fe20000400000 */
[----:B------:R-:W-:Y:S01]  /*13dc0*/  FMUL R63, R63, R64 ;  /* 0x000000403f3f7220 */ /* 0x000fe20000400000 */
[----:B------:R-:W-:-:S04]  /*13dd0*/  FMUL R64, R78, R51 ;  /* 0x000000334e407220 */ /* 0x000fc80000400000 */
[----:B------:R-:W-:Y:S01]  /*13de0*/  STL.64 [R1+0x808], R62 ;  /* 0x0008083e01007387 */ /* 0x000fe20000100a00 */
[----:B------:R-:W-:-:S03]  /*13df0*/  FMUL R65, R78, R50 ;  /* 0x000000324e417220 */ /* 0x000fc60000400000 */
[----:B------:R-:W-:Y:S01]  /*13e00*/  STL.64 [R1+0x800], R60 ;  /* 0x0008003c01007387 */ /* 0x000fe20000100a00 */
[C---:B------:R-:W-:Y:S01]  /*13e10*/  FMUL R66, R79.reuse, R43 ;  /* 0x0000002b4f427220 */ /* 0x040fe20000400000 */
[----:B------:R-:W-:-:S05]  /*13e20*/  FMUL R67, R79, R42 ;  /* 0x0000002a4f437220 */ /* 0x000fca0000400000 */
[----:B------:R-:W-:Y:S04]  /*13e30*/  STL.64 [R1+0x818], R66 ;  /* 0x0008184201007387 */ /* 0x000fe80000100a00 */
[----:B------:R-:W-:Y:S01]  /*13e40*/  STL.64 [R1+0x810], R64 ;  /* 0x0008104001007387 */ /* 0x000fe20000100a00 */
[----:B------:R-:W-:-:S03]  /*13e50*/  FMUL R109, R114, R30 ;  /* 0x0000001e726d7220 */ /* 0x000fc60000400000 */
[----:B------:R-:W-:Y:S01]  /*13e60*/  LDS R30, [R80+UR6+0x40580] ;  /* 0x04058006501e7984 */ /* 0x000fe20008000800 */
[C---:B------:R-:W-:Y:S01]  /*13e70*/  FMUL R77, R78.reuse, R44 ;  /* 0x0000002c4e4d7220 */ /* 0x040fe20000400000 */
[C---:B------:R-:W-:Y:S01]  /*13e80*/  FMUL R76, R78.reuse, R45 ;  /* 0x0000002d4e4c7220 */ /* 0x040fe20000400000 */
        /* <DEDUP_REMOVED lines=8> */
[C---:B------:R-:W-:Y:S01]  /*13f10*/  FMUL R78, R79.reuse, R37 ;  /* 0x000000254f4e7220 */ /* 0x040fe20000400000 */
[----:B------:R-:W-:Y:S01]  /*13f20*/  FMUL R79, R79, R36 ;  /* 0x000000244f4f7220 */ /* 0x000fe20000400000 */
[C---:B------:R-:W-:Y:S01]  /*13f30*/  FMUL R105, R114.reuse, R32 ;  /* 0x0000002072697220 */ /* 0x040fe20000400000 */
[C---:B------:R-:W-:Y:S01]  /*13f40*/  FMUL R104, R114.reuse, R33 ;  /* 0x0000002172687220 */ /* 0x040fe20000400000 */
[C---:B------:R-:W-:Y:S01]  /*13f50*/  FMUL R101, R114.reuse, R34 ;  /* 0x0000002272657220 */ /* 0x040fe20000400000 */
[----:B--2---:R-:W-:-:S02]  /*13f60*/  FMUL R112, R114, R29 ;  /* 0x0000001d72707220 */ /* 0x004fc40000400000 */
[----:B------:R-:W0:Y:S01]  /*13f70*/  LDS R29, [R80+UR6+0x40500] ;  /* 0x04050006501d7984 */ /* 0x000e220008000800 */
[----:B---3--:R-:W-:-:S03]  /*13f80*/  FMUL R113, R114, R28 ;  /* 0x0000001c72717220 */ /* 0x008fc60000400000 */
[----:B------:R-:W1:Y:S04]  /*13f90*/  LDS R28, [R80+UR6+0x40540] ;  /* 0x04054006501c7984 */ /* 0x000e680008000800 */
[----:B0-----:R-:W-:Y:S04]  /*13fa0*/  STL [R1+0x128], R29 ;  /* 0x0001281d01007387 */ /* 0x001fe80000100800 */
[----:B------:R-:W0:Y:S04]  /*13fb0*/  LDS R29, [R80+UR6+0x405c0] ;  /* 0x0405c006501d7984 */ /* 0x000e280008000800 */
[----:B-1----:R-:W-:Y:S04]  /*13fc0*/  STL [R1+0x12c], R28 ;  /* 0x00012c1c01007387 */ /* 0x002fe80000100800 */
[----:B------:R-:W1:Y:S04]  /*13fd0*/  LDS R28, [R80+UR6+0x40600] ;  /* 0x04060006501c7984 */ /* 0x000e680008000800 */
[----:B------:R-:W-:Y:S04]  /*13fe0*/  STL [R1+0x120], R30 ;  /* 0x0001201e01007387 */ /* 0x000fe80000100800 */
[----:B------:R-:W2:Y:S04]  /*13ff0*/  LDS R30, [R80+UR6+0x40640] ;  /* 0x04064006501e7984 */ /* 0x000ea80008000800 */
[----:B0-----:R-:W-:Y:S04]  /*14000*/  STL [R1+0x124], R29 ;  /* 0x0001241d01007387 */ /* 0x001fe80000100800 */
[----:B------:R-:W0:Y:S04]  /*14010*/  LDS R29, [R80+UR6+0x40680] ;  /* 0x04068006501d7984 */ /* 0x000e280008000800 */
[----:B-1----:R-:W-:Y:S04]  /*14020*/  STL [R1+0x118], R28 ;  /* 0x0001181c01007387 */ /* 0x002fe80000100800 */
[----:B------:R-:W1:Y:S04]  /*14030*/  LDS R28, [R80+UR6+0x406c0] ;  /* 0x0406c006501c7984 */ /* 0x000e680008000800 */
[----:B--2---:R-:W-:Y:S04]  /*14040*/  STL [R1+0x11c], R30 ;  /* 0x00011c1e01007387 */ /* 0x004fe80000100800 */
[----:B------:R-:W2:Y:S01]  /*14050*/  LDL.LU R44, [R1+0x5cc] ;  /* 0x0005cc00012c7983 */ /* 0x000ea20000300800 */
[C---:B------:R-:W-:Y:S01]  /*14060*/  FMUL R100, R114.reuse, R35 ;  /* 0x0000002372647220 */ /* 0x040fe20000400000 */
[----:B------:R-:W-:Y:S01]  /*14070*/  FMUL R108, R114, R31 ;  /* 0x0000001f726c7220 */ /* 0x000fe20000400000 */
[----:B------:R-:W-:Y:S06]  /*14080*/  BAR.SYNC.DEFER_BLOCKING 0x0 ;  /* 0x0000000000007b1d */ /* 0x000fec0000010000 */
[----:B0-----:R-:W-:Y:S04]  /*14090*/  STL [R1+0x110], R29 ;  /* 0x0001101d01007387 */ /* 0x001fe80000100800 */
[----:B------:R-:W2:Y:S04]  /*140a0*/  LDL.LU R45, [R1+0x5d0] ;  /* 0x0005d000012d7983 */ /* 0x000ea80000300800 */
[----:B-1----:R0:W-:Y:S04]  /*140b0*/  STL [R1+0x114], R28 ;  /* 0x0001141c01007387 */ /* 0x0021e80000100800 */
[----:B------:R-:W3:Y:S04]  /*140c0*/  LDL.LU R46, [R1+0x5c4] ;  /* 0x0005c400012e7983 */ /* 0x000ee80000300800 */
[----:B------:R-:W3:Y:S04]  /*140d0*/  LDL.LU R47, [R1+0x5c8] ;  /* 0x0005c800012f7983 */ /* 0x000ee80000300800 */
[----:B------:R-:W4:Y:S04]  /*140e0*/  LDL.LU R40, [R1+0x5bc] ;  /* 0x0005bc0001287983 */ /* 0x000f280000300800 */
[----:B------:R-:W4:Y:S04]  /*140f0*/  LDL.LU R41, [R1+0x5c0] ;  /* 0x0005c00001297983 */ /* 0x000f280000300800 */
        /* <DEDUP_REMOVED lines=10> */
[----:B0-----:R-:W2:Y:S04]  /*141a0*/  LDL.LU R28, [R1+0x58c] ;  /* 0x00058c00011c7983 */ /* 0x001ea80000300800 */
[----:B------:R-:W2:Y:S04]  /*141b0*/  LDL.LU R29, [R1+0x590] ;  /* 0x00059000011d7983 */ /* 0x000ea80000300800 */
[----:B------:R-:W3:Y:S04]  /*141c0*/  LDL.LU R30, [R1+0x584] ;  /* 0x00058400011e7983 */ /* 0x000ee80000300800 */
[----:B------:R-:W3:Y:S04]  /*141d0*/  LDL.LU R31, [R1+0x588] ;  /* 0x00058800011f7983 */ /* 0x000ee80000300800 */
[----:B------:R-:W4:Y:S04]  /*141e0*/  LDL.LU R123, [R1+0x57c] ;  /* 0x00057c00017b7983 */ /* 0x000f280000300800 */
[----:B------:R-:W4:Y:S04]  /*141f0*/  LDL.LU R122, [R1+0x580] ;  /* 0x00058000017a7983 */ /* 0x000f280000300800 */
[----:B------:R-:W4:Y:S04]  /*14200*/  LDL.LU R121, [R1+0x570] ;  /* 0x0005700001797983 */ /* 0x000f280000300800 */
[----:B------:R-:W4:Y:S04]  /*14210*/  LDL.LU R120, [R1+0x578] ;  /* 0x0005780001787983 */ /* 0x000f280000300800 */
[----:B------:R-:W4:Y:S04]  /*14220*/  LDL.LU R52, [R1+0x56c] ;  /* 0x00056c0001347983 */ /* 0x000f280000300800 */
[----:B------:R-:W4:Y:S04]  /*14230*/  LDL.LU R53, [R1+0x574] ;  /* 0x0005740001357983 */ /* 0x000f280000300800 */
[----:B------:R2:W-:Y:S04]  /*14240*/  STS.U16 [R90+UR6+0x42000], R88 ;  /* 0x042000585a007988 */ /* 0x0005e80008000406 */
[----:B------:R-:W4:Y:S04]  /*14250*/  LDL.LU R54, [R1+0x564] ;  /* 0x0005640001367983 */ /* 0x000f280000300800 */
[----:B------:R-:W4:Y:S04]  /*14260*/  LDL.LU R55, [R1+0x568] ;  /* 0x0005680001377983 */ /* 0x000f280000300800 */
[----:B------:R3:W-:Y:S04]  /*14270*/  STS.U16 [R90+UR6+0x41c00], R89 ;  /* 0x041c00595a007988 */ /* 0x0007e80008000406 */
[----:B------:R-:W-:Y:S04]  /*14280*/  STS.U16 [R90+UR6+0x41800], R91 ;  /* 0x0418005b5a007988 */ /* 0x000fe80008000406 */
[----:B------:R0:W-:Y:S01]  /*14290*/  STS.U16 [R90+UR6+0x42800], R86 ;  /* 0x042800565a007988 */ /* 0x0001e20008000406 */
[----:B--2---:R-:W-:-:S03]  /*142a0*/  F2FP.BF16.F32.PACK_AB R88, R28, R29 ;  /* 0x0000001d1c58723e */ /* 0x004fc600000010ff */
[----:B------:R-:W2:Y:S04]  /*142b0*/  LDL.LU R28, [R1+0x55c] ;  /* 0x00055c00011c7983 */ /* 0x000ea80000300800 */
[----:B------:R-:W2:Y:S01]  /*142c0*/  LDL.LU R29, [R1+0x560] ;  /* 0x00056000011d7983 */ /* 0x000ea20000300800 */
[----:B---3--:R-:W-:-:S03]  /*142d0*/  F2FP.BF16.F32.PACK_AB R89, R30, R31 ;  /* 0x0000001f1e59723e */ /* 0x008fc600000010ff */
[----:B------:R-:W3:Y:S04]  /*142e0*/  LDL.LU R30, [R1+0x554] ;  /* 0x00055400011e7983 */ /* 0x000ee80000300800 */
[----:B------:R-:W3:Y:S01]  /*142f0*/  LDL.LU R31, [R1+0x558] ;  /* 0x00055800011f7983 */ /* 0x000ee20000300800 */
[----:B0-----:R-:W-:-:S03]  /*14300*/  F2FP.BF16.F32.PACK_AB R86, R32, R33 ;  /* 0x000000212056723e */ /* 0x001fc600000010ff */
[----:B------:R-:W3:Y:S01]  /*14310*/  LDL.LU R48, [R1+0x54c] ;  /* 0x00054c0001307983 */ /* 0x000ee20000300800 */
[----:B----4-:R-:W-:-:S03]  /*14320*/  F2FP.BF16.F32.PACK_AB R91, R121, R120 ;  /* 0x00000078795b723e */ /* 0x010fc600000010ff */
[----:B------:R-:W4:Y:S04]  /*14330*/  LDL.LU R120, [R1+0x550] ;  /* 0x0005500001787983 */ /* 0x000f280000300800 */
[----:B------:R-:W4:Y:S04]  /*14340*/  LDL.LU R32, [R1+0x544] ;  /* 0x0005440001207983 */ /* 0x000f280000300800 */
[----:B------:R-:W4:Y:S04]  /*14350*/  LDL.LU R121, [R1+0x548] ;  /* 0x0005480001797983 */ /* 0x000f280000300800 */
[----:B------:R0:W-:Y:S04]  /*14360*/  STS.U16 [R90+UR6+0x42400], R87 ;  /* 0x042400575a007988 */ /* 0x0001e80008000406 */
[----:B------:R1:W-:Y:S04]  /*14370*/  STS.U16 [R90+UR6+0x40000], R97 ;  /* 0x040000615a007988 */ /* 0x0003e80008000406 */
[----:B------:R-:W-:Y:S01]  /*14380*/  STS.U16 [R90+UR6+0x40400], R96 ;  /* 0x040400605a007988 */ /* 0x000fe20008000406 */
[----:B0-----:R-:W-:-:S02]  /*14390*/  F2FP.BF16.F32.PACK_AB R87, R34, R35 ;  /* 0x000000232257723e */ /* 0x001fc400000010ff */
[----:B------:R-:W1:Y:S01]  /*143a0*/  S2R R35, SR_TID.X ;  /* 0x0000000000237919 */ /* 0x000e620000002100 */
[----:B------:R-:W-:Y:S04]  /*143b0*/  STS.U16 [R90+UR6+0x40800], R95 ;  /* 0x0408005f5a007988 */ /* 0x000fe80008000406 */
[----:B------:R-:W-:Y:S04]  /*143c0*/  STS.U16 [R90+UR6+0x40c00], R94 ;  /* 0x040c005e5a007988 */ /* 0x000fe80008000406 */
[----:B------:R-:W-:Y:S04]  /*143d0*/  STS.U16 [R90+UR6+0x41000], R93 ;  /* 0x0410005d5a007988 */ /* 0x000fe80008000406 */
[----:B------:R-:W-:Y:S04]  /*143e0*/  STS.U16 [R90+UR6+0x41400], R92 ;  /* 0x0414005c5a007988 */ /* 0x000fe80008000406 */
[----:B------:R-:W-:Y:S04]  /*143f0*/  STS.U16 [R90+UR6+0x42c00], R85 ;  /* 0x042c00555a007988 */ /* 0x000fe80008000406 */
[----:B------:R-:W-:Y:S04]  /*14400*/  STS.U16 [R90+UR6+0x43000], R84 ;  /* 0x043000545a007988 */ /* 0x000fe80008000406 */
[----:B------:R-:W-:Y:S01]  /*14410*/  STS.U16 [R90+UR6+0x43400], R83 ;  /* 0x043400535a007988 */ /* 0x000fe20008000406 */
[----:B-1----:R-:W-:-:S03]  /*14420*/  SHF.R.S32.HI R97, RZ, 0x2, R35 ;  /* 0x00000002ff617819 */ /* 0x002fc60000011423 */
[----:B------:R-:W-:Y:S04]  /*14430*/  STS.U16 [R90+UR6+0x43800], R82 ;  /* 0x043800525a007988 */ /* 0x000fe80008000406 */
[----:B------:R0:W-:Y:S01]  /*14440*/  STS.U16 [R90+UR6+0x43c00], R81 ;  /* 0x043c00515a007988 */ /* 0x0001e20008000406 */
[----:B------:R-:W-:-:S03]  /*14450*/  SGXT R97, R97, 0x1 ;  /* 0x000000016161781a */ /* 0x000fc60000000200 */
[----:B------:R-:W4:Y:S01]  /*14460*/  LDL.LU R49, [R1+0x53c] ;  /* 0x00053c0001317983 */ /* 0x000f220000300800 */
[----:B------:R-:W-:Y:S02]  /*14470*/  F2FP.BF16.F32.PACK_AB R80, R44, R45 ;  /* 0x0000002d2c50723e */ /* 0x000fe400000010ff */
[----:B0-----:R-:W-:Y:S02]  /*14480*/  F2FP.BF16.F32.PACK_AB R90, R123, R122 ;  /* 0x0000007a7b5a723e */ /* 0x001fe400000010ff */
[----:B------:R-:W4:Y:S01]  /*14490*/  LDL.LU R122, [R1+0x540] ;  /* 0x00054000017a7983 */ /* 0x000f220000300800 */
[----:B------:R-:W-:-:S03]  /*144a0*/  IMAD.SHL.U32 R114, R35, 0x20, RZ ;  /* 0x0000002023727824 */ /* 0x000fc600078e00ff */
[----:B------:R-:W4:Y:S01]  /*144b0*/  LDL.LU R50, [R1+0x534] ;  /* 0x0005340001327983 */ /* 0x000f220000300800 */
[----:B------:R-:W-:-:S03]  /*144c0*/  F2FP.BF16.F32.PACK_AB R81, R46, R47 ;  /* 0x0000002f2e51723e */ /* 0x000fc600000010ff */
[----:B------:R-:W4:Y:S01]  /*144d0*/  LDL.LU R123, [R1+0x538] ;  /* 0x00053800017b7983 */ /* 0x000f220000300800 */
[----:B------:R-:W-:-:S03]  /*144e0*/  LOP3.LUT R97, R97, 0x90, RZ, 0xc0, !PT ;  /* 0x0000009061617812 */ /* 0x000fc600078ec0ff */
[----:B------:R-:W4:Y:S01]  /*144f0*/  LDL.LU R51, [R1+0x23c] ;  /* 0x00023c0001337983 */ /* 0x000f220000300800 */
[----:B------:R-:W-:-:S03]  /*14500*/  LOP3.LUT R92, R35, 0x20, RZ, 0xc0, !PT ;  /* 0x00000020235c7812 */ /* 0x000fc600078ec0ff */
[----:B------:R-:W4:Y:S01]  /*14510*/  LDL.LU R44, [R1+0x530] ;  /* 0x00053000012c7983 */ /* 0x000f220000300800 */
[----:B------:R-:W-:-:S03]  /*14520*/  F2FP.BF16.F32.PACK_AB R82, R40, R41 ;  /* 0x000000292852723e */ /* 0x000fc600000010ff */
[----:B------:R-:W4:Y:S01]  /*14530*/  LDL.LU R45, [R1+0x228] ;  /* 0x00022800012d7983 */ /* 0x000f220000300800 */
[----:B------:R-:W-:-:S03]  /*14540*/  F2FP.BF16.F32.PACK_AB R83, R42, R43 ;  /* 0x0000002b2a53723e */ /* 0x000fc600000010ff */
[----:B------:R-:W4:Y:S01]  /*14550*/  LDL.LU R46, [R1+0x234] ;  /* 0x00023400012e7983 */ /* 0x000f220000300800 */
[----:B------:R-:W-:-:S03]  /*14560*/  SHF.R.U32.HI R92, RZ, 0x1, R92 ;  /* 0x00000001ff5c7819 */ /* 0x000fc6000001165c */
[----:B------:R-:W4:Y:S01]  /*14570*/  LDL.LU R47, [R1+0x220] ;  /* 0x00022000012f7983 */ /* 0x000f220000300800 */
[----:B------:R-:W-:-:S03]  /*14580*/  LOP3.LUT R95, R97, 0x360, R114, 0xf8, !PT ;  /* 0x00000360615f7812 */ /* 0x000fc600078ef872 */
[----:B------:R-:W4:Y:S01]  /*14590*/  LDL.LU R40, [R1+0x224] ;  /* 0x0002240001287983 */ /* 0x000f220000300800 */
[----:B------:R-:W-:-:S03]  /*145a0*/  F2FP.BF16.F32.PACK_AB R84, R36, R37 ;  /* 0x000000252454723e */ /* 0x000fc600000010ff */
[----:B------:R-:W4:Y:S01]  /*145b0*/  LDL.LU R41, [R1+0x218] ;  /* 0x0002180001297983 */ /* 0x000f220000300800 */
[----:B------:R-:W-:-:S03]  /*145c0*/  F2FP.BF16.F32.PACK_AB R85, R38, R39 ;  /* 0x000000272655723e */ /* 0x000fc600000010ff */
[----:B------:R-:W4:Y:S01]  /*145d0*/  LDL.LU R42, [R1+0x21c] ;  /* 0x00021c00012a7983 */ /* 0x000f220000300800 */
[----:B------:R-:W-:-:S03]  /*145e0*/  LOP3.LUT R95, R95, R92, RZ, 0x3c, !PT ;  /* 0x0000005c5f5f7212 */ /* 0x000fc600078e3cff */
[----:B------:R-:W4:Y:S04]  /*145f0*/  LDL.LU R43, [R1+0x210] ;  /* 0x00021000012b7983 */ /* 0x000f280000300800 */
[----:B------:R-:W4:Y:S04]  /*14600*/  LDL.LU R36, [R1+0x214] ;  /* 0x0002140001247983 */ /* 0x000f280000300800 */
[----:B------:R-:W4:Y:S01]  /*14610*/  LDL.LU R37, [R1+0x208] ;  /* 0x0002080001257983 */ /* 0x000f220000300800 */
[----:B------:R-:W-:-:S03]  /*14620*/  IADD3 R96, PT, PT, R95, UR6, RZ ;  /* 0x000000065f607c10 */ /* 0x000fc6000fffe0ff */
[----:B------:R-:W4:Y:S04]  /*14630*/  LDL.LU R38, [R1+0x20c] ;  /* 0x00020c0001267983 */ /* 0x000f280000300800 */
[----:B------:R-:W4:Y:S04]  /*14640*/  LDL.LU R39, [R1+0x200] ;  /* 0x0002000001277983 */ /* 0x000f280000300800 */
[----:B------:R-:W4:Y:S04]  /*14650*/  LDL.LU R33, [R1+0x204] ;  /* 0x0002040001217983 */ /* 0x000f280000300800 */
[----:B------:R-:W4:Y:S01]  /*14660*/  LDL.LU R34, [R1+0x1fc] ;  /* 0x0001fc0001227983 */ /* 0x000f220000300800 */
[----:B--2---:R-:W-:Y:S01]  /*14670*/  F2FP.BF16.F32.PACK_AB R94, R28, R29 ;  /* 0x0000001d1c5e723e */ /* 0x004fe200000010ff */
[----:B------:R-:W-:Y:S01]  /*14680*/  IMAD.MOV.U32 R28, RZ, RZ, R106 ;  /* 0x000000ffff1c7224 */ /* 0x000fe200078e006a */
[----:B------:R-:W-:Y:S01]  /*14690*/  MOV R29, R111 ;  /* 0x0000006f001d7202 */ /* 0x000fe20000000f00 */
[----:B------:R-:W2:Y:S04]  /*146a0*/  LDL.LU R106, [R1+0x84c] ;  /* 0x00084c00016a7983 */ /* 0x000ea80000300800 */
[----:B------:R-:W2:Y:S01]  /*146b0*/  LDL.LU R111, [R1+0x848] ;  /* 0x00084800016f7983 */ /* 0x000ea20000300800 */
[----:B---3--:R-:W-:Y:S01]  /*146c0*/  F2FP.BF16.F32.PACK_AB R95, R30, R31 ;  /* 0x0000001f1e5f723e */ /* 0x008fe200000010ff */
[----:B------:R-:W-:Y:S01]  /*146d0*/  IMAD.MOV.U32 R30, RZ, RZ, R110 ;  /* 0x000000ffff1e7224 */ /* 0x000fe200078e006e */
[----:B------:R-:W-:Y:S01]  /*146e0*/  MOV R31, R116 ;  /* 0x00000074001f7202 */ /* 0x000fe20000000f00 */
[----:B------:R-:W3:Y:S04]  /*146f0*/  LDL.LU R110, [R1+0x844] ;  /* 0x00084400016e7983 */ /* 0x000ee80000300800 */
[----:B------:R-:W3:Y:S01]  /*14700*/  LDL.LU R116, [R1+0x840] ;  /* 0x0008400001747983 */ /* 0x000ee20000300800 */
[----:B----4-:R-:W-:-:S03]  /*14710*/  F2FP.BF16.F32.PACK_AB R121, R32, R121 ;  /* 0x000000792079723e */ /* 0x010fc600000010ff */
[----:B------:R-:W4:Y:S01]  /*14720*/  LDL R32, [R1+0x650] ;  /* 0x0006500001207983 */ /* 0x000f220000100800 */
[----:B------:R-:W-:Y:S02]  /*14730*/  F2FP.BF16.F32.PACK_AB R92, R52, R53 ;  /* 0x00000035345c723e */ /* 0x000fe400000010ff */
[----:B------:R-:W-:Y:S01]  /*14740*/  F2FP.BF16.F32.PACK_AB R93, R54, R55 ;  /* 0x00000037365d723e */ /* 0x000fe200000010ff */
[----:B------:R-:W-:Y:S01]  /*14750*/  STSM.16.M88.4 [R96+0x44000], R80 ;  /* 0x0440005060007844 */ /* 0x000fe20000000200 */
[----:B------:R-:W-:-:S03]  /*14760*/  F2FP.BF16.F32.PACK_AB R120, R48, R120 ;  /* 0x000000783078723e */ /* 0x000fc600000010ff */
[----:B------:R-:W-:Y:S04]  /*14770*/  STSM.16.M88.4 [R96+0x44400], R84 ;  /* 0x0444005460007844 */ /* 0x000fe80000000200 */
[----:B------:R0:W-:Y:S04]  /*14780*/  STSM.16.M88.4 [R96+0x44800], R88 ;  /* 0x0448005860007844 */ /* 0x0001e80000000200 */
[----:B------:R-:W-:Y:S01]  /*14790*/  STSM.16.M88.4 [R96+0x44c00], R92 ;  /* 0x044c005c60007844 */ /* 0x000fe20000000200 */
[----:B0-----:R-:W-:Y:S02]  /*147a0*/  F2FP.BF16.F32.PACK_AB R90, R102, R103 ;  /* 0x00000067665a723e */ /* 0x001fe400000010ff */
[----:B------:R-:W-:-:S02]  /*147b0*/  F2FP.BF16.F32.PACK_AB R91, R98, R99 ;  /* 0x00000063625b723e */ /* 0x000fc400000010ff */
[----:B------:R-:W-:Y:S02]  /*147c0*/  LOP3.LUT R97, R97, 0x160, R114, 0xf8, !PT ;  /* 0x0000016061617812 */ /* 0x000fe400078ef872 */
[----:B------:R-:W-:Y:S02]  /*147d0*/  F2FP.BF16.F32.PACK_AB R122, R49, R122 ;  /* 0x0000007a317a723e */ /* 0x000fe400000010ff */
[----:B------:R-:W-:Y:S02]  /*147e0*/  F2FP.BF16.F32.PACK_AB R123, R50, R123 ;  /* 0x0000007b327b723e */ /* 0x000fe400000010ff */
[----:B------:R-:W-:-:S03]  /*147f0*/  F2FP.BF16.F32.PACK_AB R80, R51, R44 ;  /* 0x0000002c3350723e */ /* 0x000fc600000010ff */
[----:B------:R-:W-:Y:S01]  /*14800*/  STSM.16.M88.4 [R96+0x45000], R120 ;  /* 0x0450007860007844 */ /* 0x000fe20000000200 */
[----:B------:R-:W-:Y:S02]  /*14810*/  F2FP.BF16.F32.PACK_AB R81, R45, R46 ;  /* 0x0000002e2d51723e */ /* 0x000fe400000010ff */
[----:B------:R-:W-:Y:S02]  /*14820*/  F2FP.BF16.F32.PACK_AB R82, R47, R40 ;  /* 0x000000282f52723e */ /* 0x000fe400000010ff */
[----:B------:R-:W-:Y:S02]  /*14830*/  F2FP.BF16.F32.PACK_AB R83, R41, R42 ;  /* 0x0000002a2953723e */ /* 0x000fe400000010ff */
[----:B------:R-:W-:-:S03]  /*14840*/  F2FP.BF16.F32.PACK_AB R84, R43, R36 ;  /* 0x000000242b54723e */ /* 0x000fc600000010ff */
[----:B------:R-:W-:Y:S01]  /*14850*/  STSM.16.M88.4 [R96+0x45400], R80 ;  /* 0x0454005060007844 */ /* 0x000fe20000000200 */
[----:B------:R-:W-:Y:S02]  /*14860*/  F2FP.BF16.F32.PACK_AB R85, R37, R38 ;  /* 0x000000262555723e */ /* 0x000fe400000010ff */
[----:B------:R-:W-:Y:S02]  /*14870*/  F2FP.BF16.F32.PACK_AB R86, R39, R33 ;  /* 0x000000212756723e */ /* 0x000fe400000010ff */
[----:B--2---:R-:W-:Y:S02]  /*14880*/  F2FP.BF16.F32.PACK_AB R89, R106, R107 ;  /* 0x0000006b6a59723e */ /* 0x004fe400000010ff */
[----:B---3--:R-:W-:Y:S02]  /*14890*/  F2FP.BF16.F32.PACK_AB R88, R110, R111 ;  /* 0x0000006f6e58723e */ /* 0x008fe400000010ff */
[----:B------:R-:W-:-:S05]  /*148a0*/  F2FP.BF16.F32.PACK_AB R87, R116, R34 ;  /* 0x000000227457723e */ /* 0x000fca00000010ff */
[----:B------:R-:W-:Y:S04]  /*148b0*/  STSM.16.M88.4 [R96+0x45800], R84 ;  /* 0x0458005460007844 */ /* 0x000fe80000000200 */
[----:B------:R-:W-:Y:S01]  /*148c0*/  STSM.16.M88.4 [R96+0x45c00], R88 ;  /* 0x045c005860007844 */ /* 0x000fe20000000200 */
[----:B------:R-:W-:Y:S01]  /*148d0*/  BAR.SYNC.DEFER_BLOCKING 0x0 ;  /* 0x0000000000007b1d */ /* 0x000fe20000010000 */
[----:B------:R-:W-:-:S05]  /*148e0*/  LOP3.LUT R116, R97, 0x10, R35, 0x78, !PT ;  /* 0x0000001061747812 */ /* 0x000fca00078e7823 */
[----:B------:R-:W-:Y:S04]  /*148f0*/  LDSM.16.M88.4 R80, [R116+UR6+0x44000] ;  /* 0x044000067450783b */ /* 0x000fe80008000200 */
[----:B----4-:R-:W0:Y:S04]  /*14900*/  LDSM.16.M88.4 R84, [R32+0x40000] ;  /* 0x040000002054783b */ /* 0x010e280000000200 */
[----:B------:R0:W1:Y:S04]  /*14910*/  LDSM.16.M88.4 R88, [R32+0x42000] ;  /* 0x042000002058783b */ /* 0x0000680000000200 */
[----:B------:R-:W2:Y:S01]  /*14920*/  LDSM.16.M88.4 R92, [R116+UR6+0x44200] ;  /* 0x04420006745c783b */ /* 0x000ea20008000200 */
[----:B------:R-:W-:Y:S01]  /*14930*/  IMAD.MOV.U32 R42, RZ, RZ, R25 ;  /* 0x000000ffff2a7224 */ /* 0x000fe200078e0019 */
[----:B------:R-:W-:-:S02]  /*14940*/  MOV R43, R24 ;  /* 0x00000018002b7202 */ /* 0x000fc40000000f00 */
[----:B------:R-:W3:Y:S01]  /*14950*/  LDSM.16.M88.4 R96, [R116+UR6+0x44400] ;  /* 0x044400067460783b */ /* 0x000ee20008000200 */
[C---:B0-----:R-:W-:Y:S08]  /*14960*/  HMMA.16816.F32.BF16 R32, R80.reuse, R84, R28 ;  /* 0x000000545020723c */ /* 0x041ff0000004181c */
[C---:B------:R-:W-:Y:S08]  /*14970*/  HMMA.16816.F32.BF16 R28, R80.reuse, R86, R4 ;  /* 0x00000056501c723c */ /* 0x040ff00000041804 */
[C---:B-1----:R-:W-:Y:S08]  /*14980*/  HMMA.16816.F32.BF16 R4, R80.reuse, R88, R8 ;  /* 0x000000585004723c */ /* 0x042ff00000041808 */
[----:B------:R-:W-:Y:S01]  /*14990*/  HMMA.16816.F32.BF16 R8, R80, R90, R12 ;  /* 0x0000005a5008723c */ /* 0x000fe2000004180c */
[----:B------:R-:W-:Y:S04]  /*149a0*/  STL.64 [R1], R32 ;  /* 0x0000002001007387 */ /* 0x000fe80000100a00 */
[----:B------:R0:W-:Y:S04]  /*149b0*/  STL.64 [R1+0x8], R34 ;  /* 0x0000082201007387 */ /* 0x0001e80000100a00 */
[----:B------:R-:W-:Y:S01]  /*149c0*/  STL.64 [R1+0x290], R28 ;  /* 0x0002901c01007387 */ /* 0x000fe20000100a00 */
[----:B--2---:R-:W-:Y:S03]  /*149d0*/  HMMA.16816.F32.BF16 R12, R92, R84, R16 ;  /* 0x000000545c0c723c */ /* 0x004fe60000041810 */
[----:B------:R-:W-:Y:S04]  /*149e0*/  STL.64 [R1+0x298], R30 ;  /* 0x0002981e01007387 */ /* 0x000fe80000100a00 */
[----:B------:R-:W-:Y:S04]  /*149f0*/  STL.64 [R1+0x280], R4 ;  /* 0x0002800401007387 */ /* 0x000fe80000100a00 */
[----:B------:R-:W-:Y:S04]  /*14a00*/  STL.64 [R1+0x288], R6 ;  /* 0x0002880601007387 */ /* 0x000fe80000100a00 */
[----:B------:R-:W-:Y:S04]  /*14a10*/  STL.64 [R1+0x270], R8 ;  /* 0x0002700801007387 */ /* 0x000fe80000100a00 */
[----:B------:R1:W-:Y:S01]  /*14a20*/  STL.64 [R1+0x278], R10 ;  /* 0x0002780a01007387 */ /* 0x0003e20000100a00 */
[----:B0-----:R-:W-:Y:S01]  /*14a30*/  IMAD.MOV.U32 R34, RZ, RZ, R26 ;  /* 0x000000ffff227224 */ /* 0x001fe200078e001a */
[----:B------:R-:W-:-:S02]  /*14a40*/  MOV R35, R27 ;  /* 0x0000001b00237202 */ /* 0x000fc40000000f00 */
[----:B------:R-:W0:Y:S01]  /*14a50*/  LDSM.16.M88.4 R4, [R116+UR6+0x44600] ;  /* 0x044600067404783b */ /* 0x000e220008000200 */
[----:B-1----:R-:W-:Y:S03]  /*14a60*/  HMMA.16816.F32.BF16 R8, R92, R86, R20 ;  /* 0x000000565c08723c */ /* 0x002fe60000041814 */
[----:B------:R-:W-:Y:S04]  /*14a70*/  STL.64 [R1+0x260], R12 ;  /* 0x0002600c01007387 */ /* 0x000fe80000100a00 */
[----:B------:R-:W-:Y:S04]  /*14a80*/  STL.64 [R1+0x268], R14 ;  /* 0x0002680e01007387 */ /* 0x000fe80000100a00 */
[----:B------:R-:W2:Y:S04]  /*14a90*/  LDL.LU R32, [R1+0xa0] ;  /* 0x0000a00001207983 */ /* 0x000ea80000300800 */
[----:B------:R-:W1:Y:S04]  /*14aa0*/  LDSM.16.M88.4 R12, [R116+UR6+0x44800] ;  /* 0x04480006740c783b */ /* 0x000e680008000200 */
[----:B------:R-:W-:Y:S04]  /*14ab0*/  LDSM.16.M88.4 R20, [R116+UR6+0x44e00] ;  /* 0x044e00067414783b */ /* 0x000fe80008000200 */
[----:B------:R-:W-:Y:S04]  /*14ac0*/  STL.64 [R1+0x250], R8 ;  /* 0x0002500801007387 */ /* 0x000fe80000100a00 */
[----:B------:R-:W-:Y:S04]  /*14ad0*/  STL.64 [R1+0x258], R10 ;  /* 0x0002580a01007387 */ /* 0x000fe80000100a00 */
[----:B------:R-:W2:Y:S04]  /*14ae0*/  LDL.LU R33, [R1+0xa4] ;  /* 0x0000a40001217983 */ /* 0x000ea80000300800 */
[----:B------:R-:W4:Y:S04]  /*14af0*/  LDL.LU R26, [R1+0x83c] ;  /* 0x00083c00011a7983 */ /* 0x000f280000300800 */
[----:B------:R-:W2:Y:S04]  /*14b00*/  LDL.LU R27, [R1+0x838] ;  /* 0x00083800011b7983 */ /* 0x000ea80000300800 */
[----:B------:R-:W3:Y:S04]  /*14b10*/  LDL.LU R120, [R1+0xd0] ;  /* 0x0000d00001787983 */ /* 0x000ee80000300800 */
[----:B------:R-:W3:Y:S04]  /*14b20*/  LDL.LU R121, [R1+0xd4] ;  /* 0x0000d40001797983 */ /* 0x000ee80000300800 */
[----:B------:R-:W3:Y:S04]  /*14b30*/  LDL.LU R122, [R1+0xd8] ;  /* 0x0000d800017a7983 */ /* 0x000ee80000300800 */
[----:B------:R-:W3:Y:S04]  /*14b40*/  LDL.LU R123, [R1+0xdc] ;  /* 0x0000dc00017b7983 */ /* 0x000ee80000300800 */
[----:B------:R-:W3:Y:S04]  /*14b50*/  LDL.LU R44, [R1+0xe0] ;  /* 0x0000e000012c7983 */ /* 0x000ee80000300800 */
[----:B------:R-:W3:Y:S04]  /*14b60*/  LDL.LU R45, [R1+0xe4] ;  /* 0x0000e400012d7983 */ /* 0x000ee80000300800 */
[----:B------:R-:W3:Y:S04]  /*14b70*/  LDL.LU R46, [R1+0xe8] ;  /* 0x0000e800012e7983 */ /* 0x000ee80000300800 */
[----:B------:R-:W3:Y:S04]  /*14b80*/  LDL.LU R47, [R1+0xec] ;  /* 0x0000ec00012f7983 */ /* 0x000ee80000300800 */
[----:B------:R-:W0:Y:S04]  /*14b90*/  LDL.LU R52, [R1+0x100] ;  /* 0x0001000001347983 */ /* 0x000e280000300800 */
[----:B------:R-:W0:Y:S04]  /*14ba0*/  LDL.LU R53, [R1+0x104] ;  /* 0x0001040001357983 */ /* 0x000e280000300800 */
[----:B------:R-:W0:Y:S04]  /*14bb0*/  LDL.LU R54, [R1+0x108] ;  /* 0x0001080001367983 */ /* 0x000e280000300800 */
[----:B------:R-:W0:Y:S04]  /*14bc0*/  LDL.LU R55, [R1+0x10c] ;  /* 0x00010c0001377983 */ /* 0x000e280000300800 */
        /* <DEDUP_REMOVED lines=24> */
[----:B------:R-:W0:Y:S01]  /*14d50*/  LDSM.16.M88.4 R8, [R116+UR6+0x44a00] ;  /* 0x044a00067408783b */ /* 0x000e220008000200 */
[----:B----4-:R-:W-:Y:S01]  /*14d60*/  MOV R41, R26 ;  /* 0x0000001a00297202 */ /* 0x010fe20000000f00 */
[----:B--2---:R-:W-:-:S02]  /*14d70*/  IMAD.MOV.U32 R40, RZ, RZ, R27 ;  /* 0x000000ffff287224 */ /* 0x004fc400078e001b */
[----:B------:R-:W2:Y:S04]  /*14d80*/  LDL.LU R27, [R1+0x834] ;  /* 0x00083400011b7983 */ /* 0x000ea80000300800 */
[----:B------:R-:W2:Y:S04]  /*14d90*/  LDL.LU R26, [R1+0x830] ;  /* 0x00083000011a7983 */ /* 0x000ea80000300800 */
[----:B------:R-:W2:Y:S04]  /*14da0*/  LDL.LU R25, [R1+0x82c] ;  /* 0x00082c0001197983 */ /* 0x000ea80000300800 */
[----:B------:R-:W2:Y:S04]  /*14db0*/  LDL.LU R24, [R1+0x828] ;  /* 0x0008280001187983 */ /* 0x000ea80000300800 */
[----:B------:R-:W4:Y:S04]  /*14dc0*/  LDL.LU R28, [R1+0x90] ;  /* 0x00009000011c7983 */ /* 0x000f280000300800 */
[----:B------:R-:W4:Y:S04]  /*14dd0*/  LDL.LU R29, [R1+0x94] ;  /* 0x00009400011d7983 */ /* 0x000f280000300800 */
[----:B------:R-:W4:Y:S04]  /*14de0*/  LDL.LU R30, [R1+0x98] ;  /* 0x00009800011e7983 */ /* 0x000f280000300800 */
[----:B------:R-:W4:Y:S01]  /*14df0*/  LDL.LU R31, [R1+0x9c] ;  /* 0x00009c00011f7983 */ /* 0x000f220000300800 */
[----:B--2---:R-:W-:Y:S03]  /*14e00*/  HMMA.16816.F32.BF16 R16, R92, R88, R24 ;  /* 0x000000585c10723c */ /* 0x004fe60000041818 */
[----:B------:R-:W2:-:S15]  /*14e10*/  LDL.LU R24, [R1+0x10] ;  /* 0x0000100001187983 */ /* 0x000e9e0000300800 */
[----:B------:R-:W-:Y:S01]  /*14e20*/  NOP ;  /* 0x0000000000007918 */ /* 0x000fe20000000000 */
[----:B------:R-:W-:Y:S04]  /*14e30*/  STL.64 [R1+0x240], R16 ;  /* 0x0002401001007387 */ /* 0x000fe80000100a00 */
[----:B------:R-:W-:Y:S04]  /*14e40*/  STL.64 [R1+0x248], R18 ;  /* 0x0002481201007387 */ /* 0x000fe80000100a00 */
[----:B------:R-:W2:Y:S04]  /*14e50*/  LDL.LU R25, [R1+0x14] ;  /* 0x0000140001197983 */ /* 0x000ea80000300800 */
[----:B------:R-:W2:Y:S04]  /*14e60*/  LDL.LU R26, [R1+0x18] ;  /* 0x00001800011a7983 */ /* 0x000ea80000300800 */
[----:B------:R-:W2:Y:S01]  /*14e70*/  LDL.LU R27, [R1+0x1c] ;  /* 0x00001c00011b7983 */ /* 0x000ea20000300800 */
[C---:B---3--:R-:W-:Y:S03]  /*14e80*/  HMMA.16816.F32.BF16 R64, R96.reuse, R84, R64 ;  /* 0x000000546040723c */ /* 0x048fe60000041840 */
[----:B------:R-:W3:Y:S05]  /*14e90*/  LDSM.16.M88.4 R16, [R116+UR6+0x44c00] ;  /* 0x044c00067410783b */ /* 0x000eea0008000200 */
[----:B------:R-:W-:Y:S08]  /*14ea0*/  HMMA.16816.F32.BF16 R60, R96, R86, R60 ;  /* 0x00000056603c723c */ /* 0x000ff0000004183c */
[----:B--2---:R-:W-:Y:S01]  /*14eb0*/  HMMA.16816.F32.BF16 R24, R92, R90, R24 ;  /* 0x0000005a5c18723c */ /* 0x004fe20000041818 */
[----:B------:R-:W2:Y:S01]  /*14ec0*/  LDL.LU R92, [R1+0x60] ;  /* 0x00006000015c7983 */ /* 0x000ea20000300800 */
[----:B------:R-:W-:Y:S01]  /*14ed0*/  IMAD.MOV.U32 R94, RZ, RZ, R2 ;  /* 0x000000ffff5e7224 */ /* 0x000fe200078e0002 */
[----:B------:R-:W-:-:S15]  /*14ee0*/  MOV R95, R0 ;  /* 0x00000000005f7202 */ /* 0x000fde0000000f00 */
[----:B------:R-:W-:Y:S01]  /*14ef0*/  NOP ;  /* 0x0000000000007918 */ /* 0x000fe20000000000 */
[----:B------:R-:W-:Y:S04]  /*14f00*/  STL.64 [R1+0x10], R24 ;  /* 0x0000101801007387 */ /* 0x000fe80000100a00 */
[----:B------:R-:W-:Y:S04]  /*14f10*/  STL.64 [R1+0x18], R26 ;  /* 0x0000181a01007387 */ /* 0x000fe80000100a00 */
[----:B------:R-:W2:Y:S04]  /*14f20*/  LDL.LU R93, [R1+0x64] ;  /* 0x00006400015d7983 */ /* 0x000ea80000300800 */
[----:B------:R-:W2:Y:S04]  /*14f30*/  LDL.LU R2, [R1+0x824] ;  /* 0x0008240001027983 */ /* 0x000ea80000300800 */
[----:B------:R-:W2:Y:S01]  /*14f40*/  LDL.LU R0, [R1+0x820] ;  /* 0x0008200001007983 */ /* 0x000ea20000300800 */
[C---:B------:R-:W-:Y:S08]  /*14f50*/  HMMA.16816.F32.BF16 R56, R96.reuse, R88, R56 ;  /* 0x000000586038723c */ /* 0x040ff00000041838 */
[----:B------:R-:W-:Y:S01]  /*14f60*/  HMMA.16816.F32.BF16 R80, R96, R90, R80 ;  /* 0x0000005a6050723c */ /* 0x000fe20000041850 */
[----:B------:R-:W-:Y:S07]  /*14f70*/  STL.64 [R1+0x50], R64 ;  /* 0x0000504001007387 */ /* 0x000fee0000100a00 */
[C---:B0-----:R-:W-:Y:S01]  /*14f80*/  HMMA.16816.F32.BF16 R52, R4.reuse, R84, R52 ;  /* 0x000000540434723c */ /* 0x041fe20000041834 */
[----:B------:R0:W-:Y:S04]  /*14f90*/  STL.64 [R1+0x58], R66 ;  /* 0x0000584201007387 */ /* 0x0001e80000100a00 */
[----:B------:R-:W1:Y:S03]  /*14fa0*/  LDSM.16.M88.4 R24, [R116+UR6+0x45000] ;  /* 0x045000067418783b */ /* 0x000e660008000200 */
[C---:B------:R-:W-:Y:S01]  /*14fb0*/  HMMA.16816.F32.BF16 R48, R4.reuse, R86, R48 ;  /* 0x000000560430723c */ /* 0x040fe20000041830 */
[----:B0-----:R-:W3:Y:S07]  /*14fc0*/  LDL.LU.64 R66, [R1+0x818] ;  /* 0x0008180001427983 */ /* 0x001eee0000300a00 */
[C---:B------:R-:W-:Y:S01]  /*14fd0*/  HMMA.16816.F32.BF16 R44, R4.reuse, R88, R44 ;  /* 0x00000058042c723c */ /* 0x040fe2000004182c */
[----:B------:R-:W3:Y:S04]  /*14fe0*/  LDL.LU.64 R64, [R1+0x810] ;  /* 0x0008100001407983 */ /* 0x000ee80000300a00 */
[----:B------:R-:W-:Y:S04]  /*14ff0*/  STL.64 [R1+0x40], R60 ;  /* 0x0000403c01007387 */ /* 0x000fe80000100a00 */
[----:B------:R0:W-:Y:S04]  /*15000*/  STL.64 [R1+0x48], R62 ;  /* 0x0000483e01007387 */ /* 0x0001e80000100a00 */
[----:B0-----:R-:W3:Y:S04]  /*15010*/  LDL.LU.64 R62, [R1+0x808] ;  /* 0x00080800013e7983 */ /* 0x001ee80000300a00 */
[----:B------:R-:W3:Y:S04]  /*15020*/  LDL.LU.64 R60, [R1+0x800] ;  /* 0x00080000013c7983 */ /* 0x000ee80000300a00 */
[----:B------:R-:W-:Y:S04]  /*15030*/  STL.64 [R1+0x30], R56 ;  /* 0x0000303801007387 */ /* 0x000fe80000100a00 */
[----:B------:R0:W-:Y:S04]  /*15040*/  STL.64 [R1+0x38], R58 ;  /* 0x0000383a01007387 */ /* 0x0001e80000100a00 */
[----:B0-----:R-:W3:Y:S04]  /*15050*/  LDL.LU.64 R58, [R1+0x7f8] ;  /* 0x0007f800013a7983 */ /* 0x001ee80000300a00 */
[----:B------:R-:W3:Y:S04]  /*15060*/  LDL.LU.64 R56, [R1+0x7f0] ;  /* 0x0007f00001387983 */ /* 0x000ee80000300a00 */
[----:B------:R-:W3:Y:S04]  /*15070*/  LDL R96, [R1+0x1a8] ;  /* 0x0001a80001607983 */ /* 0x000ee80000100800 */
[----:B------:R-:W-:Y:S04]  /*15080*/  STL.64 [R1+0x20], R80 ;  /* 0x0000205001007387 */ /* 0x000fe80000100a00 */
[----:B------:R-:W-:Y:S04]  /*15090*/  STL.64 [R1+0x28], R82 ;  /* 0x0000285201007387 */ /* 0x000fe80000100a00 */
[----:B------:R-:W-:Y:S04]  /*150a0*/  STL.64 [R1+0x100], R52 ;  /* 0x0001003401007387 */ /* 0x000fe80000100a00 */
[----:B------:R0:W-:Y:S01]  /*150b0*/  STL.64 [R1+0x108], R54 ;  /* 0x0001083601007387 */ /* 0x0001e20000100a00 */
[----:B------:R-:W-:Y:S03]  /*150c0*/  HMMA.16816.F32.BF16 R120, R4, R90, R120 ;  /* 0x0000005a0478723c */ /* 0x000fe60000041878 */
[----:B------:R-:W1:Y:S04]  /*150d0*/  LDSM.16.M88.4 R80, [R116+UR6+0x45200] ;  /* 0x045200067450783b */ /* 0x000e680008000200 */
[----:B0-----:R-:W3:Y:S04]  /*150e0*/  LDL.LU.64 R54, [R1+0x7e8] ;  /* 0x0007e80001367983 */ /* 0x001ee80000300a00 */
[----:B------:R-:W3:Y:S04]  /*150f0*/  LDL.LU.64 R52, [R1+0x7e0] ;  /* 0x0007e00001347983 */ /* 0x000ee80000300a00 */
[----:B------:R-:W-:Y:S04]  /*15100*/  STL.64 [R1+0xf0], R48 ;  /* 0x0000f03001007387 */ /* 0x000fe80000100a00 */
[----:B------:R0:W-:Y:S01]  /*15110*/  STL.64 [R1+0xf8], R50 ;  /* 0x0000f83201007387 */ /* 0x0001e20000100a00 */
[----:B------:R-:W-:-:S03]  /*15120*/  MOV R6, R117 ;  /* 0x0000007500067202 */ /* 0x000fc60000000f00 */
[----:B0-----:R-:W3:Y:S04]  /*15130*/  LDL.LU.64 R50, [R1+0x7d8] ;  /* 0x0007d80001327983 */ /* 0x001ee80000300a00 */
[----:B------:R-:W3:Y:S04]  /*15140*/  LDL.LU.64 R48, [R1+0x7d0] ;  /* 0x0007d00001307983 */ /* 0x000ee80000300a00 */
[----:B------:R-:W-:Y:S04]  /*15150*/  STL.64 [R1+0xe0], R44 ;  /* 0x0000e02c01007387 */ /* 0x000fe80000100a00 */
[----:B------:R0:W-:Y:S04]  /*15160*/  STL.64 [R1+0xe8], R46 ;  /* 0x0000e82e01007387 */ /* 0x0001e80000100a00 */
[----:B0-----:R-:W3:Y:S04]  /*15170*/  LDL.LU.64 R46, [R1+0x7c8] ;  /* 0x0007c800012e7983 */ /* 0x001ee80000300a00 */
[----:B------:R-:W3:Y:S04]  /*15180*/  LDL.LU.64 R44, [R1+0x7c0] ;  /* 0x0007c000012c7983 */ /* 0x000ee80000300a00 */
[----:B------:R-:W3:Y:S01]  /*15190*/  LDL.LU R4, [R1+0x70] ;  /* 0x0000700001047983 */ /* 0x000ee20000300800 */
[C---:B-1----:R-:W-:Y:S08]  /*151a0*/  HMMA.16816.F32.BF16 R40, R12.reuse, R84, R40 ;  /* 0x000000540c28723c */ /* 0x042ff00000041828 */
[----:B------:R-:W-:Y:S01]  /*151b0*/  HMMA.16816.F32.BF16 R36, R12, R86, R36 ;  /* 0x000000560c24723c */ /* 0x000fe20000041824 */
[----:B------:R-:W-:-:S07]  /*151c0*/  IMAD.MOV.U32 R7, RZ, RZ, R115 ;  /* 0x000000ffff077224 */ /* 0x000fce00078e0073 */
[C---:B------:R-:W-:Y:S08]  /*151d0*/  HMMA.16816.F32.BF16 R32, R12.reuse, R88, R32 ;  /* 0x000000580c20723c */ /* 0x040ff00000041820 */
[----:B----4-:R-:W-:Y:S01]  /*151e0*/  HMMA.16816.F32.BF16 R12, R12, R90, R28 ;  /* 0x0000005a0c0c723c */ /* 0x010fe2000004181c */
[----:B--2---:R-:W-:Y:S02]  /*151f0*/  IMAD.MOV.U32 R5, RZ, RZ, R0 ;  /* 0x000000ffff057224 */ /* 0x004fe400078e0000 */
[----:B------:R-:W2:Y:S04]  /*15200*/  LDL.LU R0, [R1+0x7b8] ;  /* 0x0007b80001007983 */ /* 0x000ea80000300800 */
[----:B------:R-:W4:Y:S04]  /*15210*/  LDL.LU R117, [R1+0x7b4] ;  /* 0x0007b40001757983 */ /* 0x000f280000300800 */
[----:B------:R-:W3:Y:S04]  /*15220*/  LDL.LU R115, [R1+0x7b0] ;  /* 0x0007b00001737983 */ /* 0x000ee80000300800 */
[----:B------:R-:W3:Y:S04]  /*15230*/  LDL R97, [R1+0x1a4] ;  /* 0x0001a40001617983 */ /* 0x000ee80000100800 */
[----:B------:R-:W-:Y:S04]  /*15240*/  STL.64 [R1+0xc0], R40 ;  /* 0x0000c02801007387 */ /* 0x000fe80000100a00 */
[----:B------:R0:W-:Y:S04]  /*15250*/  STL.64 [R1+0xc8], R42 ;  /* 0x0000c82a01007387 */ /* 0x0001e80000100a00 */
[----:B0-----:R-:W3:Y:S04]  /*15260*/  LDL.LU.64 R42, [R1+0x7a8] ;  /* 0x0007a800012a7983 */ /* 0x001ee80000300a00 */
[----:B------:R-:W3:Y:S04]  /*15270*/  LDL.LU.64 R40, [R1+0x7a0] ;  /* 0x0007a00001287983 */ /* 0x000ee80000300a00 */
[----:B------:R-:W3:Y:S04]  /*15280*/  LDL.LU R110, [R1+0x620] ;  /* 0x00062000016e7983 */ /* 0x000ee80000300800 */
        /* <DEDUP_REMOVED lines=8> */
[----:B------:R-:W3:Y:S04]  /*15310*/  LDL.LU.64 R30, [R1+0x778] ;  /* 0x00077800011e7983 */ /* 0x000ee80000300a00 */
[----:B------:R-:W3:Y:S04]  /*15320*/  LDL.LU.64 R28, [R1+0x770] ;  /* 0x00077000011c7983 */ /* 0x000ee80000300a00 */
[----:B------:R-:W-:Y:S04]  /*15330*/  STL.64 [R1+0x90], R12 ;  /* 0x0000900c01007387 */ /* 0x000fe80000100a00 */
[----:B------:R0:W-:Y:S02]  /*15340*/  STL.64 [R1+0x98], R14 ;  /* 0x0000980e01007387 */ /* 0x0001e40000100a00 */
[----:B0-----:R-:W-:Y:S01]  /*15350*/  MOV R14, R2 ;  /* 0x00000002000e7202 */ /* 0x001fe20000000f00 */
[----:B------:R-:W-:-:S02]  /*15360*/  IMAD.MOV.U32 R15, RZ, RZ, R3 ;  /* 0x000000ffff0f7224 */ /* 0x000fc400078e0003 */
[----:B--2---:R-:W-:Y:S01]  /*15370*/  IMAD.MOV.U32 R13, RZ, RZ, R0 ;  /* 0x000000ffff0d7224 */ /* 0x004fe200078e0000 */
[----:B----4-:R-:W-:Y:S02]  /*15380*/  MOV R12, R117 ;  /* 0x00000075000c7202 */ /* 0x010fe40000000f00 */
[----:B------:R-:W2:Y:S04]  /*15390*/  LDL.LU R117, [R1+0x76c] ;  /* 0x00076c0001757983 */ /* 0x000ea80000300800 */
[----:B------:R-:W4:Y:S01]  /*153a0*/  LDL.LU R0, [R1+0x768] ;  /* 0x0007680001007983 */ /* 0x000f220000300800 */
[----:B------:R-:W-:Y:S03]  /*153b0*/  HMMA.16816.F32.BF16 R12, R8, R84, R12 ;  /* 0x00000054080c723c */ /* 0x000fe6000004180c */
[----:B------:R-:W2:Y:S04]  /*153c0*/  LDL.LU R2, [R1+0x764] ;  /* 0x0007640001027983 */ /* 0x000ea80000300800 */
[----:B------:R-:W2:-:S12]  /*153d0*/  LDL.LU R3, [R1+0x760] ;  /* 0x0007600001037983 */ /* 0x000e980000300800 */
[----:B------:R-:W-:Y:S04]  /*153e0*/  STL.64 [R1+0x80], R12 ;  /* 0x0000800c01007387 */ /* 0x000fe80000100a00 */
[----:B------:R3:W-:Y:S02]  /*153f0*/  STL.64 [R1+0x88], R14 ;  /* 0x0000880e01007387 */ /* 0x0007e40000100a00 */
[C---:B---3--:R-:W-:Y:S08]  /*15400*/  HMMA.16816.F32.BF16 R12, R8.reuse, R86, R4 ;  /* 0x00000056080c723c */ /* 0x048ff00000041804 */
[C---:B------:R-:W-:Y:S11]  /*15410*/  HMMA.16816.F32.BF16 R4, R8.reuse, R88, R92 ;  /* 0x000000580804723c */ /* 0x040ff6000004185c */
[----:B------:R-:W-:Y:S04]  /*15420*/  STL.64 [R1+0x70], R12 ;  /* 0x0000700c01007387 */ /* 0x000fe80000100a00 */
[----:B------:R0:W-:Y:S04]  /*15430*/  STL.64 [R1+0x78], R14 ;  /* 0x0000780e01007387 */ /* 0x0001e80000100a00 */
[----:B------:R-:W-:Y:S04]  /*15440*/  STL.64 [R1+0x60], R4 ;  /* 0x0000600401007387 */ /* 0x000fe80000100a00 */
[----:B------:R1:W-:Y:S01]  /*15450*/  STL.64 [R1+0x68], R6 ;  /* 0x0000680601007387 */ /* 0x0003e20000100a00 */
[----:B0-----:R-:W-:Y:S08]  /*15460*/  HMMA.16816.F32.BF16 R12, R8, R90, R28 ;  /* 0x0000005a080c723c */ /* 0x001ff0000004181c */
[C---:B------:R-:W-:Y:S08]  /*15470*/  HMMA.16816.F32.BF16 R8, R16.reuse, R84, R32 ;  /* 0x000000541008723c */ /* 0x040ff00000041820 */
[C---:B-1----:R-:W-:Y:S03]  /*15480*/  HMMA.16816.F32.BF16 R4, R16.reuse, R86, R36 ;  /* 0x000000561004723c */ /* 0x042fe60000041824 */
[----:B------:R-:W-:Y:S04]  /*15490*/  STL.64 [R1+0x360], R12 ;  /* 0x0003600c01007387 */ /* 0x000fe80000100a00 */
[----:B------:R0:W-:Y:S04]  /*154a0*/  STL.64 [R1+0x368], R14 ;  /* 0x0003680e01007387 */ /* 0x0001e80000100a00 */
[----:B------:R-:W3:Y:S01]  /*154b0*/  LDL.LU R114, [R1+0x624] ;  /* 0x0006240001727983 */ /* 0x000ee20000300800 */
[C---:B0-----:R-:W-:Y:S03]  /*154c0*/  HMMA.16816.F32.BF16 R12, R16.reuse, R88, R40 ;  /* 0x00000058100c723c */ /* 0x041fe60000041828 */
[----:B------:R-:W-:Y:S04]  /*154d0*/  STL.64 [R1+0x350], R8 ;  /* 0x0003500801007387 */ /* 0x000fe80000100a00 */
[----:B------:R-:W-:Y:S04]  /*154e0*/  STL.64 [R1+0x358], R10 ;  /* 0x0003580a01007387 */ /* 0x000fe80000100a00 */
[----:B------:R0:W-:Y:S04]  /*154f0*/  STL.64 [R1+0x340], R4 ;  /* 0x0003400401007387 */ /* 0x0001e80000100a00 */
[----:B------:R-:W-:Y:S04]  /*15500*/  STL.64 [R1+0x348], R6 ;  /* 0x0003480601007387 */ /* 0x000fe80000100a00 */
[----:B0-----:R-:W2:Y:S04]  /*15510*/  LDL.LU R5, [R1+0x388] ;  /* 0x0003880001057983 */ /* 0x001ea80000300800 */
[----:B------:R-:W-:Y:S04]  /*15520*/  STL.64 [R1+0x330], R12 ;  /* 0x0003300c01007387 */ /* 0x000fe80000100a00 */
[----:B------:R0:W-:Y:S01]  /*15530*/  STL.64 [R1+0x338], R14 ;  /* 0x0003380e01007387 */ /* 0x0001e20000100a00 */
[----:B------:R-:W-:Y:S03]  /*15540*/  HMMA.16816.F32.BF16 R8, R16, R90, R44 ;  /* 0x0000005a1008723c */ /* 0x000fe6000004182c */
[----:B------:R-:W3:Y:S05]  /*15550*/  LDL.LU R4, [R1+0x38c] ;  /* 0x00038c0001047983 */ /* 0x000eea0000300800 */
[C---:B------:R-:W-:Y:S08]  /*15560*/  HMMA.16816.F32.BF16 R16, R20.reuse, R84, R48 ;  /* 0x000000541410723c */ /* 0x040ff00000041830 */
[C---:B0-----:R-:W-:Y:S03]  /*15570*/  HMMA.16816.F32.BF16 R12, R20.reuse, R86, R52 ;  /* 0x00000056140c723c */ /* 0x041fe60000041834 */
[----:B------:R-:W-:Y:S04]  /*15580*/  STL.64 [R1+0x320], R8 ;  /* 0x0003200801007387 */ /* 0x000fe80000100a00 */
[----:B------:R0:W-:Y:S04]  /*15590*/  STL.64 [R1+0x328], R10 ;  /* 0x0003280a01007387 */ /* 0x0001e80000100a00 */
[----:B------:R-:W4:Y:S04]  /*155a0*/  LDL R98, [R1+0x1a0] ;  /* 0x0001a00001627983 */ /* 0x000f280000100800 */
[----:B0-----:R-:W4:Y:S04]  /*155b0*/  LDL.LU R11, [R1+0x378] ;  /* 0x00037800010b7983 */ /* 0x001f280000300800 */
[----:B------:R0:W-:Y:S04]  /*155c0*/  STL.64 [R1+0x310], R16 ;  /* 0x0003101001007387 */ /* 0x0001e80000100a00 */
[----:B------:R-:W-:Y:S04]  /*155d0*/  STL.64 [R1+0x318], R18 ;  /* 0x0003181201007387 */ /* 0x000fe80000100a00 */
[----:B------:R-:W4:Y:S04]  /*155e0*/  LDL.LU R9, [R1+0x37c] ;  /* 0x00037c0001097983 */ /* 0x000f280000300800 */
[----:B------:R-:W-:Y:S04]  /*155f0*/  STL.64 [R1+0x300], R12 ;  /* 0x0003000c01007387 */ /* 0x000fe80000100a00 */
[----:B------:R1:W-:Y:S04]  /*15600*/  STL.64 [R1+0x308], R14 ;  /* 0x0003080e01007387 */ /* 0x0003e80000100a00 */
[----:B0-----:R-:W4:Y:S04]  /*15610*/  LDL.LU R17, [R1+0x4e8] ;  /* 0x0004e80001117983 */ /* 0x001f280000300800 */
[----:B------:R-:W4:Y:S01]  /*15620*/  LDL.LU R16, [R1+0x4ec] ;  /* 0x0004ec0001107983 */ /* 0x000f220000300800 */
[C---:B-1----:R-:W-:Y:S08]  /*15630*/  HMMA.16816.F32.BF16 R12, R20.reuse, R88, R56 ;  /* 0x00000058140c723c */ /* 0x042ff00000041838 */
[----:B------:R-:W-:Y:S11]  /*15640*/  HMMA.16816.F32.BF16 R20, R20, R90, R60 ;  /* 0x0000005a1414723c */ /* 0x000ff6000004183c */
[----:B------:R-:W-:Y:S04]  /*15650*/  STL.64 [R1+0x2f0], R12 ;  /* 0x0002f00c01007387 */ /* 0x000fe80000100a00 */
[----:B------:R0:W-:Y:S04]  /*15660*/  STL.64 [R1+0x2f8], R14 ;  /* 0x0002f80e01007387 */ /* 0x0001e80000100a00 */
[----:B0-----:R-:W4:Y:S04]  /*15670*/  LDL.LU R15, [R1+0x4d8] ;  /* 0x0004d800010f7983 */ /* 0x001f280000300800 */
[----:B------:R-:W4:Y:S04]  /*15680*/  LDL R99, [R1+0x19c] ;  /* 0x00019c0001637983 */ /* 0x000f280000100800 */
[----:B------:R-:W-:Y:S04]  /*15690*/  STL.64 [R1+0x2e0], R20 ;  /* 0x0002e01401007387 */ /* 0x000fe80000100a00 */
[----:B------:R0:W-:Y:S04]  /*156a0*/  STL.64 [R1+0x2e8], R22 ;  /* 0x0002e81601007387 */ /* 0x0001e80000100a00 */
[----:B------:R-:W4:Y:S01]  /*156b0*/  LDL.LU R10, [R1+0x4dc] ;  /* 0x0004dc00010a7983 */ /* 0x000f220000300800 */
[C---:B0-----:R-:W-:Y:S08]  /*156c0*/  HMMA.16816.F32.BF16 R20, R24.reuse, R84, R64 ;  /* 0x000000541814723c */ /* 0x041ff00000041840 */
[C---:B------:R-:W-:Y:S08]  /*156d0*/  HMMA.16816.F32.BF16 R32, R24.reuse, R86, R68 ;  /* 0x000000561820723c */ /* 0x040ff00000041844 */
[C---:B------:R-:W-:Y:S03]  /*156e0*/  HMMA.16816.F32.BF16 R28, R24.reuse, R88, R72 ;  /* 0x00000058181c723c */ /* 0x040fe60000041848 */
[----:B------:R-:W-:Y:S04]  /*156f0*/  STL.64 [R1+0x2d0], R20 ;  /* 0x0002d01401007387 */ /* 0x000fe80000100a00 */
[----:B------:R0:W-:Y:S02]  /*15700*/  STL.64 [R1+0x2d8], R22 ;  /* 0x0002d81601007387 */ /* 0x0001e40000100a00 */
[----:B0-----:R-:W-:Y:S02]  /*15710*/  HMMA.16816.F32.BF16 R20, R24, R90, R76 ;  /* 0x0000005a1814723c */ /* 0x001fe4000004184c */
[----:B------:R-:W-:Y:S04]  /*15720*/  STL.64 [R1+0x2c0], R32 ;  /* 0x0002c02001007387 */ /* 0x000fe80000100a00 */
[----:B------:R-:W-:Y:S04]  /*15730*/  STL.64 [R1+0x2c8], R34 ;  /* 0x0002c82201007387 */ /* 0x000fe80000100a00 */
[----:B------:R-:W-:Y:S04]  /*15740*/  STL.64 [R1+0x2b0], R28 ;  /* 0x0002b01c01007387 */ /* 0x000fe80000100a00 */
[----:B------:R-:W-:Y:S05]  /*15750*/  STL.64 [R1+0x2b8], R30 ;  /* 0x0002b81e01007387 */ /* 0x000fea0000100a00 */
[----:B------:R-:W-:Y:S04]  /*15760*/  STL.64 [R1+0x2a0], R20 ;  /* 0x0002a01401007387 */ /* 0x000fe80000100a00 */
[----:B------:R0:W-:Y:S04]  /*15770*/  STL.64 [R1+0x2a8], R22 ;  /* 0x0002a81601007387 */ /* 0x0001e80000100a00 */
[----:B------:R-:W4:Y:S04]  /*15780*/  LDL.LU R94, [R1+0x628] ;  /* 0x00062800015e7983 */ /* 0x000f280000300800 */
[----:B------:R-:W4:Y:S04]  /*15790*/  LDL.LU R12, [R1+0x4c0] ;  /* 0x0004c000010c7983 */ /* 0x000f280000300800 */
[----:B------:R-:W4:Y:S01]  /*157a0*/  LDL.LU R13, [R1+0x4c4] ;  /* 0x0004c400010d7983 */ /* 0x000f220000300800 */
[----:B------:R-:W-:Y:S01]  /*157b0*/  FADD R8, -R96, R110 ;  /* 0x0000006e60087221 */ /* 0x000fe20000000100 */
[C---:B--2---:R-:W-:Y:S01]  /*157c0*/  FMUL R102, R115.reuse, R5 ;  /* 0x0000000573667220 */ /* 0x044fe20000400000 */
[----:B---3--:R-:W-:-:S02]  /*157d0*/  FMUL R103, R115, R4 ;  /* 0x0000000473677220 */ /* 0x008fc40000400000 */
[----:B------:R-:W1:Y:S05]  /*157e0*/  LDSM.16.M88.4 R4, [R116+UR6+0x45400] ;  /* 0x045400067404783b */ /* 0x000e6a0008000200 */
[----:B0-----:R-:W-:-:S15]  /*157f0*/  HMMA.16816.F32.BF16 R20, R80, R84, R100 ;  /* 0x000000545014723c */ /* 0x001fde0000041864 */
[----:B------:R-:W-:-:S04]  /*15800*/  NOP ;  /* 0x0000000000007918 */ /* 0x000fc80000000000 */
[----:B------:R0:W-:Y:S04]  /*15810*/  STL.64 [R1+0x380], R20 ;  /* 0x0003801401007387 */ /* 0x0001e80000100a00 */
[----:B------:R2:W-:Y:S01]  /*15820*/  STL.64 [R1+0x388], R22 ;  /* 0x0003881601007387 */ /* 0x0005e20000100a00 */
[----:B----4-:R-:W-:-:S03]  /*15830*/  FMUL R106, R115, R11 ;  /* 0x0000000b736a7220 */ /* 0x010fc60000400000 */
[----:B------:R-:W3:Y:S04]  /*15840*/  LDL.LU R14, [R1+0x4c8] ;  /* 0x0004c800010e7983 */ /* 0x000ee80000300800 */
[----:B------:R-:W4:Y:S04]  /*15850*/  LDL.LU R11, [R1+0x4cc] ;  /* 0x0004cc00010b7983 */ /* 0x000f280000300800 */
[----:B------:R-:W4:Y:S01]  /*15860*/  LDL.LU R95, [R1+0x62c] ;  /* 0x00062c00015f7983 */ /* 0x000f220000300800 */
[----:B------:R-:W-:-:S03]  /*15870*/  FMUL R107, R115, R9 ;  /* 0x00000009736b7220 */ /* 0x000fc60000400000 */
[----:B0-----:R-:W4:Y:S01]  /*15880*/  LDL.LU R20, [R1+0x4b0] ;  /* 0x0004b00001147983 */ /* 0x001f220000300800 */
[----:B------:R-:W-:-:S03]  /*15890*/  FMUL R110, R115, R17 ;  /* 0x00000011736e7220 */ /* 0x000fc60000400000 */
[C---:B------:R-:W-:Y:S01]  /*158a0*/  HMMA.16816.F32.BF16 R24, R80.reuse, R86, R104 ;  /* 0x000000565018723c */ /* 0x040fe20000041868 */
[----:B------:R-:W-:Y:S01]  /*158b0*/  FMUL R111, R115, R16 ;  /* 0x00000010736f7220 */ /* 0x000fe20000400000 */
[----:B------:R-:W-:Y:S01]  /*158c0*/  FADD R9, -R97, R114 ;  /* 0x0000007261097221 */ /* 0x000fe20000000100 */
[----:B------:R-:W4:Y:S04]  /*158d0*/  LDL.LU R21, [R1+0x4b4] ;  /* 0x0004b40001157983 */ /* 0x000f280000300800 */
[----:B--2---:R-:W2:Y:S01]  /*158e0*/  LDL.LU R22, [R1+0x4b8] ;  /* 0x0004b80001167983 */ /* 0x004ea20000300800 */
[----:B------:R-:W-:Y:S11]  /*158f0*/  HMMA.16816.F32.BF16 R16, R80, R88, R108 ;  /* 0x000000585010723c */ /* 0x000ff6000004186c */
[----:B------:R-:W-:Y:S04]  /*15900*/  STL.64 [R1+0x370], R24 ;  /* 0x0003701801007387 */ /* 0x000fe80000100a00 */
[----:B------:R0:W-:Y:S04]  /*15910*/  STL.64 [R1+0x378], R26 ;  /* 0x0003781a01007387 */ /* 0x0001e80000100a00 */
[----:B------:R-:W2:Y:S04]  /*15920*/  LDL.LU R23, [R1+0x4bc] ;  /* 0x0004bc0001177983 */ /* 0x000ea80000300800 */
[----:B------:R-:W-:Y:S04]  /*15930*/  STL.64 [R1+0x4e0], R16 ;  /* 0x0004e01001007387 */ /* 0x000fe80000100a00 */
[----:B------:R1:W-:Y:S04]  /*15940*/  STL.64 [R1+0x4e8], R18 ;  /* 0x0004e81201007387 */ /* 0x0003e80000100a00 */
[----:B------:R-:W2:Y:S01]  /*15950*/  LDL.LU R28, [R1+0x4a0] ;  /* 0x0004a000011c7983 */ /* 0x000ea20000300800 */
[----:B------:R-:W-:-:S03]  /*15960*/  FMUL R114, R115, R15 ;  /* 0x0000000f73727220 */ /* 0x000fc60000400000 */
[----:B0-----:R-:W2:Y:S01]  /*15970*/  LDL.LU R27, [R1+0x4a4] ;  /* 0x0004a400011b7983 */ /* 0x001ea20000300800 */
[----:B------:R-:W-:-:S07]  /*15980*/  FMUL R115, R115, R10 ;  /* 0x0000000a73737220 */ /* 0x000fce0000400000 */
[----:B-1----:R-:W-:-:S15]  /*15990*/  HMMA.16816.F32.BF16 R16, R80, R90, R112 ;  /* 0x0000005a5010723c */ /* 0x002fde0000041870 */
[----:B------:R-:W-:-:S04]  /*159a0*/  NOP ;  /* 0x0000000000007918 */ /* 0x000fc80000000000 */
[----:B------:R-:W-:Y:S04]  /*159b0*/  STL.64 [R1+0x4d0], R16 ;  /* 0x0004d01001007387 */ /* 0x000fe80000100a00 */
[----:B------:R-:W-:Y:S04]  /*159c0*/  STL.64 [R1+0x4d8], R18 ;  /* 0x0004d81201007387 */ /* 0x000fe80000100a00 */
[----:B------:R-:W2:Y:S04]  /*159d0*/  LDL.LU R26, [R1+0x4a8] ;  /* 0x0004a800011a7983 */ /* 0x000ea80000300800 */
[----:B------:R-:W2:Y:S04]  /*159e0*/  LDL R92, [R1+0x198] ;  /* 0x00019800015c7983 */ /* 0x000ea80000100800 */
[----:B------:R-:W2:Y:S04]  /*159f0*/  LDL R93, [R1+0x194] ;  /* 0x00019400015d7983 */ /* 0x000ea80000100800 */
[----:B------:R-:W2:Y:S04]  /*15a00*/  LDL.LU R37, [R1+0x4ac] ;  /* 0x0004ac0001257983 */ /* 0x000ea80000300800 */
[----:B------:R-:W2:Y:S04]  /*15a10*/  LDL.LU R32, [R1+0x490] ;  /* 0x0004900001207983 */ /* 0x000ea80000300800 */
[----:B------:R-:W2:Y:S04]  /*15a20*/  LDL.LU R31, [R1+0x494] ;  /* 0x00049400011f7983 */ /* 0x000ea80000300800 */
[----:B------:R-:W2:Y:S04]  /*15a30*/  LDL.LU R30, [R1+0x498] ;  /* 0x00049800011e7983 */ /* 0x000ea80000300800 */
[----:B------:R-:W2:Y:S01]  /*15a40*/  LDL.LU R36, [R1+0x49c] ;  /* 0x00049c0001247983 */ /* 0x000ea20000300800 */
[----:B------:R-:W-:Y:S01]  /*15a50*/  FMUL R8, R8, 1.4426950216293334961 ;  /* 0x3fb8aa3b08087820 */ /* 0x000fe20000400000 */
[----:B------:R-:W-:-:S02]  /*15a60*/  FMUL R9, R9, 1.4426950216293334961 ;  /* 0x3fb8aa3b09097820 */ /* 0x000fc40000400000 */
[----:B------:R-:W2:Y:S03]  /*15a70*/  LDL.LU R34, [R1+0x630] ;  /* 0x0006300001227983 */ /* 0x000ea60000300800 */
[----:B------:R-:W0:Y:S01]  /*15a80*/  MUFU.EX2 R8, R8 ;  /* 0x0000000800087308 */ /* 0x000e220000000800 */
[----:B------:R-:W2:Y:S04]  /*15a90*/  LDL.LU R35, [R1+0x480] ;  /* 0x0004800001237983 */ /* 0x000ea80000300800 */
[----:B------:R-:W2:Y:S03]  /*15aa0*/  LDL.LU R33, [R1+0x484] ;  /* 0x0004840001217983 */ /* 0x000ea60000300800 */
[----:B------:R-:W3:Y:S01]  /*15ab0*/  MUFU.EX2 R9, R9 ;  /* 0x0000000900097308 */ /* 0x000ee20000000800 */
[----:B------:R-:W-:Y:S01]  /*15ac0*/  FADD R10, -R98, R94 ;  /* 0x0000005e620a7221 */ /* 0x000fe20000000100 */
[----:B------:R-:W1:Y:S01]  /*15ad0*/  LDSM.16.M88.4 R16, [R116+UR6+0x45600] ;  /* 0x045600067410783b */ /* 0x000e620008000200 */
[C---:B0-----:R-:W-:Y:S01]  /*15ae0*/  FMUL R12, R8.reuse, R12 ;  /* 0x0000000c080c7220 */ /* 0x041fe20000400000 */
[----:B------:R-:W-:Y:S01]  /*15af0*/  FMUL R13, R8, R13 ;  /* 0x0000000d080d7220 */ /* 0x000fe20000400000 */
[C---:B---3--:R-:W-:Y:S01]  /*15b00*/  FMUL R14, R9.reuse, R14 ;  /* 0x0000000e090e7220 */ /* 0x048fe20000400000 */
[----:B----4-:R-:W-:-:S07]  /*15b10*/  FMUL R15, R9, R11 ;  /* 0x0000000b090f7220 */ /* 0x010fce0000400000 */
[----:B------:R-:W-:Y:S01]  /*15b20*/  HMMA.16816.F32.BF16 R12, R4, R84, R12 ;  /* 0x00000054040c723c */ /* 0x000fe2000004180c */
[----:B------:R-:W-:-:S15]  /*15b30*/  FMUL R20, R8, R20 ;  /* 0x0000001408147220 */ /* 0x000fde0000400000 */
[----:B------:R-:W-:-:S03]  /*15b40*/  NOP ;  /* 0x0000000000007918 */ /* 0x000fc60000000000 */
[----:B------:R0:W-:Y:S01]  /*15b50*/  STL.64 [R1+0x4c0], R12 ;  /* 0x0004c00c01007387 */ /* 0x0001e20000100a00 */
[----:B------:R-:W-:Y:S01]  /*15b60*/  FMUL R21, R8, R21 ;  /* 0x0000001508157220 */ /* 0x000fe20000400000 */
[C---:B--2---:R-:W-:Y:S02]  /*15b70*/  FMUL R22, R9.reuse, R22 ;  /* 0x0000001609167220 */ /* 0x044fe40000400000 */
[----:B------:R2:W-:Y:S04]  /*15b80*/  STL.64 [R1+0x4c8], R14 ;  /* 0x0004c80e01007387 */ /* 0x0005e80000100a00 */
[----:B------:R-:W3:Y:S04]  /*15b90*/  LDL.LU R25, [R1+0x488] ;  /* 0x0004880001197983 */ /* 0x000ee80000300800 */
[----:B------:R-:W4:Y:S04]  /*15ba0*/  LDL.LU R24, [R1+0x48c] ;  /* 0x00048c0001187983 */ /* 0x000f280000300800 */
[----:B------:R-:W4:Y:S01]  /*15bb0*/  LDL.LU R29, [R1+0x634] ;  /* 0x00063400011d7983 */ /* 0x000f220000300800 */
[----:B------:R-:W-:-:S07]  /*15bc0*/  FMUL R23, R9, R23 ;  /* 0x0000001709177220 */ /* 0x000fce0000400000 */
[----:B------:R-:W-:Y:S01]  /*15bd0*/  HMMA.16816.F32.BF16 R20, R4, R86, R20 ;  /* 0x000000560414723c */ /* 0x000fe20000041814 */
[C---:B0-----:R-:W-:Y:S02]  /*15be0*/  FMUL R12, R8.reuse, R28 ;  /* 0x0000001c080c7220 */ /* 0x041fe40000400000 */
[----:B------:R-:W4:Y:S01]  /*15bf0*/  LDL.LU R28, [R1+0x470] ;  /* 0x00047000011c7983 */ /* 0x000f220000300800 */
[----:B------:R-:W-:-:S03]  /*15c00*/  FMUL R13, R8, R27 ;  /* 0x0000001b080d7220 */ /* 0x000fc60000400000 */
[----:B------:R-:W4:-:S12]  /*15c10*/  LDL.LU R27, [R1+0x474] ;  /* 0x00047400011b7983 */ /* 0x000f180000300800 */
[----:B------:R0:W-:Y:S04]  /*15c20*/  STL.64 [R1+0x4b0], R20 ;  /* 0x0004b01401007387 */ /* 0x0001e80000100a00 */
[----:B------:R0:W-:Y:S01]  /*15c30*/  STL.64 [R1+0x4b8], R22 ;  /* 0x0004b81601007387 */ /* 0x0001e20000100a00 */
[----:B--2---:R-:W-:-:S03]  /*15c40*/  FMUL R14, R9, R26 ;  /* 0x0000001a090e7220 */ /* 0x004fc60000400000 */
[----:B------:R-:W2:Y:S04]  /*15c50*/  LDL.LU R26, [R1+0x478] ;  /* 0x00047800011a7983 */ /* 0x000ea80000300800 */
[----:B------:R-:W2:Y:S01]  /*15c60*/  LDL.LU R40, [R1+0x47c] ;  /* 0x00047c0001287983 */ /* 0x000ea20000300800 */
[----:B0-----:R-:W-:-:S03]  /*15c70*/  FMUL R20, R8, R32 ;  /* 0x0000002008147220 */ /* 0x001fc60000400000 */
[----:B------:R-:W2:Y:S01]  /*15c80*/  LDL.LU R32, [R1+0x460] ;  /* 0x0004600001207983 */ /* 0x000ea20000300800 */
[C---:B------:R-:W-:Y:S01]  /*15c90*/  FMUL R15, R9.reuse, R37 ;  /* 0x00000025090f7220 */ /* 0x040fe20000400000 */
[----:B------:R-:W-:Y:S01]  /*15ca0*/  FMUL R21, R8, R31 ;  /* 0x0000001f08157220 */ /* 0x000fe20000400000 */
[----:B------:R-:W-:-:S05]  /*15cb0*/  FMUL R22, R9, R30 ;  /* 0x0000001e09167220 */ /* 0x000fca0000400000 */
[----:B------:R-:W-:Y:S01]  /*15cc0*/  HMMA.16816.F32.BF16 R12, R4, R88, R12 ;  /* 0x00000058040c723c */ /* 0x000fe2000004180c */
[----:B------:R-:W-:-:S07]  /*15cd0*/  FMUL R23, R9, R36 ;  /* 0x0000002409177220 */ /* 0x000fce0000400000 */
[----:B------:R-:W-:Y:S01]  /*15ce0*/  HMMA.16816.F32.BF16 R4, R4, R90, R20 ;  /* 0x0000005a0404723c */ /* 0x000fe20000041814 */
[----:B------:R-:W-:-:S10]  /*15cf0*/  FADD R11, -R99, R95 ;  /* 0x0000005f630b7221 */ /* 0x000fd40000000100 */
[----:B------:R0:W-:Y:S04]  /*15d00*/  STL.64 [R1+0x4a0], R12 ;  /* 0x0004a00c01007387 */ /* 0x0001e80000100a00 */
[----:B------:R-:W-:Y:S04]  /*15d10*/  STL.64 [R1+0x4a8], R14 ;  /* 0x0004a80e01007387 */ /* 0x000fe80000100a00 */
[----:B------:R-:W2:Y:S04]  /*15d20*/  LDL.LU R31, [R1+0x464] ;  /* 0x00046400011f7983 */ /* 0x000ea80000300800 */
[----:B------:R-:W2:Y:S04]  /*15d30*/  LDL.LU R30, [R1+0x468] ;  /* 0x00046800011e7983 */ /* 0x000ea80000300800 */
[----:B------:R-:W2:Y:S04]  /*15d40*/  LDL R94, [R1+0x190] ;  /* 0x00019000015e7983 */ /* 0x000ea80000100800 */
[----:B------:R-:W2:Y:S04]  /*15d50*/  LDL R95, [R1+0x18c] ;  /* 0x00018c00015f7983 */ /* 0x000ea80000100800 */
[----:B------:R1:W-:Y:S04]  /*15d60*/  STL.64 [R1+0x490], R4 ;  /* 0x0004900401007387 */ /* 0x0003e80000100a00 */
[----:B------:R3:W-:Y:S01]  /*15d70*/  STL.64 [R1+0x498], R6 ;  /* 0x0004980601007387 */ /* 0x0007e20000100a00 */
[----:B0-----:R-:W-:-:S03]  /*15d80*/  FADD R12, -R92, R34 ;  /* 0x000000225c0c7221 */ /* 0x001fc60000000100 */
[----:B------:R-:W2:Y:S04]  /*15d90*/  LDL.LU R39, [R1+0x46c] ;  /* 0x00046c0001277983 */ /* 0x000ea80000300800 */
[----:B------:R-:W2:Y:S04]  /*15da0*/  LDL.LU R38, [R1+0x450] ;  /* 0x0004500001267983 */ /* 0x000ea80000300800 */
[----:B------:R-:W2:Y:S04]  /*15db0*/  LDL.LU R37, [R1+0x454] ;  /* 0x0004540001257983 */ /* 0x000ea80000300800 */
[----:B------:R-:W2:Y:S04]  /*15dc0*/  LDL.LU R36, [R1+0x458] ;  /* 0x0004580001247983 */ /* 0x000ea80000300800 */
[----:B------:R-:W2:Y:S01]  /*15dd0*/  LDL.LU R34, [R1+0x45c] ;  /* 0x00045c0001227983 */ /* 0x000ea20000300800 */
[----:B------:R-:W-:Y:S01]  /*15de0*/  FMUL R10, R10, 1.4426950216293334961 ;  /* 0x3fb8aa3b0a0a7820 */ /* 0x000fe20000400000 */
[----:B------:R-:W-:-:S05]  /*15df0*/  FMUL R11, R11, 1.4426950216293334961 ;  /* 0x3fb8aa3b0b0b7820 */ /* 0x000fca0000400000 */
[----:B------:R-:W1:Y:S08]  /*15e00*/  MUFU.EX2 R10, R10 ;  /* 0x0000000a000a7308 */ /* 0x000e700000000800 */
[----:B------:R-:W3:Y:S01]  /*15e10*/  MUFU.EX2 R11, R11 ;  /* 0x0000000b000b7308 */ /* 0x000ee20000000800 */
[C---:B-1----:R-:W-:Y:S01]  /*15e20*/  FMUL R4, R10.reuse, R35 ;  /* 0x000000230a047220 */ /* 0x042fe20000400000 */
[----:B------:R-:W-:Y:S01]  /*15e30*/  FMUL R5, R10, R33 ;  /* 0x000000210a057220 */ /* 0x000fe20000400000 */
[----:B------:R-:W2:Y:S04]  /*15e40*/  LDL.LU R35, [R1+0x638] ;  /* 0x0006380001237983 */ /* 0x000ea80000300800 */
[----:B------:R-:W2:Y:S01]  /*15e50*/  LDL.LU R33, [R1+0x440] ;  /* 0x0004400001217983 */ /* 0x000ea20000300800 */
[C---:B---3--:R-:W-:Y:S01]  /*15e60*/  FMUL R6, R11.reuse, R25 ;  /* 0x000000190b067220 */ /* 0x048fe20000400000 */
[----:B----4-:R-:W-:-:S07]  /*15e70*/  FMUL R7, R11, R24 ;  /* 0x000000180b077220 */ /* 0x010fce0000400000 */
[----:B------:R-:W-:Y:S01]  /*15e80*/  HMMA.16816.F32.BF16 R4, R16, R84, R4 ;  /* 0x000000541004723c */ /* 0x000fe20000041804 */
[----:B------:R-:W-:Y:S01]  /*15e90*/  FADD R25, -R93, R29 ;  /* 0x0000001d5d197221 */ /* 0x000fe20000000100 */
[C---:B------:R-:W-:Y:S02]  /*15ea0*/  FMUL R20, R10.reuse, R28 ;  /* 0x0000001c0a147220 */ /* 0x040fe40000400000 */
[----:B------:R-:W3:Y:S01]  /*15eb0*/  LDL.LU R28, [R1+0x444] ;  /* 0x00044400011c7983 */ /* 0x000ee20000300800 */
[----:B------:R-:W-:-:S14]  /*15ec0*/  FMUL R21, R10, R27 ;  /* 0x0000001b0a157220 */ /* 0x000fdc0000400000 */
[----:B------:R0:W-:Y:S04]  /*15ed0*/  STL.64 [R1+0x480], R4 ;  /* 0x0004800401007387 */ /* 0x0001e80000100a00 */
[----:B------:R1:W-:Y:S04]  /*15ee0*/  STL.64 [R1+0x488], R6 ;  /* 0x0004880601007387 */ /* 0x0003e80000100a00 */
[----:B------:R-:W4:Y:S01]  /*15ef0*/  LDL.LU R27, [R1+0x448] ;  /* 0x00044800011b7983 */ /* 0x000f220000300800 */
[----:B--2---:R-:W-:-:S03]  /*15f00*/  FMUL R22, R11, R26 ;  /* 0x0000001a0b167220 */ /* 0x004fc60000400000 */
[----:B------:R-:W2:Y:S04]  /*15f10*/  LDL.LU R26, [R1+0x44c] ;  /* 0x00044c00011a7983 */ /* 0x000ea80000300800 */
[----:B------:R-:W2:Y:S01]  /*15f20*/  LDL.LU R29, [R1+0x63c] ;  /* 0x00063c00011d7983 */ /* 0x000ea20000300800 */
[----:B0-----:R-:W-:-:S03]  /*15f30*/  FMUL R4, R10, R32 ;  /* 0x000000200a047220 */ /* 0x001fc60000400000 */
[----:B------:R-:W2:Y:S01]  /*15f40*/  LDL.LU R32, [R1+0x430] ;  /* 0x0004300001207983 */ /* 0x000ea20000300800 */
[----:B------:R-:W-:-:S07]  /*15f50*/  FMUL R23, R11, R40 ;  /* 0x000000280b177220 */ /* 0x000fce0000400000 */
[----:B------:R-:W-:Y:S01]  /*15f60*/  HMMA.16816.F32.BF16 R20, R16, R86, R20 ;  /* 0x000000561014723c */ /* 0x000fe20000041814 */
[----:B------:R-:W-:Y:S02]  /*15f70*/  FMUL R5, R10, R31 ;  /* 0x0000001f0a057220 */ /* 0x000fe40000400000 */
[----:B------:R-:W2:Y:S01]  /*15f80*/  LDL.LU R31, [R1+0x434] ;  /* 0x00043400011f7983 */ /* 0x000ea20000300800 */
[----:B-1----:R-:W-:-:S15]  /*15f90*/  FMUL R6, R11, R30 ;  /* 0x0000001e0b067220 */ /* 0x002fde0000400000 */
[----:B------:R0:W-:Y:S04]  /*15fa0*/  STL.64 [R1+0x470], R20 ;  /* 0x0004701401007387 */ /* 0x0001e80000100a00 */
[----:B------:R1:W-:Y:S04]  /*15fb0*/  STL.64 [R1+0x478], R22 ;  /* 0x0004781601007387 */ /* 0x0003e80000100a00 */
[----:B------:R-:W2:Y:S04]  /*15fc0*/  LDL.LU R30, [R1+0x438] ;  /* 0x00043800011e7983 */ /* 0x000ea80000300800 */
[----:B------:R-:W2:Y:S01]  /*15fd0*/  LDL.LU R45, [R1+0x43c] ;  /* 0x00043c00012d7983 */ /* 0x000ea20000300800 */
[C---:B------:R-:W-:Y:S01]  /*15fe0*/  FMUL R7, R11.reuse, R39 ;  /* 0x000000270b077220 */ /* 0x040fe20000400000 */
[C---:B0-----:R-:W-:Y:S01]  /*15ff0*/  FMUL R20, R10.reuse, R38 ;  /* 0x000000260a147220 */ /* 0x041fe20000400000 */
[----:B------:R-:W-:Y:S01]  /*16000*/  FMUL R21, R10, R37 ;  /* 0x000000250a157220 */ /* 0x000fe20000400000 */
[C---:B-1----:R-:W-:Y:S01]  /*16010*/  FMUL R22, R11.reuse, R36 ;  /* 0x000000240b167220 */ /* 0x042fe20000400000 */
[----:B------:R-:W-:-:S03]  /*16020*/  FMUL R23, R11, R34 ;  /* 0x000000220b177220 */ /* 0x000fc60000400000 */
[C---:B------:R-:W-:Y:S08]  /*16030*/  HMMA.16816.F32.BF16 R4, R16.reuse, R88, R4 ;  /* 0x000000581004723c */ /* 0x040ff00000041804 */
[----:B------:R-:W-:Y:S11]  /*16040*/  HMMA.16816.F32.BF16 R16, R16, R90, R20 ;  /* 0x0000005a1010723c */ /* 0x000ff60000041814 */
[----:B------:R0:W-:Y:S04]  /*16050*/  STL.64 [R1+0x460], R4 ;  /* 0x0004600401007387 */ /* 0x0001e80000100a00 */
[----:B------:R-:W-:Y:S04]  /*16060*/  STL.64 [R1+0x468], R6 ;  /* 0x0004680601007387 */ /* 0x000fe80000100a00 */
[----:B------:R-:W2:Y:S04]  /*16070*/  LDL.LU R44, [R1+0x420] ;  /* 0x00042000012c7983 */ /* 0x000ea80000300800 */
[----:B------:R1:W-:Y:S04]  /*16080*/  STL.64 [R1+0x450], R16 ;  /* 0x0004501001007387 */ /* 0x0003e80000100a00 */
[----:B------:R-:W-:Y:S04]  /*16090*/  STL.64 [R1+0x458], R18 ;  /* 0x0004581201007387 */ /* 0x000fe80000100a00 */
[----:B------:R-:W2:Y:S04]  /*160a0*/  LDL.LU R43, [R1+0x424] ;  /* 0x00042400012b7983 */ /* 0x000ea80000300800 */
[----:B------:R-:W2:Y:S04]  /*160b0*/  LDL.LU R40, [R1+0x428] ;  /* 0x0004280001287983 */ /* 0x000ea80000300800 */
[----:B------:R-:W2:Y:S04]  /*160c0*/  LDL.LU R42, [R1+0x42c] ;  /* 0x00042c00012a7983 */ /* 0x000ea80000300800 */
[----:B------:R-:W2:Y:S04]  /*160d0*/  LDL.LU R39, [R1+0x410] ;  /* 0x0004100001277983 */ /* 0x000ea80000300800 */
[----:B------:R-:W2:Y:S04]  /*160e0*/  LDL.LU R38, [R1+0x414] ;  /* 0x0004140001267983 */ /* 0x000ea80000300800 */
[----:B------:R-:W2:Y:S04]  /*160f0*/  LDL.LU R37, [R1+0x418] ;  /* 0x0004180001257983 */ /* 0x000ea80000300800 */
[----:B------:R-:W2:Y:S01]  /*16100*/  LDL.LU R41, [R1+0x41c] ;  /* 0x00041c0001297983 */ /* 0x000ea20000300800 */
[----:B------:R-:W-:Y:S01]  /*16110*/  FMUL R24, R12, 1.4426950216293334961 ;  /* 0x3fb8aa3b0c187820 */ /* 0x000fe20000400000 */
[----:B------:R-:W-:Y:S01]  /*16120*/  FMUL R25, R25, 1.4426950216293334961 ;  /* 0x3fb8aa3b19197820 */ /* 0x000fe20000400000 */
[----:B0-----:R-:W-:Y:S01]  /*16130*/  FADD R4, -R94, R35 ;  /* 0x000000235e047221 */ /* 0x001fe20000000100 */
[----:B------:R-:W2:Y:S03]  /*16140*/  LDL.LU R36, [R1+0x640] ;  /* 0x0006400001247983 */ /* 0x000ea60000300800 */
[----:B------:R-:W0:Y:S01]  /*16150*/  MUFU.EX2 R24, R24 ;  /* 0x0000001800187308 */ /* 0x000e220000000800 */
[----:B------:R-:W2:Y:S04]  /*16160*/  LDL.LU R35, [R1+0x400] ;  /* 0x0004000001237983 */ /* 0x000ea80000300800 */
[----:B------:R-:W2:Y:S03]  /*16170*/  LDL.LU R34, [R1+0x404] ;  /* 0x0004040001227983 */ /* 0x000ea60000300800 */
[----:B------:R-:W4:Y:S01]  /*16180*/  MUFU.EX2 R25, R25 ;  /* 0x0000001900197308 */ /* 0x000f220000000800 */
[----:B------:R-:W1:Y:S01]  /*16190*/  LDSM.16.M88.4 R12, [R116+UR6+0x45800] ;  /* 0x04580006740c783b */ /* 0x000e620008000200 */
[----:B0-----:R-:W-:-:S03]  /*161a0*/  FMUL R20, R24, R33 ;  /* 0x0000002118147220 */ /* 0x001fc60000400000 */
[----:B------:R-:W2:Y:S01]  /*161b0*/  LDL.LU R33, [R1+0x408] ;  /* 0x0004080001217983 */ /* 0x000ea20000300800 */
[----:B---3--:R-:W-:-:S03]  /*161c0*/  FMUL R21, R24, R28 ;  /* 0x0000001c18157220 */ /* 0x008fc60000400000 */
[----:B------:R-:W3:Y:S01]  /*161d0*/  LDL.LU R28, [R1+0x40c] ;  /* 0x00040c00011c7983 */ /* 0x000ee20000300800 */
[----:B----4-:R-:W-:Y:S01]  /*161e0*/  FMUL R22, R25, R27 ;  /* 0x0000001b19167220 */ /* 0x010fe20000400000 */
[----:B--2---:R-:W-:Y:S02]  /*161f0*/  FADD R27, -R95, R29 ;  /* 0x0000001d5f1b7221 */ /* 0x004fe40000000100 */
[----:B------:R-:W2:Y:S01]  /*16200*/  LDL.LU R29, [R1+0x644] ;  /* 0x00064400011d7983 */ /* 0x000ea20000300800 */
[----:B-1----:R-:W-:-:S03]  /*16210*/  FMUL R16, R24, R32 ;  /* 0x0000002018107220 */ /* 0x002fc60000400000 */
[----:B------:R-:W4:Y:S01]  /*16220*/  LDL.LU R32, [R1+0x3f0] ;  /* 0x0003f00001207983 */ /* 0x000f220000300800 */
[----:B------:R-:W-:-:S07]  /*16230*/  FMUL R23, R25, R26 ;  /* 0x0000001a19177220 */ /* 0x000fce0000400000 */
[----:B------:R-:W-:Y:S01]  /*16240*/  HMMA.16816.F32.BF16 R20, R12, R84, R20 ;  /* 0x000000540c14723c */ /* 0x000fe20000041814 */
[----:B------:R-:W-:Y:S02]  /*16250*/  FMUL R17, R24, R31 ;  /* 0x0000001f18117220 */ /* 0x000fe40000400000 */
[----:B------:R-:W2:Y:S01]  /*16260*/  LDL.LU R31, [R1+0x3f4] ;  /* 0x0003f400011f7983 */ /* 0x000ea20000300800 */
[C---:B------:R-:W-:Y:S01]  /*16270*/  FMUL R18, R25.reuse, R30 ;  /* 0x0000001e19127220 */ /* 0x040fe20000400000 */
[----:B------:R-:W-:-:S07]  /*16280*/  FMUL R19, R25, R45 ;  /* 0x0000002d19137220 */ /* 0x000fce0000400000 */
[----:B------:R-:W-:Y:S07]  /*16290*/  HMMA.16816.F32.BF16 R16, R12, R86, R16 ;  /* 0x000000560c10723c */ /* 0x000fee0000041810 */
[----:B------:R0:W-:Y:S04]  /*162a0*/  STL.64 [R1+0x440], R20 ;  /* 0x0004401401007387 */ /* 0x0001e80000100a00 */
[----:B------:R1:W-:Y:S04]  /*162b0*/  STL.64 [R1+0x448], R22 ;  /* 0x0004481601007387 */ /* 0x0003e80000100a00 */
[----:B------:R-:W2:Y:S01]  /*162c0*/  LDL.LU R30, [R1+0x3f8] ;  /* 0x0003f800011e7983 */ /* 0x000ea20000300800 */
[----:B------:R-:W-:Y:S01]  /*162d0*/  FMUL R26, R4, 1.4426950216293334961 ;  /* 0x3fb8aa3b041a7820 */ /* 0x000fe20000400000 */
[----:B------:R-:W-:-:S02]  /*162e0*/  FMUL R27, R27, 1.4426950216293334961 ;  /* 0x3fb8aa3b1b1b7820 */ /* 0x000fc40000400000 */
[----:B------:R-:W1:Y:S03]  /*162f0*/  LDSM.16.M88.4 R4, [R116+UR6+0x45a00] ;  /* 0x045a00067404783b */ /* 0x000e660008000200 */
[----:B------:R-:W0:Y:S08]  /*16300*/  MUFU.EX2 R26, R26 ;  /* 0x0000001a001a7308 */ /* 0x000e300000000800 */
[----:B------:R-:W0:Y:S02]  /*16310*/  MUFU.EX2 R27, R27 ;  /* 0x0000001b001b7308 */ /* 0x000e240000000800 */
[C---:B0-----:R-:W-:Y:S01]  /*16320*/  FMUL R20, R24.reuse, R44 ;  /* 0x0000002c18147220 */ /* 0x041fe20000400000 */
[----:B------:R-:W-:Y:S01]  /*16330*/  FMUL R21, R24, R43 ;  /* 0x0000002b18157220 */ /* 0x000fe20000400000 */
[----:B-1----:R-:W-:-:S02]  /*16340*/  FMUL R22, R25, R40 ;  /* 0x0000002819167220 */ /* 0x002fc40000400000 */
[----:B------:R-:W2:Y:S01]  /*16350*/  LDL.LU R40, [R1+0x3fc] ;  /* 0x0003fc0001287983 */ /* 0x000ea20000300800 */
[----:B------:R-:W-:-:S03]  /*16360*/  FMUL R23, R25, R42 ;  /* 0x0000002a19177220 */ /* 0x000fc60000400000 */
[----:B------:R0:W-:Y:S04]  /*16370*/  STL.64 [R1+0x430], R16 ;  /* 0x0004301001007387 */ /* 0x0001e80000100a00 */
[----:B------:R1:W-:Y:S01]  /*16380*/  STL.64 [R1+0x438], R18 ;  /* 0x0004381201007387 */ /* 0x0003e20000100a00 */
[----:B------:R-:W-:Y:S01]  /*16390*/  HMMA.16816.F32.BF16 R20, R12, R88, R20 ;  /* 0x000000580c14723c */ /* 0x000fe20000041814 */
[C---:B0-----:R-:W-:Y:S01]  /*163a0*/  FMUL R16, R24.reuse, R39 ;  /* 0x0000002718107220 */ /* 0x041fe20000400000 */
[----:B------:R-:W-:Y:S01]  /*163b0*/  FMUL R17, R24, R38 ;  /* 0x0000002618117220 */ /* 0x000fe20000400000 */
[----:B------:R-:W2:Y:S01]  /*163c0*/  LDL.LU R39, [R1+0x3e0] ;  /* 0x0003e00001277983 */ /* 0x000ea20000300800 */
[C---:B-1----:R-:W-:Y:S01]  /*163d0*/  FMUL R18, R25.reuse, R37 ;  /* 0x0000002519127220 */ /* 0x042fe20000400000 */
[----:B------:R-:W-:-:S02]  /*163e0*/  FMUL R19, R25, R41 ;  /* 0x0000002919137220 */ /* 0x000fc40000400000 */
[----:B------:R-:W2:Y:S05]  /*163f0*/  LDL.LU R38, [R1+0x3e4] ;  /* 0x0003e40001267983 */ /* 0x000eaa0000300800 */
[----:B------:R-:W-:Y:S07]  /*16400*/  HMMA.16816.F32.BF16 R16, R12, R90, R16 ;  /* 0x0000005a0c10723c */ /* 0x000fee0000041810 */
[----:B------:R0:W-:Y:S01]  /*16410*/  STL.64 [R1+0x420], R20 ;  /* 0x0004201401007387 */ /* 0x0001e20000100a00 */
[----:B------:R-:W-:-:S03]  /*16420*/  FADD R12, -R3, R36 ;  /* 0x00000024030c7221 */ /* 0x000fc60000000100 */
[----:B------:R1:W-:Y:S04]  /*16430*/  STL.64 [R1+0x428], R22 ;  /* 0x0004281601007387 */ /* 0x0003e80000100a00 */
[----:B------:R-:W2:Y:S01]  /*16440*/  LDL.LU R37, [R1+0x3e8] ;  /* 0x0003e80001257983 */ /* 0x000ea20000300800 */
[C---:B0-----:R-:W-:Y:S01]  /*16450*/  FMUL R20, R26.reuse, R35 ;  /* 0x000000231a147220 */ /* 0x041fe20000400000 */
[----:B------:R-:W-:Y:S02]  /*16460*/  FMUL R21, R26, R34 ;  /* 0x000000221a157220 */ /* 0x000fe40000400000 */
[----:B------:R4:W-:Y:S04]  /*16470*/  STL.64 [R1+0x410], R16 ;  /* 0x0004101001007387 */ /* 0x0009e80000100a00 */
[----:B------:R0:W-:Y:S04]  /*16480*/  STL.64 [R1+0x418], R18 ;  /* 0x0004181201007387 */ /* 0x0001e80000100a00 */
[----:B------:R-:W2:Y:S01]  /*16490*/  LDL.LU R36, [R1+0x3ec] ;  /* 0x0003ec0001247983 */ /* 0x000ea20000300800 */
[----:B-1----:R-:W-:-:S03]  /*164a0*/  FMUL R22, R27, R33 ;  /* 0x000000211b167220 */ /* 0x002fc60000400000 */
[----:B------:R-:W2:Y:S04]  /*164b0*/  LDL.LU R35, [R1+0x3d0] ;  /* 0x0003d00001237983 */ /* 0x000ea80000300800 */
[----:B------:R-:W2:Y:S04]  /*164c0*/  LDL.LU R34, [R1+0x3d4] ;  /* 0x0003d40001227983 */ /* 0x000ea80000300800 */
[----:B------:R-:W2:Y:S01]  /*164d0*/  LDL.LU R33, [R1+0x3d8] ;  /* 0x0003d80001217983 */ /* 0x000ea20000300800 */
[----:B----4-:R-:W-:-:S03]  /*164e0*/  FMUL R16, R26, R32 ;  /* 0x000000201a107220 */ /* 0x010fc60000400000 */
[----:B------:R-:W4:Y:S01]  /*164f0*/  LDL.LU R32, [R1+0x3dc] ;  /* 0x0003dc0001207983 */ /* 0x000f220000300800 */
[----:B---3--:R-:W-:-:S03]  /*16500*/  FMUL R23, R27, R28 ;  /* 0x0000001c1b177220 */ /* 0x008fc60000400000 */
[----:B------:R-:W3:Y:S04]  /*16510*/  LDL.LU R51, [R1+0x648] ;  /* 0x0006480001337983 */ /* 0x000ee80000300800 */
[----:B------:R-:W-:-:S15]  /*16520*/  HMMA.16816.F32.BF16 R20, R4, R84, R20 ;  /* 0x000000540414723c */ /* 0x000fde0000041814 */
[----:B------:R-:W-:-:S04]  /*16530*/  NOP ;  /* 0x0000000000007918 */ /* 0x000fc80000000000 */
[----:B------:R1:W-:Y:S04]  /*16540*/  STL.64 [R1+0x400], R20 ;  /* 0x0004001401007387 */ /* 0x0003e80000100a00 */
[----:B------:R0:W-:Y:S01]  /*16550*/  STL.64 [R1+0x408], R22 ;  /* 0x0004081601007387 */ /* 0x0001e20000100a00 */
[----:B--2---:R-:W-:-:S03]  /*16560*/  FMUL R17, R26, R31 ;  /* 0x0000001f1a117220 */ /* 0x004fc60000400000 */
[----:B------:R-:W2:Y:S04]  /*16570*/  LDL.LU R50, [R1+0x3c0] ;  /* 0x0003c00001327983 */ /* 0x000ea80000300800 */
[----:B------:R-:W2:Y:S04]  /*16580*/  LDL.LU R49, [R1+0x3c4] ;  /* 0x0003c40001317983 */ /* 0x000ea80000300800 */
[----:B------:R-:W2:Y:S01]  /*16590*/  LDL.LU R48, [R1+0x3c8] ;  /* 0x0003c80001307983 */ /* 0x000ea20000300800 */
[----:B0-----:R-:W-:-:S03]  /*165a0*/  FMUL R18, R27, R30 ;  /* 0x0000001e1b127220 */ /* 0x001fc60000400000 */
[----:B------:R-:W2:Y:S04]  /*165b0*/  LDL.LU R30, [R1+0x3cc] ;  /* 0x0003cc00011e7983 */ /* 0x000ea80000300800 */
[----:B------:R-:W2:Y:S04]  /*165c0*/  LDL.LU R31, [R1+0x64c] ;  /* 0x00064c00011f7983 */ /* 0x000ea80000300800 */
[----:B------:R-:W2:Y:S04]  /*165d0*/  LDL.LU R47, [R1+0x3b0] ;  /* 0x0003b000012f7983 */ /* 0x000ea80000300800 */
[----:B------:R-:W2:Y:S01]  /*165e0*/  LDL.LU R46, [R1+0x3b4] ;  /* 0x0003b400012e7983 */ /* 0x000ea20000300800 */
[----:B------:R-:W-:-:S07]  /*165f0*/  FMUL R19, R27, R40 ;  /* 0x000000281b137220 */ /* 0x000fce0000400000 */
[----:B------:R-:W-:Y:S01]  /*16600*/  HMMA.16816.F32.BF16 R16, R4, R86, R16 ;  /* 0x000000560410723c */ /* 0x000fe20000041810 */
[C---:B-1----:R-:W-:Y:S01]  /*16610*/  FMUL R20, R26.reuse, R39 ;  /* 0x000000271a147220 */ /* 0x042fe20000400000 */
[----:B------:R-:W-:-:S15]  /*16620*/  FMUL R21, R26, R38 ;  /* 0x000000261a157220 */ /* 0x000fde0000400000 */
[----:B------:R-:W-:Y:S02]  /*16630*/  NOP ;  /* 0x0000000000007918 */ /* 0x000fe40000000000 */
[----:B------:R0:W-:Y:S04]  /*16640*/  STL.64 [R1+0x3f0], R16 ;  /* 0x0003f01001007387 */ /* 0x0001e80000100a00 */
[----:B------:R1:W-:Y:S04]  /*16650*/  STL.64 [R1+0x3f8], R18 ;  /* 0x0003f81201007387 */ /* 0x0003e80000100a00 */
[----:B------:R-:W2:Y:S01]  /*16660*/  LDL.LU R45, [R1+0x3b8] ;  /* 0x0003b800012d7983 */ /* 0x000ea20000300800 */
[----:B------:R-:W-:-:S03]  /*16670*/  FMUL R22, R27, R37 ;  /* 0x000000251b167220 */ /* 0x000fc60000400000 */
[----:B------:R-:W2:Y:S04]  /*16680*/  LDL.LU R44, [R1+0x3bc] ;  /* 0x0003bc00012c7983 */ /* 0x000ea80000300800 */
[----:B------:R-:W2:Y:S04]  /*16690*/  LDL.LU R43, [R1+0x3a0] ;  /* 0x0003a000012b7983 */ /* 0x000ea80000300800 */
[----:B------:R-:W2:Y:S04]  /*166a0*/  LDL.LU R42, [R1+0x3a4] ;  /* 0x0003a400012a7983 */ /* 0x000ea80000300800 */
[----:B------:R-:W2:Y:S04]  /*166b0*/  LDL.LU R41, [R1+0x3a8] ;  /* 0x0003a80001297983 */ /* 0x000ea80000300800 */
[----:B------:R-:W2:Y:S01]  /*166c0*/  LDL.LU R40, [R1+0x3ac] ;  /* 0x0003ac0001287983 */ /* 0x000ea20000300800 */
[----:B------:R-:W-:-:S03]  /*166d0*/  FMUL R23, R27, R36 ;  /* 0x000000241b177220 */ /* 0x000fc60000400000 */
[----:B------:R-:W2:Y:S01]  /*166e0*/  LDL.LU R39, [R1+0x390] ;  /* 0x0003900001277983 */ /* 0x000ea20000300800 */
[----:B0-----:R-:W-:-:S03]  /*166f0*/  FMUL R16, R26, R35 ;  /* 0x000000231a107220 */ /* 0x001fc60000400000 */
[----:B------:R-:W-:Y:S01]  /*16700*/  HMMA.16816.F32.BF16 R20, R4, R88, R20 ;  /* 0x000000580414723c */ /* 0x000fe20000041814 */
[----:B------:R-:W-:Y:S01]  /*16710*/  FMUL R17, R26, R34 ;  /* 0x000000221a117220 */ /* 0x000fe20000400000 */
[----:B------:R-:W2:Y:S01]  /*16720*/  LDL.LU R38, [R1+0x394] ;  /* 0x0003940001267983 */ /* 0x000ea20000300800 */
[----:B-1----:R-:W-:-:S15]  /*16730*/  FMUL R18, R27, R33 ;  /* 0x000000211b127220 */ /* 0x002fde0000400000 */
[----:B------:R-:W-:Y:S01]  /*16740*/  NOP ;  /* 0x0000000000007918 */ /* 0x000fe20000000000 */
[----:B------:R3:W-:Y:S04]  /*16750*/  STL.64 [R1+0x3e0], R20 ;  /* 0x0003e01401007387 */ /* 0x0007e80000100a00 */
[----:B------:R-:W-:Y:S04]  /*16760*/  STL.64 [R1+0x3e8], R22 ;  /* 0x0003e81601007387 */ /* 0x000fe80000100a00 */
[----:B------:R-:W2:Y:S04]  /*16770*/  LDL.LU R37, [R1+0x398] ;  /* 0x0003980001257983 */ /* 0x000ea80000300800 */
[----:B------:R-:W2:Y:S04]  /*16780*/  LDL.LU R36, [R1+0x39c] ;  /* 0x00039c0001247983 */ /* 0x000ea80000300800 */
[----:B------:R-:W2:Y:S04]  /*16790*/  LDL.LU R35, [R1+0x520] ;  /* 0x0005200001237983 */ /* 0x000ea80000300800 */
[----:B------:R-:W2:Y:S01]  /*167a0*/  LDL.LU R34, [R1+0x524] ;  /* 0x0005240001227983 */ /* 0x000ea20000300800 */
[----:B----4-:R-:W-:-:S07]  /*167b0*/  FMUL R19, R27, R32 ;  /* 0x000000201b137220 */ /* 0x010fce0000400000 */
[----:B------:R-:W-:Y:S01]  /*167c0*/  HMMA.16816.F32.BF16 R4, R4, R90, R16 ;  /* 0x0000005a0404723c */ /* 0x000fe20000041810 */
[----:B------:R-:W-:Y:S01]  /*167d0*/  FMUL R28, R12, 1.4426950216293334961 ;  /* 0x3fb8aa3b0c1c7820 */ /* 0x000fe20000400000 */
[----:B------:R-:W-:Y:S01]  /*167e0*/  FADD R29, -R2, R29 ;  /* 0x0000001d021d7221 */ /* 0x000fe20000000100 */
[----:B------:R-:W0:Y:S01]  /*167f0*/  LDSM.16.M88.4 R12, [R116+UR6+0x45c00] ;  /* 0x045c0006740c783b */ /* 0x000e220008000200 */
[----:B---3--:R-:W-:-:S03]  /*16800*/  FADD R20, -R0, R51 ;  /* 0x0000003300147221 */ /* 0x008fc60000000100 */
[----:B------:R-:W1:-:S12]  /*16810*/  LDSM.16.M88.4 R16, [R116+UR6+0x45e00] ;  /* 0x045e00067410783b */ /* 0x000e580008000200 */
[----:B------:R2:W-:Y:S04]  /*16820*/  STL.64 [R1+0x3d0], R4 ;  /* 0x0003d00401007387 */ /* 0x0005e80000100a00 */
[----:B------:R3:W-:Y:S04]  /*16830*/  STL.64 [R1+0x3d8], R6 ;  /* 0x0003d80601007387 */ /* 0x0007e80000100a00 */
[----:B------:R-:W4:Y:S04]  /*16840*/  LDL.LU R33, [R1+0x528] ;  /* 0x0005280001217983 */ /* 0x000f280000300800 */
[----:B------:R-:W4:Y:S01]  /*16850*/  LDL.LU R32, [R1+0x52c] ;  /* 0x00052c0001207983 */ /* 0x000f220000300800 */
[----:B------:R-:W-:Y:S01]  /*16860*/  FMUL R29, R29, 1.4426950216293334961 ;  /* 0x3fb8aa3b1d1d7820 */ /* 0x000fe20000400000 */
[----:B------:R-:W2:Y:S08]  /*16870*/  MUFU.EX2 R28, R28 ;  /* 0x0000001c001c7308 */ /* 0x000eb00000000800 */
[----:B------:R-:W3:Y:S01]  /*16880*/  MUFU.EX2 R29, R29 ;  /* 0x0000001d001d7308 */ /* 0x000ee20000000800 */
[C---:B--2---:R-:W-:Y:S01]  /*16890*/  FMUL R4, R28.reuse, R50 ;  /* 0x000000321c047220 */ /* 0x044fe20000400000 */
[----:B------:R-:W-:Y:S01]  /*168a0*/  FMUL R5, R28, R49 ;  /* 0x000000311c057220 */ /* 0x000fe20000400000 */
[C---:B---3--:R-:W-:Y:S01]  /*168b0*/  FMUL R6, R29.reuse, R48 ;  /* 0x000000301d067220 */ /* 0x048fe20000400000 */
[----:B------:R-:W-:-:S07]  /*168c0*/  FMUL R7, R29, R30 ;  /* 0x0000001e1d077220 */ /* 0x000fce0000400000 */
[----:B0-----:R-:W-:Y:S01]  /*168d0*/  HMMA.16816.F32.BF16 R4, R12, R84, R4 ;  /* 0x000000540c04723c */ /* 0x001fe20000041804 */
[----:B------:R-:W-:Y:S01]  /*168e0*/  FMUL R30, R20, 1.4426950216293334961 ;  /* 0x3fb8aa3b141e7820 */ /* 0x000fe20000400000 */
[C---:B------:R-:W-:Y:S01]  /*168f0*/  FMUL R20, R28.reuse, R47 ;  /* 0x0000002f1c147220 */ /* 0x040fe20000400000 */
[----:B------:R-:W-:Y:S01]  /*16900*/  FMUL R21, R28, R46 ;  /* 0x0000002e1c157220 */ /* 0x000fe20000400000 */
[----:B------:R-:W-:-:S04]  /*16910*/  FADD R31, -R117, R31 ;  /* 0x0000001f751f7221 */ /* 0x000fc80000000100 */
[----:B------:R-:W-:-:S11]  /*16920*/  FMUL R31, R31, 1.4426950216293334961 ;  /* 0x3fb8aa3b1f1f7820 */ /* 0x000fd60000400000 */
[----:B------:R0:W-:Y:S04]  /*16930*/  STL.64 [R1+0x3c0], R4 ;  /* 0x0003c00401007387 */ /* 0x0001e80000100a00 */
[----:B------:R2:W-:Y:S01]  /*16940*/  STL.64 [R1+0x3c8], R6 ;  /* 0x0003c80601007387 */ /* 0x0005e20000100a00 */
[----:B------:R-:W3:Y:S08]  /*16950*/  MUFU.EX2 R30, R30 ;  /* 0x0000001e001e7308 */ /* 0x000ef00000000800 */
[----:B------:R-:W4:Y:S01]  /*16960*/  MUFU.EX2 R31, R31 ;  /* 0x0000001f001f7308 */ /* 0x000f220000000800 */
[C---:B------:R-:W-:Y:S01]  /*16970*/  FMUL R22, R29.reuse, R45 ;  /* 0x0000002d1d167220 */ /* 0x040fe20000400000 */
[C---:B------:R-:W-:Y:S01]  /*16980*/  FMUL R23, R29.reuse, R44 ;  /* 0x0000002c1d177220 */ /* 0x040fe20000400000 */
[C---:B0-----:R-:W-:Y:S01]  /*16990*/  FMUL R4, R28.reuse, R43 ;  /* 0x0000002b1c047220 */ /* 0x041fe20000400000 */
[----:B------:R-:W-:Y:S01]  /*169a0*/  FMUL R5, R28, R42 ;  /* 0x0000002a1c057220 */ /* 0x000fe20000400000 */
[C---:B--2---:R-:W-:Y:S01]  /*169b0*/  FMUL R6, R29.reuse, R41 ;  /* 0x000000291d067220 */ /* 0x044fe20000400000 */
[----:B------:R-:W-:-:S03]  /*169c0*/  FMUL R7, R29, R40 ;  /* 0x000000281d077220 */ /* 0x000fc60000400000 */
[C---:B------:R-:W-:Y:S08]  /*169d0*/  HMMA.16816.F32.BF16 R20, R12.reuse, R86, R20 ;  /* 0x000000560c14723c */ /* 0x040ff00000041814 */
[----:B------:R-:W-:Y:S11]  /*169e0*/  HMMA.16816.F32.BF16 R4, R12, R88, R4 ;  /* 0x000000580c04723c */ /* 0x000ff60000041804 */
[----:B------:R0:W-:Y:S04]  /*169f0*/  STL.64 [R1+0x3b0], R20 ;  /* 0x0003b01401007387 */ /* 0x0001e80000100a00 */
[----:B------:R2:W-:Y:S04]  /*16a00*/  STL.64 [R1+0x3b8], R22 ;  /* 0x0003b81601007387 */ /* 0x0005e80000100a00 */
[----:B------:R3:W-:Y:S01]  /*16a10*/  STL.64 [R1+0x3a0], R4 ;  /* 0x0003a00401007387 */ /* 0x0007e20000100a00 */
[C---:B0-----:R-:W-:Y:S01]  /*16a20*/  FMUL R20, R28.reuse, R39 ;  /* 0x000000271c147220 */ /* 0x041fe20000400000 */
[----:B------:R-:W-:-:S02]  /*16a30*/  FMUL R21, R28, R38 ;  /* 0x000000261c157220 */ /* 0x000fc40000400000 */
[----:B------:R4:W-:Y:S01]  /*16a40*/  STL.64 [R1+0x3a8], R6 ;  /* 0x0003a80601007387 */ /* 0x0009e20000100a00 */
[C---:B--2---:R-:W-:Y:S01]  /*16a50*/  FMUL R22, R29.reuse, R37 ;  /* 0x000000251d167220 */ /* 0x044fe20000400000 */
[----:B------:R-:W-:Y:S01]  /*16a60*/  FMUL R23, R29, R36 ;  /* 0x000000241d177220 */ /* 0x000fe20000400000 */
[C---:B---3--:R-:W-:Y:S01]  /*16a70*/  FMUL R4, R30.reuse, R35 ;  /* 0x000000231e047220 */ /* 0x048fe20000400000 */
[----:B------:R-:W-:-:S05]  /*16a80*/  FMUL R5, R30, R34 ;  /* 0x000000221e057220 */ /* 0x000fca0000400000 */
[----:B------:R-:W-:-:S15]  /*16a90*/  HMMA.16816.F32.BF16 R12, R12, R90, R20 ;  /* 0x0000005a0c0c723c */ /* 0x000fde0000041814 */
[----:B------:R-:W-:-:S04]  /*16aa0*/  NOP ;  /* 0x0000000000007918 */ /* 0x000fc80000000000 */
[----:B------:R-:W-:Y:S04]  /*16ab0*/  STL.64 [R1+0x390], R12 ;  /* 0x0003900c01007387 */ /* 0x000fe80000100a00 */
[----:B------:R-:W-:Y:S04]  /*16ac0*/  STL.64 [R1+0x398], R14 ;  /* 0x0003980e01007387 */ /* 0x000fe80000100a00 */
[----:B------:R-:W2:Y:S01]  /*16ad0*/  LDL.LU R58, [R1+0x110] ;  /* 0x00011000013a7983 */ /* 0x000ea20000300800 */
[C---:B----4-:R-:W-:Y:S02]  /*16ae0*/  FMUL R6, R31.reuse, R33 ;  /* 0x000000211f067220 */ /* 0x050fe40000400000 */
[----:B------:R-:W0:Y:S01]  /*16af0*/  LDC R33, c[0x0][0x3d4] ;  /* 0x0000f500ff217b82 */ /* 0x000e220000000800 */
[----:B------:R-:W-:-:S07]  /*16b00*/  FMUL R7, R31, R32 ;  /* 0x000000201f077220 */ /* 0x000fce0000400000 */
[----:B------:R-:W3:Y:S01]  /*16b10*/  LDC R32, c[0x0][0x3c4] ;  /* 0x0000f100ff207b82 */ /* 0x000ee20000000800 */
[----:B-1----:R-:W-:-:S15]  /*16b20*/  HMMA.16816.F32.BF16 R4, R16, R84, R4 ;  /* 0x000000541004723c */ /* 0x002fde0000041804 */
[----:B------:R-:W-:-:S04]  /*16b30*/  NOP ;  /* 0x0000000000007918 */ /* 0x000fc80000000000 */
[----:B------:R1:W-:Y:S04]  /*16b40*/  STL.64 [R1+0x520], R4 ;  /* 0x0005200401007387 */ /* 0x0003e80000100a00 */
[----:B------:R4:W-:Y:S04]  /*16b50*/  STL.64 [R1+0x528], R6 ;  /* 0x0005280601007387 */ /* 0x0009e80000100a00 */
[----:B------:R-:W2:Y:S04]  /*16b60*/  LDL.LU R59, [R1+0x114] ;  /* 0x00011400013b7983 */ /* 0x000ea80000300800 */
[----:B------:R-:W2:Y:S04]  /*16b70*/  LDL.LU R56, [R1+0x118] ;  /* 0x0001180001387983 */ /* 0x000ea80000300800 */
[----:B------:R-:W2:Y:S04]  /*16b80*/  LDL.LU R57, [R1+0x11c] ;  /* 0x00011c0001397983 */ /* 0x000ea80000300800 */
[----:B------:R-:W2:Y:S04]  /*16b90*/  LDL.LU R62, [R1+0x120] ;  /* 0x00012000013e7983 */ /* 0x000ea80000300800 */
[----:B------:R-:W2:Y:S04]  /*16ba0*/  LDL.LU R63, [R1+0x124] ;  /* 0x00012400013f7983 */ /* 0x000ea80000300800 */
[----:B------:R-:W2:Y:S04]  /*16bb0*/  LDL.LU R70, [R1+0x128] ;  /* 0x0001280001467983 */ /* 0x000ea80000300800 */
[----:B------:R-:W2:Y:S04]  /*16bc0*/  LDL.LU R71, [R1+0x12c] ;  /* 0x00012c0001477983 */ /* 0x000ea80000300800 */
[----:B-1----:R-:W2:Y:S04]  /*16bd0*/  LDL.LU R4, [R1+0x510] ;  /* 0x0005100001047983 */ /* 0x002ea80000300800 */
[----:B------:R-:W3:Y:S04]  /*16be0*/  LDL.LU R5, [R1+0x514] ;  /* 0x0005140001057983 */ /* 0x000ee80000300800 */
[----:B----4-:R-:W4:Y:S04]  /*16bf0*/  LDL.LU R6, [R1+0x518] ;  /* 0x0005180001067983 */ /* 0x010f280000300800 */
[----:B------:R-:W4:Y:S04]  /*16c00*/  LDL.LU R7, [R1+0x51c] ;  /* 0x00051c0001077983 */ /* 0x000f280000300800 */
[----:B------:R-:W4:Y:S04]  /*16c10*/  LDL.LU R75, [R1+0x500] ;  /* 0x00050000014b7983 */ /* 0x000f280000300800 */
[----:B------:R-:W4:Y:S04]  /*16c20*/  LDL.LU R74, [R1+0x504] ;  /* 0x00050400014a7983 */ /* 0x000f280000300800 */
[----:B------:R-:W4:Y:S04]  /*16c30*/  LDL.LU R73, [R1+0x508] ;  /* 0x0005080001497983 */ /* 0x000f280000300800 */
[----:B------:R-:W4:Y:S04]  /*16c40*/  LDL.LU R72, [R1+0x50c] ;  /* 0x00050c0001487983 */ /* 0x000f280000300800 */
[----:B------:R-:W4:Y:S04]  /*16c50*/  LDL.LU.64 R68, [R1+0x5e0] ;  /* 0x0005e00001447983 */ /* 0x000f280000300a00 */
[----:B------:R-:W4:Y:S04]  /*16c60*/  LDL.LU R67, [R1+0x4f0] ;  /* 0x0004f00001437983 */ /* 0x000f280000300800 */
[----:B------:R-:W4:Y:S04]  /*16c70*/  LDL.LU R66, [R1+0x4f4] ;  /* 0x0004f40001427983 */ /* 0x000f280000300800 */
[----:B------:R-:W4:Y:S04]  /*16c80*/  LDL.LU R65, [R1+0x4f8] ;  /* 0x0004f80001417983 */ /* 0x000f280000300800 */
[----:B------:R-:W4:Y:S04]  /*16c90*/  LDL.LU R64, [R1+0x4fc] ;  /* 0x0004fc0001407983 */ /* 0x000f280000300800 */
[----:B------:R-:W4:Y:S04]  /*16ca0*/  LDL.LU.64 R60, [R1+0x5e8] ;  /* 0x0005e800013c7983 */ /* 0x000f280000300a00 */
[----:B------:R-:W4:Y:S04]  /*16cb0*/  LDL.LU.64 R12, [R1+0x5f0] ;  /* 0x0005f000010c7983 */ /* 0x000f280000300a00 */
[----:B------:R-:W4:Y:S04]  /*16cc0*/  LDL.LU.64 R14, [R1+0x5f8] ;  /* 0x0005f800010e7983 */ /* 0x000f280000300a00 */
[----:B------:R-:W4:Y:S04]  /*16cd0*/  LDL.LU.64 R20, [R1+0x600] ;  /* 0x0006000001147983 */ /* 0x000f280000300a00 */
[----:B------:R-:W4:Y:S04]  /*16ce0*/  LDL.LU.64 R22, [R1+0x608] ;  /* 0x0006080001167983 */ /* 0x000f280000300a00 */
[----:B------:R-:W0:Y:S04]  /*16cf0*/  LDL.LU R52, [R1+0x22c] ;  /* 0x00022c0001347983 */ /* 0x000e280000300800 */
        /* <DEDUP_REMOVED lines=21> */
[C---:B--2---:R-:W-:Y:S01]  /*16e50*/  FMUL R4, R30.reuse, R4 ;  /* 0x000000041e047220 */ /* 0x044fe20000400000 */
[----:B---3--:R-:W-:Y:S01]  /*16e60*/  FMUL R5, R30, R5 ;  /* 0x000000051e057220 */ /* 0x008fe20000400000 */
[C---:B----4-:R-:W-:Y:S01]  /*16e70*/  FMUL R6, R31.reuse, R6 ;  /* 0x000000061f067220 */ /* 0x050fe20000400000 */
[----:B------:R-:W-:-:S07]  /*16e80*/  FMUL R7, R31, R7 ;  /* 0x000000071f077220 */ /* 0x000fce0000400000 */
[----:B------:R-:W-:-:S15]  /*16e90*/  HMMA.16816.F32.BF16 R4, R16, R86, R4 ;  /* 0x000000561004723c */ /* 0x000fde0000041804 */
[----:B------:R-:W-:-:S04]  /*16ea0*/  NOP ;  /* 0x0000000000007918 */ /* 0x000fc80000000000 */
[----:B------:R1:W-:Y:S04]  /*16eb0*/  STL.64 [R1+0x510], R4 ;  /* 0x0005100401007387 */ /* 0x0003e80000100a00 */
[----:B------:R2:W-:Y:S01]  /*16ec0*/  STL.64 [R1+0x518], R6 ;  /* 0x0005180601007387 */ /* 0x0005e20000100a00 */
[----:B------:R-:W-:Y:S02]  /*16ed0*/  FFMA2 R8, R68.F32x2.HI_LO, R8.F32x2.HI_LO, R70.F32x2.HI_LO ;  /* 0x0000000844087249 */ /* 0x000fe40000000046 */
[C---:B-1----:R-:W-:Y:S01]  /*16ee0*/  FMUL R4, R30.reuse, R75 ;  /* 0x0000004b1e047220 */ /* 0x042fe20000400000 */
[----:B------:R-:W-:Y:S01]  /*16ef0*/  FMUL R5, R30, R74 ;  /* 0x0000004a1e057220 */ /* 0x000fe20000400000 */
[C---:B--2---:R-:W-:Y:S01]  /*16f00*/  FMUL R6, R31.reuse, R73 ;  /* 0x000000491f067220 */ /* 0x044fe20000400000 */
[----:B------:R-:W-:-:S07]  /*16f10*/  FMUL R7, R31, R72 ;  /* 0x000000481f077220 */ /* 0x000fce0000400000 */
[----:B------:R-:W-:Y:S01]  /*16f20*/  HMMA.16816.F32.BF16 R68, R16, R88, R4 ;  /* 0x000000581044723c */ /* 0x000fe20000041804 */
[C---:B------:R-:W-:Y:S01]  /*16f30*/  FMUL R4, R30.reuse, R67 ;  /* 0x000000431e047220 */ /* 0x040fe20000400000 */
[----:B------:R-:W-:Y:S01]  /*16f40*/  FMUL R5, R30, R66 ;  /* 0x000000421e057220 */ /* 0x000fe20000400000 */
[C---:B------:R-:W-:Y:S01]  /*16f50*/  FMUL R6, R31.reuse, R65 ;  /* 0x000000411f067220 */ /* 0x040fe20000400000 */
[----:B------:R-:W-:-:S07]  /*16f60*/  FMUL R7, R31, R64 ;  /* 0x000000401f077220 */ /* 0x000fce0000400000 */
[----:B------:R-:W-:Y:S01]  /*16f70*/  HMMA.16816.F32.BF16 R4, R16, R90, R4 ;  /* 0x0000005a1004723c */ /* 0x000fe20000041804 */
[----:B0-----:R-:W-:Y:S01]  /*16f80*/  LEA R52, R33, R52, 0x4 ;  /* 0x0000003421347211 */ /* 0x001fe200078e20ff */
[----:B------:R-:W-:-:S06]  /*16f90*/  IMAD R53, R32, 0x10, R53 ;  /* 0x0000001020357824 */ /* 0x000fcc00078e0235 */
[----:B------:R-:W-:Y:S04]  /*16fa0*/  STL.64 [R1+0x500], R68 ;  /* 0x0005004401007387 */ /* 0x000fe80000100a00 */
[----:B------:R-:W-:Y:S07]  /*16fb0*/  STL.64 [R1+0x508], R70 ;  /* 0x0005084601007387 */ /* 0x000fee0000100a00 */
[----:B------:R-:W-:Y:S04]  /*16fc0*/  STL.64 [R1+0x4f0], R4 ;  /* 0x0004f00401007387 */ /* 0x000fe80000100a00 */
[----:B------:R0:W-:Y:S01]  /*16fd0*/  STL.64 [R1+0x4f8], R6 ;  /* 0x0004f80601007387 */ /* 0x0001e20000100a00 */
[----:B------:R-:W-:Y:S01]  /*16fe0*/  IMAD.MOV.U32 R17, RZ, RZ, R50 ;  /* 0x000000ffff117224 */ /* 0x000fe200078e0032 */
[----:B------:R-:W-:-:S02]  /*16ff0*/  MOV R16, R51 ;  /* 0x0000003300107202 */ /* 0x000fc40000000f00 */
[----:B------:R-:W-:Y:S04]  /*17000*/  STL [R1+0x22c], R52 ;  /* 0x00022c3401007387 */ /* 0x000fe80000100800 */
[----:B------:R-:W-:Y:S01]  /*17010*/  STL [R1+0x230], R53 ;  /* 0x0002303501007387 */ /* 0x000fe20000100800 */
[----:B0-----:R-:W-:Y:S01]  /*17020*/  MOV R6, R45 ;  /* 0x0000002d00067202 */ /* 0x001fe20000000f00 */
[----:B------:R-:W-:Y:S02]  /*17030*/  IMAD.MOV.U32 R7, RZ, RZ, R44 ;  /* 0x000000ffff077224 */ /* 0x000fe400078e002c */
[----:B------:R-:W-:Y:S01]  /*17040*/  IMAD.MOV.U32 R5, RZ, RZ, R46 ;  /* 0x000000ffff057224 */ /* 0x000fe200078e002e */
[----:B------:R0:W-:Y:S01]  /*17050*/  STL.64 [R1+0xd0], R16 ;  /* 0x0000d01001007387 */ /* 0x0001e20000100a00 */
[----:B------:R-:W-:-:S03]  /*17060*/  MOV R4, R47 ;  /* 0x0000002f00047202 */ /* 0x000fc60000000f00 */
[----:B------:R1:W-:Y:S04]  /*17070*/  STL.64 [R1+0xd8], R6 ;  /* 0x0000d80601007387 */ /* 0x0003e80000100a00 */
[----:B------:R2:W-:Y:S01]  /*17080*/  STL.64 [R1+0x110], R4 ;  /* 0x0001100401007387 */ /* 0x0005e20000100a00 */
[----:B0-----:R-:W-:Y:S01]  /*17090*/  MOV R16, R41 ;  /* 0x0000002900107202 */ /* 0x001fe20000000f00 */
[----:B------:R-:W-:Y:S02]  /*170a0*/  IMAD.MOV.U32 R17, RZ, RZ, R40 ;  /* 0x000000ffff117224 */ /* 0x000fe400078e0028 */
[----:B-1----:R-:W-:Y:S01]  /*170b0*/  IMAD.MOV.U32 R7, RZ, RZ, R42 ;  /* 0x000000ffff077224 */ /* 0x002fe200078e002a */
[----:B------:R-:W-:Y:S02]  /*170c0*/  MOV R6, R43 ;  /* 0x0000002b00067202 */ /* 0x000fe40000000f00 */
[----:B------:R0:W-:Y:S01]  /*170d0*/  STL.64 [R1+0x118], R16 ;  /* 0x0001181001007387 */ /* 0x0001e20000100a00 */
[----:B--2---:R-:W-:Y:S01]  /*170e0*/  IMAD.MOV.U32 R5, RZ, RZ, R36 ;  /* 0x000000ffff057224 */ /* 0x004fe200078e0024 */
[----:B------:R-:W-:-:S02]  /*170f0*/  MOV R4, R37 ;  /* 0x0000002500047202 */ /* 0x000fc40000000f00 */
[----:B------:R1:W-:Y:S01]  /*17100*/  STL.64 [R1+0x120], R6 ;  /* 0x0001200601007387 */ /* 0x0003e20000100a00 */
[----:B------:R-:W-:Y:S02]  /*17110*/  FFMA2 R10, R60.F32x2.HI_LO, R10.F32x2.HI_LO, R62.F32x2.HI_LO ;  /* 0x0000000a3c0a7249 */ /* 0x000fe4000000003e */
[----:B0-----:R-:W-:Y:S01]  /*17120*/  IMAD.MOV.U32 R17, RZ, RZ, R38 ;  /* 0x000000ffff117224 */ /* 0x001fe200078e0026 */
[----:B------:R0:W-:Y:S01]  /*17130*/  STL.64 [R1+0x128], R4 ;  /* 0x0001280401007387 */ /* 0x0001e20000100a00 */
[----:B------:R-:W-:Y:S01]  /*17140*/  MOV R16, R39 ;  /* 0x0000002700107202 */ /* 0x000fe20000000f00 */
[----:B------:R-:W-:Y:S02]  /*17150*/  FFMA2 R12, R12.F32x2.HI_LO, R24.F32x2.HI_LO, R56.F32x2.HI_LO ;  /* 0x000000180c0c7249 */ /* 0x000fe40000000038 */
[----:B-1----:R-:W-:Y:S01]  /*17160*/  IMAD.MOV.U32 R7, RZ, RZ, R34 ;  /* 0x000000ffff077224 */ /* 0x002fe200078e0022 */
[----:B------:R-:W-:Y:S02]  /*17170*/  MOV R6, R35 ;  /* 0x0000002300067202 */ /* 0x000fe40000000f00 */
[----:B0-----:R-:W-:Y:S01]  /*17180*/  MOV R4, R8 ;  /* 0x0000000800047202 */ /* 0x001fe20000000f00 */
[----:B------:R-:W-:Y:S01]  /*17190*/  IMAD.MOV.U32 R5, RZ, RZ, R9 ;  /* 0x000000ffff057224 */ /* 0x000fe200078e0009 */
[----:B------:R-:W-:Y:S01]  /*171a0*/  STL.64 [R1+0x170], R16 ;  /* 0x0001701001007387 */ /* 0x000fe20000100a00 */
[----:B------:R-:W-:Y:S01]  /*171b0*/  FFMA2 R14, R14.F32x2.HI_LO, R26.F32x2.HI_LO, R58.F32x2.HI_LO ;  /* 0x0000001a0e0e7249 */ /* 0x000fe2000000003a */
[----:B------:R-:W-:Y:S01]  /*171c0*/  MOV R8, R10 ;  /* 0x0000000a00087202 */ /* 0x000fe20000000f00 */
[----:B------:R-:W-:Y:S01]  /*171d0*/  IMAD.MOV.U32 R9, RZ, RZ, R11 ;  /* 0x000000ffff097224 */ /* 0x000fe200078e000b */
[----:B------:R0:W-:Y:S04]  /*171e0*/  STL.64 [R1+0x178], R6 ;  /* 0x0001780601007387 */ /* 0x0001e80000100a00 */
[----:B------:R1:W-:Y:S04]  /*171f0*/  STL.64 [R1+0x5e0], R4 ;  /* 0x0005e00401007387 */ /* 0x0003e80000100a00 */
[----:B------:R-:W-:Y:S01]  /*17200*/  STL.64 [R1+0x5e8], R8 ;  /* 0x0005e80801007387 */ /* 0x000fe20000100a00 */
[----:B0-----:R-:W-:Y:S01]  /*17210*/  MOV R6, R14 ;  /* 0x0000000e00067202 */ /* 0x001fe20000000f00 */
[----:B------:R-:W-:Y:S01]  /*17220*/  IMAD.MOV.U32 R7, RZ, RZ, R15 ;  /* 0x000000ffff077224 */ /* 0x000fe200078e000f */
[----:B-1----:R-:W-:Y:S01]  /*17230*/  MOV R4, R12 ;  /* 0x0000000c00047202 */ /* 0x002fe20000000f00 */
[----:B------:R-:W-:-:S05]  /*17240*/  IMAD.MOV.U32 R5, RZ, RZ, R13 ;  /* 0x000000ffff057224 */ /* 0x000fca00078e000d */
[----:B------:R0:W-:Y:S04]  /*17250*/  STL.64 [R1+0x5f0], R4 ;  /* 0x0005f00401007387 */ /* 0x0001e80000100a00 */
[----:B0-----:R-:W2:Y:S04]  /*17260*/  LDL R5, [R1+0x1f8] ;  /* 0x0001f80001057983 */ /* 0x001ea80000100800 */
[----:B------:R-:W-:Y:S04]  /*17270*/  STL.64 [R1+0x5f8], R6 ;  /* 0x0005f80601007387 */ /* 0x000fe80000100a00 */
[----:B------:R-:W3:Y:S04]  /*17280*/  LDL R4, [R1+0x1f4] ;  /* 0x0001f40001047983 */ /* 0x000ee80000100800 */
[----:B--2---:R0:W-:Y:S04]  /*17290*/  STL [R1+0x130], R5 ;  /* 0x0001300501007387 */ /* 0x0041e80000100800 */
[----:B0-----:R-:W2:Y:S04]  /*172a0*/  LDL R5, [R1+0x1f0] ;  /* 0x0001f00001057983 */ /* 0x001ea80000100800 */
[----:B---3--:R0:W-:Y:S04]  /*172b0*/  STL [R1+0x134], R4 ;  /* 0x0001340401007387 */ /* 0x0081e80000100800 */
[----:B0-----:R-:W3:Y:S04]  /*172c0*/  LDL R4, [R1+0x1ec] ;  /* 0x0001ec0001047983 */ /* 0x001ee80000100800 */
        /* <DEDUP_REMOVED lines=31> */
[----:B0-----:R-:W3:Y:S01]  /*174c0*/  LDL R4, [R1+0x1ac] ;  /* 0x0001ac0001047983 */ /* 0x001ee20000100800 */
[----:B------:R-:W-:Y:S01]  /*174d0*/  MOV R6, R96 ;  /* 0x0000006000067202 */ /* 0x000fe20000000f00 */
[----:B------:R-:W-:-:S02]  /*174e0*/  FFMA2 R22, R22.F32x2.HI_LO, R30.F32x2.HI_LO, R118.F32x2.HI_LO ;  /* 0x0000001e16167249 */ /* 0x000fc40000000076 */
[----:B------:R-:W-:-:S05]  /*174f0*/  FFMA2 R20, R20.F32x2.HI_LO, R28.F32x2.HI_LO, R124.F32x2.HI_LO ;  /* 0x0000001c14147249 */ /* 0x000fca000000007c */
[----:B------:R-:W-:Y:S01]  /*17500*/  MOV R7, R21 ;  /* 0x0000001500077202 */ /* 0x000fe20000000f00 */
[----:B------:R-:W-:-:S04]  /*17510*/  UIADD3 UR4, UPT, UPT, UR4, 0x10, URZ ;  /* 0x0000001004047890 */ /* 0x000fc8000fffe0ff */
[----:B------:R-:W-:Y:S01]  /*17520*/  UISETP.GE.AND UP0, UPT, UR4, UR14, UPT ;  /* 0x0000000e0400728c */ /* 0x000fe2000bf06270 */
[----:B------:R-:W-:Y:S01]  /*17530*/  MOV R118, R55 ;  /* 0x0000003700767202 */ /* 0x000fe20000000f00 */
[----:B------:R-:W-:Y:S01]  /*17540*/  IMAD.MOV.U32 R119, RZ, RZ, R54 ;  /* 0x000000ffff777224 */ /* 0x000fe200078e0036 */
[----:B------:R-:W-:Y:S01]  /*17550*/  MOV R124, R49 ;  /* 0x00000031007c7202 */ /* 0x000fe20000000f00 */
[----:B------:R-:W-:Y:S01]  /*17560*/  IMAD.MOV.U32 R125, RZ, RZ, R48 ;  /* 0x000000ffff7d7224 */ /* 0x000fe200078e0030 */
[----:B--2---:R0:W-:Y:S02]  /*17570*/  STL [R1+0x618], R5 ;  /* 0x0006180501007387 */ /* 0x0041e40000100800 */
[----:B0-----:R-:W-:Y:S02]  /*17580*/  IMAD.MOV.U32 R5, RZ, RZ, R97 ;  /* 0x000000ffff057224 */ /* 0x001fe400078e0061 */
[----:B---3--:R0:W-:Y:S04]  /*17590*/  STL [R1+0x61c], R4 ;  /* 0x00061c0401007387 */ /* 0x0081e80000100800 */
[----:B------:R1:W-:Y:S04]  /*175a0*/  STL [R1+0x620], R6 ;  /* 0x0006200601007387 */ /* 0x0003e80000100800 */
[----:B------:R2:W-:Y:S01]  /*175b0*/  STL [R1+0x624], R5 ;  /* 0x0006240501007387 */ /* 0x0005e20000100800 */
[----:B0-----:R-:W-:Y:S01]  /*175c0*/  MOV R4, R98 ;  /* 0x0000006200047202 */ /* 0x001fe20000000f00 */
[----:B-1----:R-:W-:-:S04]  /*175d0*/  IMAD.MOV.U32 R6, RZ, RZ, R99 ;  /* 0x000000ffff067224 */ /* 0x002fc800078e0063 */
[----:B------:R0:W-:Y:S01]  /*175e0*/  STL [R1+0x628], R4 ;  /* 0x0006280401007387 */ /* 0x0001e20000100800 */
[----:B--2---:R-:W-:-:S03]  /*175f0*/  MOV R5, R92 ;  /* 0x0000005c00057202 */ /* 0x004fc60000000f00 */
[----:B------:R1:W-:Y:S04]  /*17600*/  STL [R1+0x62c], R6 ;  /* 0x00062c0601007387 */ /* 0x0003e80000100800 */
[----:B------:R2:W-:Y:S01]  /*17610*/  STL [R1+0x630], R5 ;  /* 0x0006300501007387 */ /* 0x0005e20000100800 */
[----:B0-----:R-:W-:Y:S01]  /*17620*/  IMAD.MOV.U32 R4, RZ, RZ, R93 ;  /* 0x000000ffff047224 */ /* 0x001fe200078e005d */
[----:B-1----:R-:W-:-:S04]  /*17630*/  MOV R6, R94 ;  /* 0x0000005e00067202 */ /* 0x002fc80000000f00 */
[----:B------:R0:W-:Y:S01]  /*17640*/  STL [R1+0x634], R4 ;  /* 0x0006340401007387 */ /* 0x0001e20000100800 */
[----:B--2---:R-:W-:-:S03]  /*17650*/  IMAD.MOV.U32 R5, RZ, RZ, R95 ;  /* 0x000000ffff057224 */ /* 0x004fc600078e005f */
[----:B------:R-:W-:Y:S01]  /*17660*/  STL [R1+0x638], R6 ;  /* 0x0006380601007387 */ /* 0x000fe20000100800 */
[----:B0-----:R-:W-:-:S03]  /*17670*/  MOV R4, R3 ;  /* 0x0000000300047202 */ /* 0x001fc60000000f00 */
[----:B------:R0:W5:Y:S04]  /*17680*/  LDL.LU R3, [R1+0x75c] ;  /* 0x00075c0001037983 */ /* 0x0001680000300800 */
[----:B------:R1:W-:Y:S02]  /*17690*/  STL [R1+0x63c], R5 ;  /* 0x00063c0501007387 */ /* 0x0003e40000100800 */
[----:B-1----:R-:W-:Y:S02]  /*176a0*/  IMAD.MOV.U32 R5, RZ, RZ, R2 ;  /* 0x000000ffff057224 */ /* 0x002fe400078e0002 */
[----:B------:R0:W5:Y:S04]  /*176b0*/  LDL.LU R2, [R1+0x758] ;  /* 0x0007580001027983 */ /* 0x0001680000300800 */
[----:B------:R1:W-:Y:S01]  /*176c0*/  STL [R1+0x640], R4 ;  /* 0x0006400401007387 */ /* 0x0003e20000100800 */
[----:B------:R-:W-:Y:S01]  /*176d0*/  IMAD.MOV.U32 R6, RZ, RZ, R20 ;  /* 0x000000ffff067224 */ /* 0x000fe200078e0014 */
[----:B-1----:R-:W-:-:S02]  /*176e0*/  MOV R4, R0 ;  /* 0x0000000000047202 */ /* 0x002fc40000000f00 */
[----:B------:R0:W5:Y:S04]  /*176f0*/  LDL.LU R0, [R1+0x754] ;  /* 0x0007540001007983 */ /* 0x0001680000300800 */
[----:B------:R1:W-:Y:S04]  /*17700*/  STL [R1+0x644], R5 ;  /* 0x0006440501007387 */ /* 0x0003e80000100800 */
[----:B------:R-:W-:Y:S04]  /*17710*/  STL [R1+0x64c], R117 ;  /* 0x00064c7501007387 */ /* 0x000fe80000100800 */
[----:B------:R2:W-:Y:S01]  /*17720*/  STL [R1+0x648], R4 ;  /* 0x0006480401007387 */ /* 0x0005e20000100800 */
[----:B-1----:R-:W-:Y:S01]  /*17730*/  MOV R5, R23 ;  /* 0x0000001700057202 */ /* 0x002fe20000000f00 */
[----:B--2---:R-:W-:-:S05]  /*17740*/  IMAD.MOV.U32 R4, RZ, RZ, R22 ;  /* 0x000000ffff047224 */ /* 0x004fca00078e0016 */
[----:B------:R0:W-:Y:S04]  /*17750*/  STL.64 [R1+0x608], R4 ;  /* 0x0006080401007387 */ /* 0x0001e80000100a00 */
[----:B------:R0:W-:Y:S01]  /*17760*/  STL.64 [R1+0x600], R6 ;  /* 0x0006000601007387 */ /* 0x0001e20000100a00 */
[----:B------:R-:W-:Y:S05]  /*17770*/  BRA.U !UP0, `(.L_x_1) ;  /* 0xffffff2908747547 */ /* 0x000fea000b83ffff */
.L_x_0:
[----:B------:R-:W2:Y:S01]  /*17780*/  LDL.LU.64 R16, [R1+0xd8] ;  /* 0x0000d80001107983 */ /* 0x000ea20000300a00 */
[----:B-----5:R-:W-:Y:S01]  /*17790*/  IMAD.MOV.U32 R0, RZ, RZ, R119 ;  /* 0x000000ffff007224 */ /* 0x020fe200078e0077 */
[----:B------:R-:W-:Y:S01]  /*177a0*/  MOV R2, R118 ;  /* 0x0000007600027202 */ /* 0x000fe20000000f00 */
[----:B------:R-:W-:Y:S01]  /*177b0*/  IMAD.MOV.U32 R26, RZ, RZ, 0x3dc6b27f ;  /* 0x3dc6b27fff1a7424 */ /* 0x000fe200078e00ff */
[----:B------:R-:W3:Y:S01]  /*177c0*/  LDL.LU.64 R18, [R1+0xd0] ;  /* 0x0000d00001127983 */ /* 0x000ee20000300a00 */
[----:B------:R-:W-:Y:S01]  /*177d0*/  LOP3.LUT R28, R28, 0xffbfffff, RZ, 0xc0, !PT ;  /* 0xffbfffff1c1c7812 */ /* 0x000fe200078ec0ff */
[----:B------:R-:W1:Y:S02]  /*177e0*/  LDCU.64 UR10, c[0x0][0x3e0] ;  /* 0x00007c00ff0a77ac */ /* 0x000e640008000a00 */
[----:B------:R-:W-:Y:S04]  /*177f0*/  STL [R1+0x754], R117 ;  /* 0x0007547501007387 */ /* 0x000fe80000100800 */
[----:B------:R-:W4:Y:S01]  /*17800*/  LDL.LU R12, [R1+0x8] ;  /* 0x00000800010c7983 */ /* 0x000f220000300800 */
[----:B------:R-:W-:-:S03]  /*17810*/  FSETP.GT.AND P0, PT, |R0|, 8.50705917302346158658e+37, PT ;  /* 0x7e8000000000780b */ /* 0x000fc60003f04200 */
[----:B------:R-:W2:Y:S04]  /*17820*/  LDL.LU R11, [R1+0xc] ;  /* 0x00000c00010b7983 */ /* 0x000ea80000300800 */
[----:B------:R-:W3:Y:S04]  /*17830*/  LDL.LU R10, [R1+0x298] ;  /* 0x00029800010a7983 */ /* 0x000ee80000300800 */
[----:B------:R-:W3:Y:S01]  /*17840*/  LDL.LU R9, [R1+0x29c] ;  /* 0x00029c0001097983 */ /* 0x000ee20000300800 */
[----:B------:R-:W-:-:S03]  /*17850*/  FSETP.GEU.AND P3, PT, |R0|, 1.175494350822287508e-38, PT ;  /* 0x008000000000780b */ /* 0x000fc60003f6e200 */
[----:B------:R-:W3:Y:S01]  /*17860*/  LDL.LU R8, [R1+0x288] ;  /* 0x0002880001087983 */ /* 0x000ee20000300800 */
[C---:B0-----:R-:W-:Y:S01]  /*17870*/  FMUL R7, R0.reuse, 8388608 ;  /* 0x4b00000000077820 */ /* 0x041fe20000400000 */
[C---:B------:R-:W-:Y:S02]  /*17880*/  FSETP.GEU.AND P2, PT, R0.reuse, 1.175494350822287508e-38, PT ;  /* 0x008000000000780b */ /* 0x040fe40003f4e000 */
[----:B------:R-:W3:Y:S04]  /*17890*/  LDL.LU R6, [R1+0x28c] ;  /* 0x00028c0001067983 */ /* 0x000ee80000300800 */
[----:B------:R-:W3:Y:S04]  /*178a0*/  LDL.LU R4, [R1+0x27c] ;  /* 0x00027c0001047983 */ /* 0x000ee80000300800 */
[----:B------:R-:W3:Y:S01]  /*178b0*/  LDL.LU R3, [R1+0x278] ;  /* 0x0002780001037983 */ /* 0x000ee20000300800 */
[----:B------:R-:W-:Y:S01]  /*178c0*/  FSEL R7, R7, R0, !P2 ;  /* 0x0000000007077208 */ /* 0x000fe20005000000 */
[----:B------:R-:W-:Y:S01]  /*178d0*/  @P0 FMUL R0, R0, 0.25 ;  /* 0x3e80000000000820 */ /* 0x000fe20000400000 */
[C---:B------:R-:W-:Y:S01]  /*178e0*/  FMUL R5, R2.reuse, 8388608 ;  /* 0x4b00000002057820 */ /* 0x040fe20000400000 */
[----:B------:R-:W-:-:S02]  /*178f0*/  FSETP.GEU.AND P1, PT, R2, 1.175494350822287508e-38, PT ;  /* 0x008000000200780b */ /* 0x000fc40003f2e000 */
[----:B------:R-:W-:Y:S02]  /*17900*/  @!P3 FMUL R0, R0, 16777216 ;  /* 0x4b8000000000b820 */ /* 0x000fe40000400000 */
[----:B------:R-:W-:Y:S02]  /*17910*/  FSEL R5, R5, R2, !P1 ;  /* 0x0000000205057208 */ /* 0x000fe40004800000 */
[----:B------:R0:W1:Y:S03]  /*17920*/  MUFU.RCP R13, R0 ;  /* 0x00000000000d7308 */ /* 0x0000660000001000 */
[----:B0-----:R-:W-:-:S05]  /*17930*/  VIADD R0, R5, 0xc0cafb0d ;  /* 0xc0cafb0d05007836 */ /* 0x001fca0000000000 */
[----:B------:R-:W-:Y:S02]  /*17940*/  LOP3.LUT R0, R0, 0xff800000, RZ, 0xc0, !PT ;  /* 0xff80000000007812 */ /* 0x000fe400078ec0ff */
[----:B------:R-:W-:Y:S01]  /*17950*/  LOP3.LUT R14, R14, 0xfffffffe, RZ, 0xc0, !PT ;  /* 0xfffffffe0e0e7812 */ /* 0x000fe200078ec0ff */
[----:B------:R-:W-:Y:S01]  /*17960*/  BAR.SYNC.DEFER_BLOCKING 0x0 ;  /* 0x0000000000007b1d */ /* 0x000fe20000010000 */
[----:B----4-:R-:W-:Y:S01]  /*17970*/  @P0 FMUL R12, R12, 0.25 ;  /* 0x3e8000000c0c0820 */ /* 0x010fe20000400000 */
[----:B--2---:R-:W-:-:S03]  /*17980*/  @P0 FMUL R11, R11, 0.25 ;  /* 0x3e8000000b0b0820 */ /* 0x004fc60000400000 */
[----:B------:R-:W-:Y:S01]  /*17990*/  @!P3 FMUL R12, R12, 16777216 ;  /* 0x4b8000000c0cb820 */ /* 0x000fe20000400000 */
[----:B---3--:R-:W-:Y:S01]  /*179a0*/  @P0 FMUL R10, R10, 0.25 ;  /* 0x3e8000000a0a0820 */ /* 0x008fe20000400000 */
[----:B------:R-:W-:Y:S02]  /*179b0*/  @!P3 FMUL R11, R11, 16777216 ;  /* 0x4b8000000b0bb820 */ /* 0x000fe40000400000 */
[----:B-1----:R-:W-:Y:S01]  /*179c0*/  FMUL R64, R13, R12 ;  /* 0x0000000c0d407220 */ /* 0x002fe20000400000 */
[----:B------:R-:W-:Y:S01]  /*179d0*/  @P0 FMUL R9, R9, 0.25 ;  /* 0x3e80000009090820 */ /* 0x000fe20000400000 */
[----:B------:R-:W-:Y:S01]  /*179e0*/  @!P3 FMUL R10, R10, 16777216 ;  /* 0x4b8000000a0ab820 */ /* 0x000fe20000400000 */
[----:B------:R-:W-:Y:S01]  /*179f0*/  FMUL R65, R13, R11 ;  /* 0x0000000b0d417220 */ /* 0x000fe20000400000 */
[----:B------:R-:W-:Y:S01]  /*17a00*/  @P0 FMUL R8, R8, 0.25 ;  /* 0x3e80000008080820 */ /* 0x000fe20000400000 */
[----:B------:R-:W-:Y:S01]  /*17a10*/  @!P3 FMUL R9, R9, 16777216 ;  /* 0x4b8000000909b820 */ /* 0x000fe20000400000 */
[C---:B------:R-:W-:Y:S01]  /*17a20*/  FMUL R66, R13.reuse, R10 ;  /* 0x0000000a0d427220 */ /* 0x040fe20000400000 */
[----:B------:R-:W-:Y:S01]  /*17a30*/  @P0 FMUL R6, R6, 0.25 ;  /* 0x3e80000006060820 */ /* 0x000fe20000400000 */
[----:B------:R-:W-:Y:S01]  /*17a40*/  @!P3 FMUL R8, R8, 16777216 ;  /* 0x4b8000000808b820 */ /* 0x000fe20000400000 */
[----:B------:R-:W-:Y:S01]  /*17a50*/  FMUL R67, R13, R9 ;  /* 0x000000090d437220 */ /* 0x000fe20000400000 */
[----:B------:R-:W-:Y:S01]  /*17a60*/  @P0 FMUL R4, R4, 0.25 ;  /* 0x3e80000004040820 */ /* 0x000fe20000400000 */
[----:B------:R-:W-:Y:S01]  /*17a70*/  @!P3 FMUL R6, R6, 16777216 ;  /* 0x4b8000000606b820 */ /* 0x000fe20000400000 */
[----:B------:R-:W-:-:S02]  /*17a80*/  @P0 FMUL R3, R3, 0.25 ;  /* 0x3e80000003030820 */ /* 0x000fc40000400000 */
[----:B------:R-:W-:Y:S01]  /*17a90*/  @!P3 FMUL R4, R4, 16777216 ;  /* 0x4b8000000404b820 */ /* 0x000fe20000400000 */
[----:B------:R-:W-:Y:S01]  /*17aa0*/  FSETP.GT.AND P0, PT, |R2|, 8.50705917302346158658e+37, PT ;  /* 0x7e8000000200780b */ /* 0x000fe20003f04200 */
[----:B------:R-:W-:Y:S02]  /*17ab0*/  @!P3 FMUL R3, R3, 16777216 ;  /* 0x4b8000000303b820 */ /* 0x000fe40000400000 */
[C---:B------:R-:W-:Y:S01]  /*17ac0*/  FMUL R20, R13.reuse, R4 ;  /* 0x000000040d147220 */ /* 0x040fe20000400000 */
[C---:B------:R-:W-:Y:S01]  /*17ad0*/  FMUL R4, R13.reuse, R6 ;  /* 0x000000060d047220 */ /* 0x040fe20000400000 */
[C---:B------:R-:W-:Y:S01]  /*17ae0*/  FMUL R15, R13.reuse, R3 ;  /* 0x000000030d0f7220 */ /* 0x040fe20000400000 */
[----:B------:R-:W-:Y:S02]  /*17af0*/  FMUL R3, R13, R8 ;  /* 0x000000080d037220 */ /* 0x000fe40000400000 */
[----:B------:R-:W-:Y:S04]  /*17b00*/  STL [R1+0x61c], R20 ;  /* 0x00061c1401007387 */ /* 0x000fe80000100800 */
[----:B------:R-:W-:Y:S04]  /*17b10*/  STL [R1+0x618], R15 ;  /* 0x0006180f01007387 */ /* 0x000fe80000100800 */
[----:B------:R0:W-:Y:S04]  /*17b20*/  STL [R1+0x614], R4 ;  /* 0x0006140401007387 */ /* 0x0001e80000100800 */
[----:B------:R1:W-:Y:S04]  /*17b30*/  STL [R1+0x610], R3 ;  /* 0x0006100301007387 */ /* 0x0003e80000100800 */
[----:B------:R-:W2:Y:S01]  /*17b40*/  LDL.LU R11, [R1] ;  /* 0x00000000010b7983 */ /* 0x000ea20000300800 */
[----:B0-----:R-:W-:-:S03]  /*17b50*/  I2FP.F32.S32 R4, R0 ;  /* 0x0000000000047245 */ /* 0x001fc60000201400 */
[----:B------:R-:W3:Y:S01]  /*17b60*/  LDL.LU R10, [R1+0x4] ;  /* 0x00000400010a7983 */ /* 0x000ee20000300800 */
[----:B-1----:R-:W-:-:S03]  /*17b70*/  IADD3 R3, PT, PT, R5, -R0, RZ ;  /* 0x8000000005037210 */ /* 0x002fc60007ffe0ff */
[----:B------:R-:W4:Y:S02]  /*17b80*/  LDL.LU R9, [R1+0x290] ;  /* 0x0002900001097983 */ /* 0x000f240000300800 */
[----:B------:R-:W-:Y:S01]  /*17b90*/  FADD R0, R3, -1 ;  /* 0xbf80000003007421 */ /* 0x000fe20000000000 */
[----:B------:R-:W-:Y:S01]  /*17ba0*/  FSEL R3, RZ, -23, P1 ;  /* 0xc1b80000ff037808 */ /* 0x000fe20000800000 */
[----:B------:R-:W4:Y:S01]  /*17bb0*/  LDL.LU R8, [R1+0x294] ;  /* 0x0002940001087983 */ /* 0x000f220000300800 */
[----:B------:R-:W-:-:S03]  /*17bc0*/  FSETP.GEU.AND P1, PT, |R2|, 1.175494350822287508e-38, PT ;  /* 0x008000000200780b */ /* 0x000fc60003f2e200 */
[----:B------:R-:W-:Y:S01]  /*17bd0*/  FFMA.FTZ R13, R4, 1.1920928955078125e-07, R3 ;  /* 0x34000000040d7823 */ /* 0x000fe20000010003 */
[C---:B------:R-:W-:Y:S01]  /*17be0*/  FFMA.FTZ R3, R0.reuse, R26, -0.16845393180847167969 ;  /* 0xbe2c7f3000037423 */ /* 0x040fe2000001001a */
[----:B------:R-:W4:Y:S03]  /*17bf0*/  LDL.LU R6, [R1+0x274] ;  /* 0x0002740001067983 */ /* 0x000f260000300800 */
[C---:B------:R-:W-:Y:S01]  /*17c00*/  FFMA.FTZ R3, R0.reuse, R3, 0.1716887056827545166 ;  /* 0x3e2fcf2a00037423 */ /* 0x040fe20000010003 */
[----:B------:R-:W4:Y:S03]  /*17c10*/  LDL.LU R4, [R1+0x270] ;  /* 0x0002700001047983 */ /* 0x000f260000300800 */
[----:B------:R-:W-:-:S04]  /*17c20*/  FFMA.FTZ R3, R0, R3, -0.17900948226451873779 ;  /* 0xbe374e4300037423 */ /* 0x000fc80000010003 */
[----:B------:R-:W-:-:S04]  /*17c30*/  FFMA.FTZ R3, R0, R3, 0.20512372255325317383 ;  /* 0x3e520bf400037423 */ /* 0x000fc80000010003 */
[----:B------:R-:W-:-:S04]  /*17c40*/  FFMA.FTZ R3, R0, R3, -0.24046532809734344482 ;  /* 0xbe763c8b00037423 */ /* 0x000fc80000010003 */
[----:B------:R-:W-:-:S04]  /*17c50*/  FFMA.FTZ R3, R0, R3, 0.28857114911079406738 ;  /* 0x3e93bf9900037423 */ /* 0x000fc80000010003 */
[----:B------:R-:W-:-:S04]  /*17c60*/  FFMA.FTZ R3, R0, R3, -0.36067417263984680176 ;  /* 0xbeb8aa4900037423 */ /* 0x000fc80000010003 */
[----:B------:R-:W-:-:S04]  /*17c70*/  FFMA.FTZ R3, R0, R3, 0.48089820146560668945 ;  /* 0x3ef6384a00037423 */ /* 0x000fc80000010003 */
[----:B------:R-:W-:-:S04]  /*17c80*/  FFMA.FTZ R3, R0, R3, -0.72134751081466674805 ;  /* 0xbf38aa3b00037423 */ /* 0x000fc80000010003 */
[----:B------:R-:W-:-:S04]  /*17c90*/  FMUL R3, R0, R3 ;  /* 0x0000000300037220 */ /* 0x000fc80000400000 */
[----:B------:R-:W-:-:S04]  /*17ca0*/  FMUL R3, R0, R3 ;  /* 0x0000000300037220 */ /* 0x000fc80000400000 */
[----:B------:R-:W-:Y:S02]  /*17cb0*/  FFMA.FTZ R12, R0, 1.4426950216293334961, R3 ;  /* 0x3fb8aa3b000c7823 */ /* 0x000fe40000010003 */
[----:B------:R-:W4:Y:S04]  /*17cc0*/  LDL.LU R3, [R1+0x284] ;  /* 0x0002840001037983 */ /* 0x000f280000300800 */
[----:B------:R-:W4:Y:S01]  /*17cd0*/  LDL.LU R0, [R1+0x280] ;  /* 0x0002800001007983 */ /* 0x000f220000300800 */
[----:B------:R-:W-:-:S04]  /*17ce0*/  @P0 FMUL R2, R2, 0.25 ;  /* 0x3e80000002020820 */ /* 0x000fc80000400000 */
[----:B------:R-:W-:-:S06]  /*17cf0*/  @!P1 FMUL R2, R2, 16777216 ;  /* 0x4b80000002029820 */ /* 0x000fcc0000400000 */
[----:B------:R-:W0:Y:S01]  /*17d00*/  MUFU.RCP R2, R2 ;  /* 0x0000000200027308 */ /* 0x000e220000001000 */
[----:B--2---:R-:W-:Y:S01]  /*17d10*/  @P0 FMUL R11, R11, 0.25 ;  /* 0x3e8000000b0b0820 */ /* 0x004fe20000400000 */
[----:B---3--:R-:W-:Y:S01]  /*17d20*/  @P0 FMUL R10, R10, 0.25 ;  /* 0x3e8000000a0a0820 */ /* 0x008fe20000400000 */
[----:B----4-:R-:W-:Y:S01]  /*17d30*/  @P0 FMUL R9, R9, 0.25 ;  /* 0x3e80000009090820 */ /* 0x010fe20000400000 */
[----:B------:R-:W-:Y:S01]  /*17d40*/  @P0 FMUL R8, R8, 0.25 ;  /* 0x3e80000008080820 */ /* 0x000fe20000400000 */
[----:B------:R-:W-:Y:S01]  /*17d50*/  @P0 FMUL R6, R6, 0.25 ;  /* 0x3e80000006060820 */ /* 0x000fe20000400000 */
[----:B------:R-:W-:-:S03]  /*17d60*/  @P0 FMUL R4, R4, 0.25 ;  /* 0x3e80000004040820 */ /* 0x000fc60000400000 */
[----:B------:R-:W-:Y:S01]  /*17d70*/  @!P1 FMUL R6, R6, 16777216 ;  /* 0x4b80000006069820 */ /* 0x000fe20000400000 */
[----:B------:R-:W-:-:S03]  /*17d80*/  @!P1 FMUL R4, R4, 16777216 ;  /* 0x4b80000004049820 */ /* 0x000fc60000400000 */
[----:B0-----:R-:W-:Y:S01]  /*17d90*/  FMUL R6, R2, R6 ;  /* 0x0000000602067220 */ /* 0x001fe20000400000 */
[----:B------:R-:W-:Y:S01]  /*17da0*/  @!P1 FMUL R8, R8, 16777216 ;  /* 0x4b80000008089820 */ /* 0x000fe20000400000 */
[----:B------:R-:W-:Y:S01]  /*17db0*/  @!P1 FMUL R9, R9, 16777216 ;  /* 0x4b80000009099820 */ /* 0x000fe20000400000 */
[----:B------:R-:W-:Y:S01]  /*17dc0*/  FMUL R4, R2, R4 ;  /* 0x0000000402047220 */ /* 0x000fe20000400000 */
[----:B------:R-:W-:Y:S01]  /*17dd0*/  @!P1 FMUL R10, R10, 16777216 ;  /* 0x4b8000000a0a9820 */ /* 0x000fe20000400000 */
[----:B------:R-:W-:Y:S01]  /*17de0*/  @!P1 FMUL R11, R11, 16777216 ;  /* 0x4b8000000b0b9820 */ /* 0x000fe20000400000 */
[----:B------:R-:W-:Y:S01]  /*17df0*/  STL [R1+0x5dc], R6 ;  /* 0x0005dc0601007387 */ /* 0x000fe20000100800 */
[C---:B------:R-:W-:Y:S01]  /*17e00*/  FMUL R63, R2.reuse, R8 ;  /* 0x00000008023f7220 */ /* 0x040fe20000400000 */
[C---:B------:R-:W-:Y:S01]  /*17e10*/  FMUL R62, R2.reuse, R9 ;  /* 0x00000009023e7220 */ /* 0x040fe20000400000 */
[C---:B------:R-:W-:Y:S01]  /*17e20*/  FMUL R61, R2.reuse, R10 ;  /* 0x0000000a023d7220 */ /* 0x040fe20000400000 */
[----:B------:R-:W-:Y:S01]  /*17e30*/  STL [R1+0x5d8], R4 ;  /* 0x0005d80401007387 */ /* 0x000fe20000100800 */
[----:B------:R-:W-:Y:S01]  /*17e40*/  FMUL R38, R2, R11 ;  /* 0x0000000b02267220 */ /* 0x000fe20000400000 */
[----:B------:R-:W-:Y:S01]  /*17e50*/  @P0 FMUL R3, R3, 0.25 ;  /* 0x3e80000003030820 */ /* 0x000fe20000400000 */
[----:B------:R-:W-:Y:S01]  /*17e60*/  @P0 FMUL R0, R0, 0.25 ;  /* 0x3e80000000000820 */ /* 0x000fe20000400000 */
[----:B------:R-:W-:-:S02]  /*17e70*/  ISETP.GE.U32.AND P0, PT, R5, 0x7f800000, PT ;  /* 0x7f8000000500780c */ /* 0x000fc40003f06070 */
[----:B------:R-:W-:Y:S01]  /*17e80*/  @!P1 FMUL R3, R3, 16777216 ;  /* 0x4b80000003039820 */ /* 0x000fe20000400000 */
[----:B------:R-:W-:-:S03]  /*17e90*/  @!P1 FMUL R0, R0, 16777216 ;  /* 0x4b80000000009820 */ /* 0x000fc60000400000 */
[C---:B------:R-:W-:Y:S01]  /*17ea0*/  FMUL R3, R2.reuse, R3 ;  /* 0x0000000302037220 */ /* 0x040fe20000400000 */
[----:B------:R-:W-:-:S04]  /*17eb0*/  FMUL R0, R2, R0 ;  /* 0x0000000002007220 */ /* 0x000fc80000400000 */
[----:B------:R0:W-:Y:S02]  /*17ec0*/  STL [R1+0x5d4], R3 ;  /* 0x0005d40301007387 */ /* 0x0001e40000100800 */
[----:B------:R-:W-:Y:S02]  /*17ed0*/  @P0 IMAD.MOV.U32 R2, RZ, RZ, 0x7f800000 ;  /* 0x7f800000ff020424 */ /* 0x000fe400078e00ff */
[----:B------:R1:W-:Y:S01]  /*17ee0*/  STL [R1+0x5d0], R0 ;  /* 0x0005d00001007387 */ /* 0x0003e20000100800 */
[----:B0-----:R-:W-:Y:S01]  /*17ef0*/  FADD R3, R13, R12 ;  /* 0x0000000c0d037221 */ /* 0x001fe20000000000 */
[----:B------:R-:W-:Y:S01]  /*17f00*/  @P0 FFMA.FTZ R3, R5, R2, +INF ;  /* 0x7f80000005030423 */ /* 0x000fe20000010002 */
[----:B-1----:R-:W-:-:S04]  /*17f10*/  IADD3 R0, PT, PT, R7, -0x3f3504f3, RZ ;  /* 0xc0cafb0d07007810 */ /* 0x002fc80007ffe0ff */
[----:B------:R-:W-:Y:S01]  /*17f20*/  LOP3.LUT R0, R0, 0xff800000, RZ, 0xc0, !PT ;  /* 0xff80000000007812 */ /* 0x000fe200078ec0ff */
[----:B------:R0:W-:Y:S01]  /*17f30*/  STL [R1+0x138], R3 ;  /* 0x0001380301007387 */ /* 0x0001e20000100800 */
[----:B------:R-:W-:Y:S02]  /*17f40*/  FSEL R4, RZ, -23, P2 ;  /* 0xc1b80000ff047808 */ /* 0x000fe40001000000 */
[-C--:B------:R-:W-:Y:S01]  /*17f50*/  I2FP.F32.S32 R2, R0.reuse ;  /* 0x0000000000027245 */ /* 0x080fe20000201400 */
[----:B------:R-:W2:Y:S01]  /*17f60*/  LDL.LU R12, [R1+0x268] ;  /* 0x00026800010c7983 */ /* 0x000ea20000300800 */
[----:B0-----:R-:W-:-:S03]  /*17f70*/  IADD3 R3, PT, PT, R7, -R0, RZ ;  /* 0x8000000007037210 */ /* 0x001fc60007ffe0ff */
[----:B------:R-:W-:Y:S02]  /*17f80*/  FFMA.FTZ R4, R2, 1.1920928955078125e-07, R4 ;  /* 0x3400000002047823 */ /* 0x000fe40000010004 */
[----:B------:R-:W-:-:S04]  /*17f90*/  FADD R0, R3, -1 ;  /* 0xbf80000003007421 */ /* 0x000fc80000000000 */
[----:B------:R-:W-:-:S04]  /*17fa0*/  FFMA.FTZ R2, R0, R26, -0.16845393180847167969 ;  /* 0xbe2c7f3000027423 */ /* 0x000fc8000001001a */
[----:B------:R-:W-:-:S04]  /*17fb0*/  FFMA.FTZ R2, R0, R2, 0.1716887056827545166 ;  /* 0x3e2fcf2a00027423 */ /* 0x000fc80000010002 */
[----:B------:R-:W-:-:S04]  /*17fc0*/  FFMA.FTZ R2, R0, R2, -0.17900948226451873779 ;  /* 0xbe374e4300027423 */ /* 0x000fc80000010002 */
[----:B------:R-:W-:-:S04]  /*17fd0*/  FFMA.FTZ R2, R0, R2, 0.20512372255325317383 ;  /* 0x3e520bf400027423 */ /* 0x000fc80000010002 */
[----:B------:R-:W-:-:S04]  /*17fe0*/  FFMA.FTZ R2, R0, R2, -0.24046532809734344482 ;  /* 0xbe763c8b00027423 */ /* 0x000fc80000010002 */
[----:B------:R-:W-:-:S04]  /*17ff0*/  FFMA.FTZ R2, R0, R2, 0.28857114911079406738 ;  /* 0x3e93bf9900027423 */ /* 0x000fc80000010002 */
[----:B------:R-:W-:-:S04]  /*18000*/  FFMA.FTZ R2, R0, R2, -0.36067417263984680176 ;  /* 0xbeb8aa4900027423 */ /* 0x000fc80000010002 */
[----:B------:R-:W-:-:S04]  /*18010*/  FFMA.FTZ R2, R0, R2, 0.48089820146560668945 ;  /* 0x3ef6384a00027423 */ /* 0x000fc80000010002 */
[----:B------:R-:W-:Y:S01]  /*18020*/  FFMA.FTZ R2, R0, R2, -0.72134751081466674805 ;  /* 0xbf38aa3b00027423 */ /* 0x000fe20000010002 */
[----:B------:R-:W-:-:S03]  /*18030*/  ISETP.GE.U32.AND P0, PT, R7, 0x7f800000, PT ;  /* 0x7f8000000700780c */ /* 0x000fc60003f06070 */
[----:B------:R-:W-:-:S04]  /*18040*/  FMUL R2, R0, R2 ;  /* 0x0000000200027220 */ /* 0x000fc80000400000 */
[----:B------:R-:W-:-:S04]  /*18050*/  FMUL R2, R0, R2 ;  /* 0x0000000200027220 */ /* 0x000fc80000400000 */
[----:B------:R-:W-:-:S04]  /*18060*/  FFMA.FTZ R3, R0, 1.4426950216293334961, R2 ;  /* 0x3fb8aa3b00037823 */ /* 0x000fc80000010002 */
[----:B------:R-:W-:Y:S01]  /*18070*/  FADD R6, R4, R3 ;  /* 0x0000000304067221 */ /* 0x000fe20000000000 */
[----:B------:R-:W-:-:S04]  /*18080*/  @P0 IMAD.MOV.U32 R3, RZ, RZ, 0x7f800000 ;  /* 0x7f800000ff030424 */ /* 0x000fc800078e00ff */
[----:B------:R-:W-:-:S05]  /*18090*/  @P0 FFMA.FTZ R6, R7, R3, +INF ;  /* 0x7f80000007060423 */ /* 0x000fca0000010003 */
[----:B------:R0:W-:Y:S04]  /*180a0*/  STL [R1+0x134], R6 ;  /* 0x0001340601007387 */ /* 0x0001e80000100800 */
[----:B------:R-:W3:Y:S04]  /*180b0*/  LDL.LU R11, [R1+0x26c] ;  /* 0x00026c00010b7983 */ /* 0x000ee80000300800 */
[----:B------:R-:W4:Y:S04]  /*180c0*/  LDL.LU R10, [R1+0x258] ;  /* 0x00025800010a7983 */ /* 0x000f280000300800 */
[----:B------:R-:W4:Y:S04]  /*180d0*/  LDL.LU R9, [R1+0x25c] ;  /* 0x00025c0001097983 */ /* 0x000f280000300800 */
[----:B------:R-:W4:Y:S04]  /*180e0*/  LDL.LU R8, [R1+0x248] ;  /* 0x0002480001087983 */ /* 0x000f280000300800 */
[----:B0-----:R-:W4:Y:S04]  /*180f0*/  LDL.LU R6, [R1+0x24c] ;  /* 0x00024c0001067983 */ /* 0x001f280000300800 */
[----:B------:R-:W4:Y:S04]  /*18100*/  LDL.LU R4, [R1+0x1c] ;  /* 0x00001c0001047983 */ /* 0x000f280000300800 */
[----:B------:R-:W4:Y:S01]  /*18110*/  LDL.LU R3, [R1+0x18] ;  /* 0x0000180001037983 */ /* 0x000f220000300800 */
[----:B------:R-:W-:-:S04]  /*18120*/  MOV R2, R125 ;  /* 0x0000007d00027202 */ /* 0x000fc80000000f00 */
[C---:B------:R-:W-:Y:S02]  /*18130*/  FSETP.GT.AND P3, PT, |R2|.reuse, 8.50705917302346158658e+37, PT ;  /* 0x7e8000000200780b */ /* 0x040fe40003f64200 */
[C---:B------:R-:W-:Y:S02]  /*18140*/  FSETP.GEU.AND P5, PT, |R2|.reuse, 1.175494350822287508e-38, PT ;  /* 0x008000000200780b */ /* 0x040fe40003fae200 */
[----:B------:R-:W-:Y:S01]  /*18150*/  FSETP.NEU.AND P0, PT, R7, RZ, PT ;  /* 0x000000ff0700720b */ /* 0x000fe20003f0d000 */
[C---:B------:R-:W-:Y:S01]  /*18160*/  FMUL R7, R2.reuse, 8388608 ;  /* 0x4b00000002077820 */ /* 0x040fe20000400000 */
[----:B------:R-:W-:-:S04]  /*18170*/  FSETP.GEU.AND P2, PT, R2, 1.175494350822287508e-38, PT ;  /* 0x008000000200780b */ /* 0x000fc80003f4e000 */
[----:B------:R-:W-:-:S03]  /*18180*/  FSEL R7, R7, R2, !P2 ;  /* 0x0000000207077208 */ /* 0x000fc60005000000 */
[----:B------:R-:W-:-:S04]  /*18190*/  @P3 FMUL R2, R2, 0.25 ;  /* 0x3e80000002023820 */ /* 0x000fc80000400000 */
[----:B------:R-:W-:-:S04]  /*181a0*/  @!P5 FMUL R2, R2, 16777216 ;  /* 0x4b8000000202d820 */ /* 0x000fc80000400000 */
[----:B------:R0:W1:Y:S01]  /*181b0*/  MUFU.RCP R13, R2 ;  /* 0x00000002000d7308 */ /* 0x0000620000001000 */
[----:B------:R-:W-:Y:S01]  /*181c0*/  IMAD.MOV.U32 R0, RZ, RZ, R124 ;  /* 0x000000ffff007224 */ /* 0x000fe200078e007c */
[----:B------:R-:W-:-:S03]  /*181d0*/  FSETP.NEU.AND P1, PT, R5, RZ, PT ;  /* 0x000000ff0500720b */ /* 0x000fc60003f2d000 */
[C---:B------:R-:W-:Y:S01]  /*181e0*/  FMUL R5, R0.reuse, 8388608 ;  /* 0x4b00000000057820 */ /* 0x040fe20000400000 */
[----:B------:R-:W-:-:S04]  /*181f0*/  FSETP.GEU.AND P4, PT, R0, 1.175494350822287508e-38, PT ;  /* 0x008000000000780b */ /* 0x000fc80003f8e000 */
[----:B------:R-:W-:-:S04]  /*18200*/  FSEL R5, R5, R0, !P4 ;  /* 0x0000000005057208 */ /* 0x000fc80006000000 */
[----:B0-----:R-:W-:-:S04]  /*18210*/  IADD3 R2, PT, PT, R5, -0x3f3504f3, RZ ;  /* 0xc0cafb0d05027810 */ /* 0x001fc80007ffe0ff */
[----:B------:R-:W-:Y:S01]  /*18220*/  LOP3.LUT R2, R2, 0xff800000, RZ, 0xc0, !PT ;  /* 0xff80000002027812 */ /* 0x000fe200078ec0ff */
[----:B--2---:R-:W-:-:S04]  /*18230*/  @P3 FMUL R12, R12, 0.25 ;  /* 0x3e8000000c0c3820 */ /* 0x004fc80000400000 */
[----:B------:R-:W-:Y:S01]  /*18240*/  @!P5 FMUL R12, R12, 16777216 ;  /* 0x4b8000000c0cd820 */ /* 0x000fe20000400000 */
[----:B---3--:R-:W-:Y:S01]  /*18250*/  @P3 FMUL R11, R11, 0.25 ;  /* 0x3e8000000b0b3820 */ /* 0x008fe20000400000 */
[----:B----4-:R-:W-:Y:S01]  /*18260*/  @P3 FMUL R10, R10, 0.25 ;  /* 0x3e8000000a0a3820 */ /* 0x010fe20000400000 */
[----:B------:R-:W-:Y:S01]  /*18270*/  @P3 FMUL R9, R9, 0.25 ;  /* 0x3e80000009093820 */ /* 0x000fe20000400000 */
[----:B------:R-:W-:Y:S01]  /*18280*/  @P3 FMUL R8, R8, 0.25 ;  /* 0x3e80000008083820 */ /* 0x000fe20000400000 */
[----:B------:R-:W-:Y:S01]  /*18290*/  @P3 FMUL R4, R4, 0.25 ;  /* 0x3e80000004043820 */ /* 0x000fe20000400000 */
[----:B------:R-:W-:Y:S01]  /*182a0*/  @P3 FMUL R6, R6, 0.25 ;  /* 0x3e80000006063820 */ /* 0x000fe20000400000 */
[----:B------:R-:W-:Y:S02]  /*182b0*/  @P3 FMUL R3, R3, 0.25 ;  /* 0x3e80000003033820 */ /* 0x000fe40000400000 */
[----:B------:R-:W-:Y:S02]  /*182c0*/  @!P5 FMUL R4, R4, 16777216 ;  /* 0x4b8000000404d820 */ /* 0x000fe40000400000 */
[----:B------:R-:W-:-:S02]  /*182d0*/  @!P5 FMUL R3, R3, 16777216 ;  /* 0x4b8000000303d820 */ /* 0x000fc40000400000 */
[C---:B-1----:R-:W-:Y:S01]  /*182e0*/  FMUL R4, R13.reuse, R4 ;  /* 0x000000040d047220 */ /* 0x042fe20000400000 */
[----:B------:R-:W-:Y:S01]  /*182f0*/  @!P5 FMUL R6, R6, 16777216 ;  /* 0x4b8000000606d820 */ /* 0x000fe20000400000 */
[----:B------:R-:W-:Y:S01]  /*18300*/  @!P5 FMUL R8, R8, 16777216 ;  /* 0x4b8000000808d820 */ /* 0x000fe20000400000 */
[----:B------:R-:W-:Y:S01]  /*18310*/  FMUL R3, R13, R3 ;  /* 0x000000030d037220 */ /* 0x000fe20000400000 */
[----:B------:R-:W-:Y:S01]  /*18320*/  @!P5 FMUL R9, R9, 16777216 ;  /* 0x4b8000000909d820 */ /* 0x000fe20000400000 */
[----:B------:R-:W-:Y:S01]  /*18330*/  FMUL R6, R13, R6 ;  /* 0x000000060d067220 */ /* 0x000fe20000400000 */
[----:B------:R0:W-:Y:S01]  /*18340*/  STL [R1+0x5cc], R4 ;  /* 0x0005cc0401007387 */ /* 0x0001e20000100800 */
[----:B------:R-:W-:Y:S01]  /*18350*/  @!P5 FMUL R10, R10, 16777216 ;  /* 0x4b8000000a0ad820 */ /* 0x000fe20000400000 */
[----:B------:R-:W-:Y:S02]  /*18360*/  @!P5 FMUL R11, R11, 16777216 ;  /* 0x4b8000000b0bd820 */ /* 0x000fe40000400000 */
[----:B------:R1:W-:Y:S01]  /*18370*/  STL [R1+0x5c8], R3 ;  /* 0x0005c80301007387 */ /* 0x0003e20000100800 */
[----:B0-----:R-:W-:-:S03]  /*18380*/  FMUL R4, R13, R8 ;  /* 0x000000080d047220 */ /* 0x001fc60000400000 */
[----:B------:R0:W-:Y:S01]  /*18390*/  STL [R1+0x5c4], R6 ;  /* 0x0005c40601007387 */ /* 0x0001e20000100800 */
[----:B-1----:R-:W-:-:S03]  /*183a0*/  FMUL R3, R13, R9 ;  /* 0x000000090d037220 */ /* 0x002fc60000400000 */
[----:B------:R1:W-:Y:S04]  /*183b0*/  STL [R1+0x5c0], R4 ;  /* 0x0005c00401007387 */ /* 0x0003e80000100800 */
[----:B------:R2:W-:Y:S01]  /*183c0*/  STL [R1+0x58c], R3 ;  /* 0x00058c0301007387 */ /* 0x0005e20000100800 */
[C---:B0-----:R-:W-:Y:S01]  /*183d0*/  FMUL R6, R13.reuse, R10 ;  /* 0x0000000a0d067220 */ /* 0x041fe20000400000 */
[----:B-1----:R-:W-:-:S04]  /*183e0*/  FMUL R4, R13, R11 ;  /* 0x0000000b0d047220 */ /* 0x002fc80000400000 */
[----:B------:R0:W-:Y:S01]  /*183f0*/  STL [R1+0x588], R6 ;  /* 0x0005880601007387 */ /* 0x0001e20000100800 */
[----:B--2---:R-:W-:-:S03]  /*18400*/  FMUL R3, R13, R12 ;  /* 0x0000000c0d037220 */ /* 0x004fc60000400000 */
[----:B------:R1:W-:Y:S04]  /*18410*/  STL [R1+0x584], R4 ;  /* 0x0005840401007387 */ /* 0x0003e80000100800 */
[----:B------:R2:W-:Y:S01]  /*18420*/  STL [R1+0x580], R3 ;  /* 0x0005800301007387 */ /* 0x0005e20000100800 */
[----:B0-----:R-:W-:-:S03]  /*18430*/  FSEL R6, RZ, -23, P4 ;  /* 0xc1b80000ff067808 */ /* 0x001fc60002000000 */
[----:B------:R-:W3:Y:S01]  /*18440*/  LDL.LU R11, [R1+0x260] ;  /* 0x00026000010b7983 */ /* 0x000ee20000300800 */
[----:B-1----:R-:W-:-:S03]  /*18450*/  IMAD.IADD R4, R5, 0x1, -R2 ;  /* 0x0000000105047824 */ /* 0x002fc600078e0a02 */
[----:B------:R-:W4:Y:S01]  /*18460*/  LDL.LU R10, [R1+0x264] ;  /* 0x00026400010a7983 */ /* 0x000f220000300800 */
[----:B--2---:R-:W-:Y:S01]  /*18470*/  I2FP.F32.S32 R3, R2 ;  /* 0x0000000200037245 */ /* 0x004fe20000201400 */
[----:B------:R-:W-:Y:S02]  /*18480*/  FADD R2, R4, -1 ;  /* 0xbf80000004027421 */ /* 0x000fe40000000000 */
[----:B------:R-:W2:Y:S02]  /*18490*/  LDL.LU R9, [R1+0x250] ;  /* 0x0002500001097983 */ /* 0x000ea40000300800 */
[----:B------:R-:W-:Y:S01]  /*184a0*/  FFMA.FTZ R13, R3, 1.1920928955078125e-07, R6 ;  /* 0x34000000030d7823 */ /* 0x000fe20000010006 */
[C---:B------:R-:W-:Y:S01]  /*184b0*/  FFMA.FTZ R3, R2.reuse, R26, -0.16845393180847167969 ;  /* 0xbe2c7f3002037423 */ /* 0x040fe2000001001a */
[----:B------:R-:W2:Y:S03]  /*184c0*/  LDL.LU R8, [R1+0x254] ;  /* 0x0002540001087983 */ /* 0x000ea60000300800 */
[C---:B------:R-:W-:Y:S01]  /*184d0*/  FFMA.FTZ R3, R2.reuse, R3, 0.1716887056827545166 ;  /* 0x3e2fcf2a02037423 */ /* 0x040fe20000010003 */
[----:B------:R-:W2:Y:S03]  /*184e0*/  LDL.LU R6, [R1+0x14] ;  /* 0x0000140001067983 */ /* 0x000ea60000300800 */
[C---:B------:R-:W-:Y:S01]  /*184f0*/  FFMA.FTZ R3, R2.reuse, R3, -0.17900948226451873779 ;  /* 0xbe374e4302037423 */ /* 0x040fe20000010003 */
[----:B------:R-:W2:Y:S03]  /*18500*/  LDL.LU R4, [R1+0x10] ;  /* 0x0000100001047983 */ /* 0x000ea60000300800 */
        /* <DEDUP_REMOVED lines=9> */
[----:B------:R-:W2:Y:S04]  /*185a0*/  LDL.LU R3, [R1+0x244] ;  /* 0x0002440001037983 */ /* 0x000ea80000300800 */
[----:B------:R-:W2:Y:S01]  /*185b0*/  LDL.LU R2, [R1+0x240] ;  /* 0x0002400001027983 */ /* 0x000ea20000300800 */
[C---:B------:R-:W-:Y:S02]  /*185c0*/  FSETP.GT.AND P3, PT, |R0|.reuse, 8.50705917302346158658e+37, PT ;  /* 0x7e8000000000780b */ /* 0x040fe40003f64200 */
[----:B------:R-:W-:-:S11]  /*185d0*/  FSETP.GEU.AND P4, PT, |R0|, 1.175494350822287508e-38, PT ;  /* 0x008000000000780b */ /* 0x000fd60003f8e200 */
[----:B------:R-:W-:-:S04]  /*185e0*/  @P3 FMUL R0, R0, 0.25 ;  /* 0x3e80000000003820 */ /* 0x000fc80000400000 */
[----:B------:R-:W-:-:S06]  /*185f0*/  @!P4 FMUL R0, R0, 16777216 ;  /* 0x4b8000000000c820 */ /* 0x000fcc0000400000 */
[----:B------:R-:W0:Y:S01]  /*18600*/  MUFU.RCP R0, R0 ;  /* 0x0000000000007308 */ /* 0x000e220000001000 */
[----:B---3--:R-:W-:Y:S01]  /*18610*/  @P3 FMUL R11, R11, 0.25 ;  /* 0x3e8000000b0b3820 */ /* 0x008fe20000400000 */
[----:B----4-:R-:W-:Y:S01]  /*18620*/  @P3 FMUL R10, R10, 0.25 ;  /* 0x3e8000000a0a3820 */ /* 0x010fe20000400000 */
[----:B--2---:R-:W-:Y:S01]  /*18630*/  @P3 FMUL R6, R6, 0.25 ;  /* 0x3e80000006063820 */ /* 0x004fe20000400000 */
[----:B------:R-:W-:-:S03]  /*18640*/  @P3 FMUL R4, R4, 0.25 ;  /* 0x3e80000004043820 */ /* 0x000fc60000400000 */
[----:B------:R-:W-:Y:S01]  /*18650*/  @!P4 FMUL R6, R6, 16777216 ;  /* 0x4b8000000606c820 */ /* 0x000fe20000400000 */
[----:B------:R-:W-:Y:S01]  /*18660*/  @!P4 FMUL R4, R4, 16777216 ;  /* 0x4b8000000404c820 */ /* 0x000fe20000400000 */
[----:B------:R-:W-:Y:S02]  /*18670*/  @P3 FMUL R8, R8, 0.25 ;  /* 0x3e80000008083820 */ /* 0x000fe40000400000 */
[C---:B0-----:R-:W-:Y:S01]  /*18680*/  FMUL R6, R0.reuse, R6 ;  /* 0x0000000600067220 */ /* 0x041fe20000400000 */
[----:B------:R-:W-:Y:S01]  /*18690*/  FMUL R4, R0, R4 ;  /* 0x0000000400047220 */ /* 0x000fe20000400000 */
[----:B------:R-:W-:Y:S01]  /*186a0*/  @P3 FMUL R9, R9, 0.25 ;  /* 0x3e80000009093820 */ /* 0x000fe20000400000 */
[----:B------:R-:W-:Y:S02]  /*186b0*/  @!P4 FMUL R8, R8, 16777216 ;  /* 0x4b8000000808c820 */ /* 0x000fe40000400000 */
[----:B------:R-:W-:Y:S01]  /*186c0*/  STL [R1+0x5bc], R6 ;  /* 0x0005bc0601007387 */ /* 0x000fe20000100800 */
[----:B------:R-:W-:Y:S01]  /*186d0*/  @!P4 FMUL R10, R10, 16777216 ;  /* 0x4b8000000a0ac820 */ /* 0x000fe20000400000 */
[----:B------:R-:W-:-:S02]  /*186e0*/  @!P4 FMUL R9, R9, 16777216 ;  /* 0x4b8000000909c820 */ /* 0x000fc40000400000 */
[----:B------:R0:W-:Y:S01]  /*186f0*/  STL [R1+0x5b8], R4 ;  /* 0x0005b80401007387 */ /* 0x0001e20000100800 */
[----:B------:R-:W-:Y:S01]  /*18700*/  @!P4 FMUL R11, R11, 16777216 ;  /* 0x4b8000000b0bc820 */ /* 0x000fe20000400000 */
[----:B------:R-:W-:Y:S01]  /*18710*/  @P3 FMUL R3, R3, 0.25 ;  /* 0x3e80000003033820 */ /* 0x000fe20000400000 */
[----:B------:R-:W-:-:S03]  /*18720*/  @P3 FMUL R2, R2, 0.25 ;  /* 0x3e80000002023820 */ /* 0x000fc60000400000 */
[----:B------:R-:W-:Y:S01]  /*18730*/  @!P4 FMUL R3, R3, 16777216 ;  /* 0x4b8000000303c820 */ /* 0x000fe20000400000 */
[----:B------:R-:W-:-:S03]  /*18740*/  @!P4 FMUL R2, R2, 16777216 ;  /* 0x4b8000000202c820 */ /* 0x000fc60000400000 */
[C---:B------:R-:W-:Y:S01]  /*18750*/  FMUL R3, R0.reuse, R3 ;  /* 0x0000000300037220 */ /* 0x040fe20000400000 */
[----:B------:R-:W-:Y:S01]  /*18760*/  ISETP.GE.U32.AND P3, PT, R5, 0x7f800000, PT ;  /* 0x7f8000000500780c */ /* 0x000fe20003f66070 */
[C---:B0-----:R-:W-:Y:S01]  /*18770*/  FMUL R4, R0.reuse, R2 ;  /* 0x0000000200047220 */ /* 0x041fe20000400000 */
[C---:B------:R-:W-:Y:S02]  /*18780*/  FMUL R2, R0.reuse, R8 ;  /* 0x0000000800027220 */ /* 0x040fe40000400000 */
[----:B------:R0:W-:Y:S04]  /*18790*/  STL [R1+0x5b4], R3 ;  /* 0x0005b40301007387 */ /* 0x0001e80000100800 */
[----:B------:R1:W-:Y:S04]  /*187a0*/  STL [R1+0x5b0], R4 ;  /* 0x0005b00401007387 */ /* 0x0003e80000100800 */
[----:B------:R2:W-:Y:S01]  /*187b0*/  STL [R1+0x56c], R2 ;  /* 0x00056c0201007387 */ /* 0x0005e20000100800 */
[C---:B0-----:R-:W-:Y:S01]  /*187c0*/  FMUL R3, R0.reuse, R9 ;  /* 0x0000000900037220 */ /* 0x041fe20000400000 */
[----:B-1----:R-:W-:-:S04]  /*187d0*/  FMUL R4, R0, R10 ;  /* 0x0000000a00047220 */ /* 0x002fc80000400000 */
[----:B------:R0:W-:Y:S01]  /*187e0*/  STL [R1+0x568], R3 ;  /* 0x0005680301007387 */ /* 0x0001e20000100800 */
[----:B--2---:R-:W-:-:S03]  /*187f0*/  FMUL R2, R0, R11 ;  /* 0x0000000b00027220 */ /* 0x004fc60000400000 */
[----:B------:R-:W-:Y:S01]  /*18800*/  STL [R1+0x564], R4 ;  /* 0x0005640401007387 */ /* 0x000fe20000100800 */
[----:B------:R-:W-:-:S03]  /*18810*/  IADD3 R0, PT, PT, R7, -0x3f3504f3, RZ ;  /* 0xc0cafb0d07007810 */ /* 0x000fc60007ffe0ff */
[----:B------:R1:W-:Y:S01]  /*18820*/  STL [R1+0x560], R2 ;  /* 0x0005600201007387 */ /* 0x0003e20000100800 */
[----:B0-----:R-:W-:Y:S01]  /*18830*/  FADD R3, R13, R12 ;  /* 0x0000000c0d037221 */ /* 0x001fe20000000000 */
[----:B------:R-:W-:Y:S01]  /*18840*/  LOP3.LUT R0, R0, 0xff800000, RZ, 0xc0, !PT ;  /* 0xff80000000007812 */ /* 0x000fe200078ec0ff */
[----:B-1----:R-:W-:-:S04]  /*18850*/  @P3 IMAD.MOV.U32 R2, RZ, RZ, 0x7f800000 ;  /* 0x7f800000ff023424 */ /* 0x002fc800078e00ff */
[----:B------:R-:W-:Y:S01]  /*18860*/  @P3 FFMA.FTZ R3, R5, R2, +INF ;  /* 0x7f80000005033423 */ /* 0x000fe20000010002 */
[----:B------:R-:W-:-:S04]  /*18870*/  I2FP.F32.S32 R2, R0 ;  /* 0x0000000000027245 */ /* 0x000fc80000201400 */
[----:B------:R0:W-:Y:S01]  /*18880*/  STL [R1+0x130], R3 ;  /* 0x0001300301007387 */ /* 0x0001e20000100800 */
[----:B------:R-:W-:-:S03]  /*18890*/  FSEL R4, RZ, -23, P2 ;  /* 0xc1b80000ff047808 */ /* 0x000fc60001000000 */
[----:B------:R-:W2:Y:S01]  /*188a0*/  LDL.LU R10, [R1+0x58] ;  /* 0x00005800010a7983 */ /* 0x000ea20000300800 */
[----:B0-----:R-:W-:Y:S01]  /*188b0*/  IADD3 R3, PT, PT, R7, -R0, RZ ;  /* 0x8000000007037210 */ /* 0x001fe20007ffe0ff */
[----:B------:R-:W-:-:S04]  /*188c0*/  FFMA.FTZ R4, R2, 1.1920928955078125e-07, R4 ;  /* 0x3400000002047823 */ /* 0x000fc80000010004 */
        /* <DEDUP_REMOVED lines=16> */
[C---:B------:R-:W-:Y:S01]  /*189d0*/  @P2 FFMA.FTZ R4, R7.reuse, R3, +INF ;  /* 0x7f80000007042423 */ /* 0x040fe20000010003 */
[----:B------:R-:W-:-:S04]  /*189e0*/  FSETP.NEU.AND P2, PT, R7, RZ, PT ;  /* 0x000000ff0700720b */ /* 0x000fc80003f4d000 */
[----:B------:R0:W-:Y:S01]  /*189f0*/  STL [R1+0xd0], R4 ;  /* 0x0000d00401007387 */ /* 0x0001e20000100800 */
[----:B------:R-:W-:-:S03]  /*18a00*/  FSETP.NEU.AND P3, PT, R5, RZ, PT ;  /* 0x000000ff0500720b */ /* 0x000fc60003f6d000 */
[----:B------:R-:W3:Y:S04]  /*18a10*/  LDL.LU R9, [R1+0x5c] ;  /* 0x00005c0001097983 */ /* 0x000ee80000300800 */
[----:B------:R-:W4:Y:S04]  /*18a20*/  LDL.LU R8, [R1+0x48] ;  /* 0x0000480001087983 */ /* 0x000f280000300800 */
[----:B------:R-:W4:Y:S04]  /*18a30*/  LDL.LU R7, [R1+0x4c] ;  /* 0x00004c0001077983 */ /* 0x000f280000300800 */
[----:B------:R-:W4:Y:S04]  /*18a40*/  LDL.LU R6, [R1+0x2c] ;  /* 0x00002c0001067983 */ /* 0x000f280000300800 */
[----:B------:R-:W4:Y:S04]  /*18a50*/  LDL.LU R5, [R1+0x28] ;  /* 0x0000280001057983 */ /* 0x000f280000300800 */
[----:B0-----:R-:W4:Y:S04]  /*18a60*/  LDL.LU R4, [R1+0x3c] ;  /* 0x00003c0001047983 */ /* 0x001f280000300800 */
[----:B------:R-:W4:Y:S01]  /*18a70*/  LDL.LU R3, [R1+0x38] ;  /* 0x0000380001037983 */ /* 0x000f220000300800 */
[----:B------:R-:W-:-:S02]  /*18a80*/  MOV R2, R19 ;  /* 0x0000001300027202 */ /* 0x000fc40000000f00 */
[----:B------:R-:W-:Y:S02]  /*18a90*/  @P3 LOP3.LUT R28, R28, 0x400000, RZ, 0xfc, !PT ;  /* 0x004000001c1c3812 */ /* 0x000fe400078efcff */
[----:B------:R-:W-:Y:S02]  /*18aa0*/  FSETP.GT.AND P4, PT, |R2|, 8.50705917302346158658e+37, PT ;  /* 0x7e8000000200780b */ /* 0x000fe40003f84200 */
[----:B------:R-:W-:Y:S02]  /*18ab0*/  LOP3.LUT R28, R28, 0xfdffffff, RZ, 0xc0, !PT ;  /* 0xfdffffff1c1c7812 */ /* 0x000fe400078ec0ff */
[C---:B------:R-:W-:Y:S01]  /*18ac0*/  FSETP.GEU.AND P3, PT, |R2|.reuse, 1.175494350822287508e-38, PT ;  /* 0x008000000200780b */ /* 0x040fe20003f6e200 */
[----:B------:R-:W-:Y:S01]  /*18ad0*/  FMUL R20, R2, 8388608 ;  /* 0x4b00000002147820 */ /* 0x000fe20000400000 */
[----:B------:R-:W-:Y:S02]  /*18ae0*/  @P2 LOP3.LUT R28, R28, 0x2000000, RZ, 0xfc, !PT ;  /* 0x020000001c1c2812 */ /* 0x000fe400078efcff */
[----:B------:R-:W-:-:S04]  /*18af0*/  FSETP.GEU.AND P2, PT, R2, 1.175494350822287508e-38, PT ;  /* 0x008000000200780b */ /* 0x000fc80003f4e000 */
[----:B------:R-:W-:Y:S01]  /*18b00*/  FSEL R20, R20, R2, !P2 ;  /* 0x0000000214147208 */ /* 0x000fe20005000000 */
[----:B------:R-:W-:-:S04]  /*18b10*/  @P4 FMUL R2, R2, 0.25 ;  /* 0x3e80000002024820 */ /* 0x000fc80000400000 */
[----:B------:R-:W-:-:S04]  /*18b20*/  @!P3 FMUL R2, R2, 16777216 ;  /* 0x4b8000000202b820 */ /* 0x000fc80000400000 */
[----:B------:R-:W0:Y:S01]  /*18b30*/  MUFU.RCP R11, R2 ;  /* 0x00000002000b7308 */ /* 0x000e220000001000 */
[----:B------:R-:W-:Y:S01]  /*18b40*/  IMAD.MOV.U32 R0, RZ, RZ, R18 ;  /* 0x000000ffff007224 */ /* 0x000fe200078e0012 */
[----:B------:R-:W-:-:S03]  /*18b50*/  MOV R18, R16 ;  /* 0x0000001000127202 */ /* 0x000fc60000000f00 */
[----:B------:R-:W-:Y:S01]  /*18b60*/  FMUL R16, R0, 8388608 ;  /* 0x4b00000000107820 */ /* 0x000fe20000400000 */
[----:B--2---:R-:W-:-:S04]  /*18b70*/  @P4 FMUL R10, R10, 0.25 ;  /* 0x3e8000000a0a4820 */ /* 0x004fc80000400000 */
[----:B------:R-:W-:Y:S01]  /*18b80*/  @!P3 FMUL R10, R10, 16777216 ;  /* 0x4b8000000a0ab820 */ /* 0x000fe20000400000 */
[----:B---3--:R-:W-:Y:S01]  /*18b90*/  @P4 FMUL R9, R9, 0.25 ;  /* 0x3e80000009094820 */ /* 0x008fe20000400000 */
[----:B----4-:R-:W-:Y:S01]  /*18ba0*/  @P4 FMUL R8, R8, 0.25 ;  /* 0x3e80000008084820 */ /* 0x010fe20000400000 */
[----:B------:R-:W-:Y:S01]  /*18bb0*/  @P4 FMUL R6, R6, 0.25 ;  /* 0x3e80000006064820 */ /* 0x000fe20000400000 */
[----:B------:R-:W-:-:S03]  /*18bc0*/  @P4 FMUL R5, R5, 0.25 ;  /* 0x3e80000005054820 */ /* 0x000fc60000400000 */
[----:B------:R-:W-:Y:S01]  /*18bd0*/  @!P3 FMUL R6, R6, 16777216 ;  /* 0x4b8000000606b820 */ /* 0x000fe20000400000 */
[----:B------:R-:W-:Y:S01]  /*18be0*/  @P4 FMUL R4, R4, 0.25 ;  /* 0x3e80000004044820 */ /* 0x000fe20000400000 */
[----:B------:R-:W-:Y:S01]  /*18bf0*/  @P4 FMUL R7, R7, 0.25 ;  /* 0x3e80000007074820 */ /* 0x000fe20000400000 */
[----:B------:R-:W-:Y:S01]  /*18c00*/  @!P3 FMUL R5, R5, 16777216 ;  /* 0x4b8000000505b820 */ /* 0x000fe20000400000 */
[----:B------:R-:W-:Y:S01]  /*18c10*/  @P4 FMUL R3, R3, 0.25 ;  /* 0x3e80000003034820 */ /* 0x000fe20000400000 */
[----:B------:R-:W-:Y:S01]  /*18c20*/  FSETP.GEU.AND P4, PT, R0, 1.175494350822287508e-38, PT ;  /* 0x008000000000780b */ /* 0x000fe20003f8e000 */
[----:B------:R-:W-:Y:S01]  /*18c30*/  @!P3 FMUL R4, R4, 16777216 ;  /* 0x4b8000000404b820 */ /* 0x000fe20000400000 */
[----:B0-----:R-:W-:Y:S01]  /*18c40*/  FMUL R12, R11, R6 ;  /* 0x000000060b0c7220 */ /* 0x001fe20000400000 */
[----:B------:R-:W-:Y:S01]  /*18c50*/  @!P3 FMUL R3, R3, 16777216 ;  /* 0x4b8000000303b820 */ /* 0x000fe20000400000 */
[----:B------:R-:W-:Y:S01]  /*18c60*/  @!P3 FMUL R7, R7, 16777216 ;  /* 0x4b8000000707b820 */ /* 0x000fe20000400000 */
[C---:B------:R-:W-:Y:S01]  /*18c70*/  FMUL R6, R11.reuse, R5 ;  /* 0x000000050b067220 */ /* 0x040fe20000400000 */
[----:B------:R-:W-:Y:S01]  /*18c80*/  FSEL R16, R16, R0, !P4 ;  /* 0x0000000010107208 */ /* 0x000fe20006000000 */
[C---:B------:R-:W-:Y:S01]  /*18c90*/  FMUL R5, R11.reuse, R4 ;  /* 0x000000040b057220 */ /* 0x040fe20000400000 */
[----:B------:R-:W-:Y:S01]  /*18ca0*/  FMUL R4, R11, R3 ;  /* 0x000000030b047220 */ /* 0x000fe20000400000 */
[----:B------:R-:W-:Y:S01]  /*18cb0*/  @!P3 FMUL R8, R8, 16777216 ;  /* 0x4b8000000808b820 */ /* 0x000fe20000400000 */
[----:B------:R-:W-:Y:S01]  /*18cc0*/  @!P3 FMUL R9, R9, 16777216 ;  /* 0x4b8000000909b820 */ /* 0x000fe20000400000 */
[----:B------:R-:W-:Y:S01]  /*18cd0*/  STL [R1+0x5ac], R12 ;  /* 0x0005ac0c01007387 */ /* 0x000fe20000100800 */
[----:B------:R-:W-:Y:S01]  /*18ce0*/  FMUL R3, R11, R7 ;  /* 0x000000070b037220 */ /* 0x000fe20000400000 */
[----:B------:R-:W-:-:S02]  /*18cf0*/  IADD3 R2, PT, PT, R16, -0x3f3504f3, RZ ;  /* 0xc0cafb0d10027810 */ /* 0x000fc40007ffe0ff */
[----:B------:R-:W-:Y:S04]  /*18d00*/  STL [R1+0x5a8], R6 ;  /* 0x0005a80601007387 */ /* 0x000fe80000100800 */
[----:B------:R0:W-:Y:S01]  /*18d10*/  STL [R1+0x5a4], R5 ;  /* 0x0005a40501007387 */ /* 0x0001e20000100800 */
[----:B------:R-:W-:-:S03]  /*18d20*/  LOP3.LUT R2, R2, 0xff800000, RZ, 0xc0, !PT ;  /* 0xff80000002027812 */ /* 0x000fc600078ec0ff */
        /* <DEDUP_REMOVED lines=41> */
[----:B------:R-:W-:Y:S01]  /*18fc0*/  @P4 FMUL R6, R6, 0.25 ;  /* 0x3e80000006064820 */ /* 0x000fe20000400000 */
[----:B------:R-:W-:Y:S01]  /*18fd0*/  @P4 FMUL R5, R5, 0.25 ;  /* 0x3e80000005054820 */ /* 0x000fe20000400000 */
[----:B------:R-:W-:-:S03]  /*18fe0*/  @P4 FMUL R4, R4, 0.25 ;  /* 0x3e80000004044820 */ /* 0x000fc60000400000 */
[----:B------:R-:W-:Y:S01]  /*18ff0*/  @!P3 FMUL R5, R5, 16777216 ;  /* 0x4b8000000505b820 */ /* 0x000fe20000400000 */
[----:B------:R-:W-:Y:S01]  /*19000*/  @!P3 FMUL R4, R4, 16777216 ;  /* 0x4b8000000404b820 */ /* 0x000fe20000400000 */
[----:B------:R-:W-:Y:S02]  /*19010*/  @!P3 FMUL R6, R6, 16777216 ;  /* 0x4b8000000606b820 */ /* 0x000fe40000400000 */
[C---:B0-----:R-:W-:Y:S01]  /*19020*/  FMUL R12, R0.reuse, R5 ;  /* 0x00000005000c7220 */ /* 0x041fe20000400000 */
[----:B------:R-:W-:Y:S01]  /*19030*/  FMUL R5, R0, R4 ;  /* 0x0000000400057220 */ /* 0x000fe20000400000 */
[----:B------:R-:W-:Y:S01]  /*19040*/  @!P3 FMUL R7, R7, 16777216 ;  /* 0x4b8000000707b820 */ /* 0x000fe20000400000 */
[----:B------:R-:W-:Y:S02]  /*19050*/  @!P3 FMUL R8, R8, 16777216 ;  /* 0x4b8000000808b820 */ /* 0x000fe40000400000 */
[----:B------:R-:W-:Y:S01]  /*19060*/  STL [R1+0x59c], R12 ;  /* 0x00059c0c01007387 */ /* 0x000fe20000100800 */
[----:B------:R-:W-:-:S03]  /*19070*/  @!P3 FMUL R9, R9, 16777216 ;  /* 0x4b8000000909b820 */ /* 0x000fc60000400000 */
[----:B------:R-:W-:Y:S01]  /*19080*/  STL [R1+0x598], R5 ;  /* 0x0005980501007387 */ /* 0x000fe20000100800 */
[----:B------:R-:W-:Y:S01]  /*19090*/  @P4 FMUL R3, R3, 0.25 ;  /* 0x3e80000003034820 */ /* 0x000fe20000400000 */
[----:B------:R-:W-:-:S03]  /*190a0*/  @P4 FMUL R2, R2, 0.25 ;  /* 0x3e80000002024820 */ /* 0x000fc60000400000 */
[----:B------:R-:W-:Y:S01]  /*190b0*/  @!P3 FMUL R3, R3, 16777216 ;  /* 0x4b8000000303b820 */ /* 0x000fe20000400000 */
[----:B------:R-:W-:-:S03]  /*190c0*/  @!P3 FMUL R2, R2, 16777216 ;  /* 0x4b8000000202b820 */ /* 0x000fc60000400000 */
[----:B------:R-:W-:Y:S01]  /*190d0*/  FMUL R3, R0, R3 ;  /* 0x0000000300037220 */ /* 0x000fe20000400000 */
[----:B------:R-:W-:Y:S01]  /*190e0*/  ISETP.GE.U32.AND P4, PT, R16, 0x7f800000, PT ;  /* 0x7f8000001000780c */ /* 0x000fe20003f86070 */
[C---:B------:R-:W-:Y:S01]  /*190f0*/  FMUL R4, R0.reuse, R2 ;  /* 0x0000000200047220 */ /* 0x040fe20000400000 */
        /* <DEDUP_REMOVED lines=20> */
[----:B------:R-:W-:Y:S01]  /*19240*/  FFMA.FTZ R4, R2, 1.1920928955078125e-07, R4 ;  /* 0x3400000002047823 */ /* 0x000fe20000010004 */
[----:B------:R-:W-:Y:S01]  /*19250*/  ISETP.GE.U32.AND P2, PT, R20, 0x7f800000, PT ;  /* 0x7f8000001400780c */ /* 0x000fe20003f46070 */
[----:B------:R-:W3:Y:S02]  /*19260*/  LDL.LU R13, [R1+0x104] ;  /* 0x00010400010d7983 */ /* 0x000ee40000300800 */
        /* <DEDUP_REMOVED lines=12> */
[----:B------:R-:W-:-:S04]  /*19330*/  FFMA.FTZ R3, R0, 1.4426950216293334961, R2 ;  /* 0x3fb8aa3b00037823 */ /* 0x000fc80000010002 */
[----:B------:R-:W-:Y:S01]  /*19340*/  FADD R4, R4, R3 ;  /* 0x0000000304047221 */ /* 0x000fe20000000000 */
[----:B------:R-:W-:-:S04]  /*19350*/  @P2 IMAD.MOV.U32 R3, RZ, RZ, 0x7f800000 ;  /* 0x7f800000ff032424 */ /* 0x000fc800078e00ff */
[----:B------:R-:W-:-:S05]  /*19360*/  @P2 FFMA.FTZ R4, R20, R3, +INF ;  /* 0x7f80000014042423 */ /* 0x000fca0000010003 */
[----:B------:R0:W-:Y:S04]  /*19370*/  STL [R1], R4 ;  /* 0x0000000401007387 */ /* 0x0001e80000100800 */
        /* <DEDUP_REMOVED lines=8> */
[----:B0-----:R-:W3:Y:S04]  /*19400*/  LDL.LU R4, [R1+0xe4] ;  /* 0x0000e40001047983 */ /* 0x001ee80000300800 */
[----:B------:R-:W3:Y:S01]  /*19410*/  LDL.LU R3, [R1+0xe0] ;  /* 0x0000e00001037983 */ /* 0x000ee20000300800 */
[----:B------:R-:W-:-:S05]  /*19420*/  IMAD.MOV.U32 R19, RZ, RZ, R17 ;  /* 0x000000ffff137224 */ /* 0x000fca00078e0011 */
[----:B------:R-:W-:-:S04]  /*19430*/  MOV R2, R19 ;  /* 0x0000001300027202 */ /* 0x000fc80000000f00 */
[C---:B------:R-:W-:Y:S02]  /*19440*/  FSETP.GT.AND P4, PT, |R2|.reuse, 8.50705917302346158658e+37, PT ;  /* 0x7e8000000200780b */ /* 0x040fe40003f84200 */
[C---:B------:R-:W-:Y:S01]  /*19450*/  FSETP.GEU.AND P2, PT, |R2|.reuse, 1.175494350822287508e-38, PT ;  /* 0x008000000200780b */ /* 0x040fe20003f4e200 */
[C---:B------:R-:W-:Y:S01]  /*19460*/  FMUL R23, R2.reuse, 8388608 ;  /* 0x4b00000002177820 */ /* 0x040fe20000400000 */
[----:B------:R-:W-:Y:S01]  /*19470*/  FSETP.GEU.AND P3, PT, R2, 1.175494350822287508e-38, PT ;  /* 0x008000000200780b */ /* 0x000fe20003f6e000 */
[----:B------:R-:W-:-:S03]  /*19480*/  IMAD.MOV.U32 R0, RZ, RZ, R18 ;  /* 0x000000ffff007224 */ /* 0x000fc600078e0012 */
[----:B------:R-:W-:-:S05]  /*19490*/  FSEL R23, R23, R2, !P3 ;  /* 0x0000000217177208 */ /* 0x000fca0005800000 */
[----:B------:R-:W-:Y:S01]  /*194a0*/  @P4 FMUL R2, R2, 0.25 ;  /* 0x3e80000002024820 */ /* 0x000fe20000400000 */
[----:B------:R-:W-:Y:S01]  /*194b0*/  @P4 FMUL R123, R123, 0.25 ;  /* 0x3e8000007b7b4820 */ /* 0x000fe20000400000 */
[----:B------:R-:W-:Y:S02]  /*194c0*/  @P4 FMUL R122, R122, 0.25 ;  /* 0x3e8000007a7a4820 */ /* 0x000fe40000400000 */
[----:B------:R-:W-:Y:S01]  /*194d0*/  @!P2 FMUL R2, R2, 16777216 ;  /* 0x4b8000000202a820 */ /* 0x000fe20000400000 */
[----:B------:R-:W-:-:S03]  /*194e0*/  FSETP.GEU.AND P5, PT, |R0|, 1.175494350822287508e-38, PT ;  /* 0x008000000000780b */ /* 0x000fc60003fae200 */
[----:B------:R-:W0:Y:S01]  /*194f0*/  MUFU.RCP R17, R2 ;  /* 0x0000000200117308 */ /* 0x000e220000001000 */
[----:B------:R-:W-:Y:S01]  /*19500*/  @!P2 FMUL R123, R123, 16777216 ;  /* 0x4b8000007b7ba820 */ /* 0x000fe20000400000 */
[----:B------:R-:W-:Y:S01]  /*19510*/  @!P2 FMUL R122, R122, 16777216 ;  /* 0x4b8000007a7aa820 */ /* 0x000fe20000400000 */
[----:B------:R-:W-:Y:S01]  /*19520*/  FMUL R21, R0, 8388608 ;  /* 0x4b00000000157820 */ /* 0x000fe20000400000 */
[----:B----4-:R-:W-:Y:S01]  /*19530*/  @P4 FMUL R12, R12, 0.25 ;  /* 0x3e8000000c0c4820 */ /* 0x010fe20000400000 */
[----:B--2---:R-:W-:-:S03]  /*19540*/  @P4 FMUL R11, R11, 0.25 ;  /* 0x3e8000000b0b4820 */ /* 0x004fc60000400000 */
[----:B------:R-:W-:Y:S01]  /*19550*/  @!P2 FMUL R12, R12, 16777216 ;  /* 0x4b8000000c0ca820 */ /* 0x000fe20000400000 */
[----:B------:R-:W-:Y:S01]  /*19560*/  @!P2 FMUL R11, R11, 16777216 ;  /* 0x4b8000000b0ba820 */ /* 0x000fe20000400000 */
[----:B---3--:R-:W-:Y:S01]  /*19570*/  @P4 FMUL R8, R8, 0.25 ;  /* 0x3e80000008084820 */ /* 0x008fe20000400000 */
[----:B------:R-:W-:Y:S01]  /*19580*/  @P4 FMUL R7, R7, 0.25 ;  /* 0x3e80000007074820 */ /* 0x000fe20000400000 */
[----:B------:R-:W-:Y:S01]  /*19590*/  @P4 FMUL R6, R6, 0.25 ;  /* 0x3e80000006064820 */ /* 0x000fe20000400000 */
[----:B------:R-:W-:Y:S01]  /*195a0*/  @P4 FMUL R5, R5, 0.25 ;  /* 0x3e80000005054820 */ /* 0x000fe20000400000 */
[----:B------:R-:W-:Y:S02]  /*195b0*/  FSETP.GT.AND P4, PT, |R0|, 8.50705917302346158658e+37, PT ;  /* 0x7e8000000000780b */ /* 0x000fe40003f84200 */
[----:B------:R-:W-:Y:S01]  /*195c0*/  @!P2 FMUL R6, R6, 16777216 ;  /* 0x4b8000000606a820 */ /* 0x000fe20000400000 */
[----:B------:R-:W-:Y:S01]  /*195d0*/  @!P2 FMUL R7, R7, 16777216 ;  /* 0x4b8000000707a820 */ /* 0x000fe20000400000 */
[----:B------:R-:W-:Y:S01]  /*195e0*/  @!P2 FMUL R5, R5, 16777216 ;  /* 0x4b8000000505a820 */ /* 0x000fe20000400000 */
[----:B------:R-:W-:Y:S01]  /*195f0*/  @!P2 FMUL R8, R8, 16777216 ;  /* 0x4b8000000808a820 */ /* 0x000fe20000400000 */
[----:B------:R-:W-:-:S04]  /*19600*/  FSETP.GEU.AND P2, PT, R0, 1.175494350822287508e-38, PT ;  /* 0x008000000000780b */ /* 0x000fc80003f4e000 */
[----:B------:R-:W-:-:S03]  /*19610*/  FSEL R21, R21, R0, !P2 ;  /* 0x0000000015157208 */ /* 0x000fc60005000000 */
[----:B------:R-:W-:Y:S01]  /*19620*/  @P4 FMUL R0, R0, 0.25 ;  /* 0x3e80000000004820 */ /* 0x000fe20000400000 */
[----:B------:R-:W-:Y:S01]  /*19630*/  @P4 FMUL R121, R121, 0.25 ;  /* 0x3e80000079794820 */ /* 0x000fe20000400000 */
[----:B------:R-:W-:Y:S02]  /*19640*/  @P4 FMUL R120, R120, 0.25 ;  /* 0x3e80000078784820 */ /* 0x000fe40000400000 */
[----:B------:R-:W-:Y:S01]  /*19650*/  @!P5 FMUL R0, R0, 16777216 ;  /* 0x4b8000000000d820 */ /* 0x000fe20000400000 */
[----:B------:R-:W-:Y:S01]  /*19660*/  @P4 FMUL R4, R4, 0.25 ;  /* 0x3e80000004044820 */ /* 0x000fe20000400000 */
[----:B------:R-:W-:Y:S01]  /*19670*/  @P4 FMUL R3, R3, 0.25 ;  /* 0x3e80000003034820 */ /* 0x000fe20000400000 */
[----:B------:R-:W-:Y:S01]  /*19680*/  @P4 FMUL R9, R9, 0.25 ;  /* 0x3e80000009094820 */ /* 0x000fe20000400000 */
[----:B------:R-:W-:Y:S01]  /*19690*/  @P4 FMUL R10, R10, 0.25 ;  /* 0x3e8000000a0a4820 */ /* 0x000fe20000400000 */
[----:B------:R-:W-:Y:S01]  /*196a0*/  @P4 FMUL R13, R13, 0.25 ;  /* 0x3e8000000d0d4820 */ /* 0x000fe20000400000 */
[----:B------:R-:W-:Y:S01]  /*196b0*/  @P4 FMUL R15, R15, 0.25 ;  /* 0x3e8000000f0f4820 */ /* 0x000fe20000400000 */
[----:B------:R-:W-:Y:S01]  /*196c0*/  FSETP.NEU.AND P4, PT, R16, RZ, PT ;  /* 0x000000ff1000720b */ /* 0x000fe20003f8d000 */
[----:B------:R1:W2:Y:S01]  /*196d0*/  MUFU.RCP R2, R0 ;  /* 0x0000000000027308 */ /* 0x0002a20000001000 */
[C---:B0-----:R-:W-:Y:S01]  /*196e0*/  FMUL R16, R17.reuse, R123 ;  /* 0x0000007b11107220 */ /* 0x041fe20000400000 */
[C---:B------:R-:W-:Y:S01]  /*196f0*/  FMUL R6, R17.reuse, R6 ;  /* 0x0000000611067220 */ /* 0x040fe20000400000 */
[----:B-1----:R-:W-:-:S03]  /*19700*/  FMUL R0, R17, R122 ;  /* 0x0000007a11007220 */ /* 0x002fc60000400000 */
[----:B------:R-:W-:Y:S04]  /*19710*/  STL [R1+0x57c], R16 ;  /* 0x00057c1001007387 */ /* 0x000fe80000100800 */
[----:B------:R0:W-:Y:S01]  /*19720*/  STL [R1+0x578], R0 ;  /* 0x0005780001007387 */ /* 0x0001e20000100800 */
[----:B------:R-:W-:Y:S01]  /*19730*/  @!P5 FMUL R121, R121, 16777216 ;  /* 0x4b8000007979d820 */ /* 0x000fe20000400000 */
[C---:B0-----:R-:W-:Y:S01]  /*19740*/  FMUL R0, R17.reuse, R5 ;  /* 0x0000000511007220 */ /* 0x041fe20000400000 */
[----:B------:R-:W-:-:S04]  /*19750*/  FMUL R5, R17, R7 ;  /* 0x0000000711057220 */ /* 0x000fc80000400000 */
[----:B------:R0:W-:Y:S04]  /*19760*/  STL [R1+0x574], R0 ;  /* 0x0005740001007387 */ /* 0x0001e80000100800 */
[----:B------:R1:W-:Y:S01]  /*19770*/  STL [R1+0x570], R6 ;  /* 0x0005700601007387 */ /* 0x0003e20000100800 */
[----:B------:R-:W-:-:S03]  /*19780*/  @!P5 FMUL R120, R120, 16777216 ;  /* 0x4b8000007878d820 */ /* 0x000fc60000400000 */
[----:B------:R3:W-:Y:S01]  /*19790*/  STL [R1+0x288], R5 ;  /* 0x0002880501007387 */ /* 0x0007e20000100800 */
[C---:B0-----:R-:W-:Y:S01]  /*197a0*/  FMUL R0, R17.reuse, R8 ;  /* 0x0000000811007220 */ /* 0x041fe20000400000 */
[C---:B-1----:R-:W-:Y:S01]  /*197b0*/  FMUL R6, R17.reuse, R11 ;  /* 0x0000000b11067220 */ /* 0x042fe20000400000 */
[----:B------:R-:W-:Y:S01]  /*197c0*/  @!P5 FMUL R4, R4, 16777216 ;  /* 0x4b8000000404d820 */ /* 0x000fe20000400000 */
[----:B---3--:R-:W-:Y:S02]  /*197d0*/  FMUL R5, R17, R12 ;  /* 0x0000000c11057220 */ /* 0x008fe40000400000 */
[----:B------:R-:W-:Y:S01]  /*197e0*/  STL [R1+0x274], R0 ;  /* 0x0002740001007387 */ /* 0x000fe20000100800 */
[----:B------:R-:W-:-:S03]  /*197f0*/  @!P5 FMUL R3, R3, 16777216 ;  /* 0x4b8000000303d820 */ /* 0x000fc60000400000 */
[----:B------:R0:W-:Y:S01]  /*19800*/  STL [R1+0x270], R6 ;  /* 0x0002700601007387 */ /* 0x0001e20000100800 */
[----:B--2---:R-:W-:-:S03]  /*19810*/  FMUL R4, R2, R4 ;  /* 0x0000000402047220 */ /* 0x004fc60000400000 */
[----:B------:R1:W-:Y:S01]  /*19820*/  STL [R1+0x264], R5 ;  /* 0x0002640501007387 */ /* 0x0003e20000100800 */
[----:B------:R-:W-:Y:S01]  /*19830*/  @!P5 FMUL R9, R9, 16777216 ;  /* 0x4b8000000909d820 */ /* 0x000fe20000400000 */
[----:B------:R-:W-:Y:S01]  /*19840*/  @!P5 FMUL R10, R10, 16777216 ;  /* 0x4b8000000a0ad820 */ /* 0x000fe20000400000 */
[C---:B0-----:R-:W-:Y:S01]  /*19850*/  FMUL R6, R2.reuse, R121 ;  /* 0x0000007902067220 */ /* 0x041fe20000400000 */
[C---:B------:R-:W-:Y:S01]  /*19860*/  FMUL R3, R2.reuse, R3 ;  /* 0x0000000302037220 */ /* 0x040fe20000400000 */
[----:B-1----:R-:W-:-:S03]  /*19870*/  FMUL R5, R2, R120 ;  /* 0x0000007802057220 */ /* 0x002fc60000400000 */
[----:B------:R-:W-:Y:S01]  /*19880*/  STL [R1+0x55c], R6 ;  /* 0x00055c0601007387 */ /* 0x000fe20000100800 */
[----:B------:R-:W-:Y:S01]  /*19890*/  @!P5 FMUL R13, R13, 16777216 ;  /* 0x4b8000000d0dd820 */ /* 0x000fe20000400000 */
[----:B------:R-:W-:Y:S02]  /*198a0*/  IADD3 R0, PT, PT, R21, -0x3f3504f3, RZ ;  /* 0xc0cafb0d15007810 */ /* 0x000fe40007ffe0ff */
[----:B------:R0:W-:Y:S01]  /*198b0*/  STL [R1+0x558], R5 ;  /* 0x0005580501007387 */ /* 0x0001e20000100800 */
[----:B------:R-:W-:-:S03]  /*198c0*/  @!P5 FMUL R15, R15, 16777216 ;  /* 0x4b8000000f0fd820 */ /* 0x000fc60000400000 */
[----:B------:R1:W-:Y:S01]  /*198d0*/  STL [R1+0x554], R4 ;  /* 0x0005540401007387 */ /* 0x0003e20000100800 */
[----:B------:R-:W-:-:S03]  /*198e0*/  LOP3.LUT R0, R0, 0xff800000, RZ, 0xc0, !PT ;  /* 0xff80000000007812 */ /* 0x000fc600078ec0ff */
[----:B------:R2:W-:Y:S01]  /*198f0*/  STL [R1+0x550], R3 ;  /* 0x0005500301007387 */ /* 0x0005e20000100800 */
[C---:B0-----:R-:W-:Y:S01]  /*19900*/  FMUL R5, R2.reuse, R9 ;  /* 0x0000000902057220 */ /* 0x041fe20000400000 */
[----:B-1----:R-:W-:-:S04]  /*19910*/  FMUL R4, R2, R10 ;  /* 0x0000000a02047220 */ /* 0x002fc80000400000 */
[----:B------:R-:W-:Y:S01]  /*19920*/  STL [R1+0x258], R5 ;  /* 0x0002580501007387 */ /* 0x000fe20000100800 */
[C---:B--2---:R-:W-:Y:S01]  /*19930*/  FMUL R3, R2.reuse, R13 ;  /* 0x0000000d02037220 */ /* 0x044fe20000400000 */
[----:B------:R-:W-:Y:S02]  /*19940*/  FMUL R2, R2, R15 ;  /* 0x0000000f02027220 */ /* 0x000fe40000400000 */
[----:B------:R0:W-:Y:S04]  /*19950*/  STL [R1+0x250], R4 ;  /* 0x0002500401007387 */ /* 0x0001e80000100800 */
[----:B------:R-:W2:Y:S04]  /*19960*/  LDL.LU.64 R24, [R1+0x110] ;  /* 0x0001100001187983 */ /* 0x000ea80000300a00 */
[----:B------:R1:W-:Y:S01]  /*19970*/  STL [R1+0x24c], R3 ;  /* 0x00024c0301007387 */ /* 0x0003e20000100800 */
[----:B0-----:R-:W-:-:S03]  /*19980*/  FSEL R4, RZ, -23, P2 ;  /* 0xc1b80000ff047808 */ /* 0x001fc60001000000 */
[----:B------:R0:W-:Y:S01]  /*19990*/  STL [R1+0x240], R2 ;  /* 0x0002400201007387 */ /* 0x0001e20000100800 */
[C---:B-1----:R-:W-:Y:S01]  /*199a0*/  IMAD.IADD R3, R21.reuse, 0x1, -R0 ;  /* 0x0000000115037824 */ /* 0x042fe200078e0a00 */
[----:B------:R-:W-:Y:S02]  /*199b0*/  ISETP.GE.U32.AND P2, PT, R21, 0x7f800000, PT ;  /* 0x7f8000001500780c */ /* 0x000fe40003f46070 */
[----:B------:R-:W3:Y:S01]  /*199c0*/  LDL.LU R19, [R1+0xc8] ;  /* 0x0000c80001137983 */ /* 0x000ee20000300800 */
[----:B0-----:R-:W-:Y:S01]  /*199d0*/  I2FP.F32.S32 R2, R0 ;  /* 0x0000000000027245 */ /* 0x001fe20000201400 */
[----:B------:R-:W-:Y:S02]  /*199e0*/  FADD R0, R3, -1 ;  /* 0xbf80000003007421 */ /* 0x000fe40000000000 */
[----:B------:R-:W4:Y:S02]  /*199f0*/  LDL.LU R18, [R1+0xcc] ;  /* 0x0000cc0001127983 */ /* 0x000f240000300800 */
[----:B------:R-:W-:Y:S01]  /*19a00*/  FFMA.FTZ R4, R2, 1.1920928955078125e-07, R4 ;  /* 0x3400000002047823 */ /* 0x000fe20000010004 */
[C---:B------:R-:W-:Y:S01]  /*19a10*/  FFMA.FTZ R2, R0.reuse, R26, -0.16845393180847167969 ;  /* 0xbe2c7f3000027423 */ /* 0x040fe2000001001a */
[----:B------:R-:W3:Y:S03]  /*19a20*/  LDL.LU R17, [R1+0xb8] ;  /* 0x0000b80001117983 */ /* 0x000ee60000300800 */
[C---:B------:R-:W-:Y:S01]  /*19a30*/  FFMA.FTZ R2, R0.reuse, R2, 0.1716887056827545166 ;  /* 0x3e2fcf2a00027423 */ /* 0x040fe20000010002 */
[----:B------:R-:W3:Y:S03]  /*19a40*/  LDL.LU R16, [R1+0xbc] ;  /* 0x0000bc0001107983 */ /* 0x000ee60000300800 */
[C---:B------:R-:W-:Y:S01]  /*19a50*/  FFMA.FTZ R2, R0.reuse, R2, -0.17900948226451873779 ;  /* 0xbe374e4300027423 */ /* 0x040fe20000010002 */
[----:B------:R-:W3:Y:S03]  /*19a60*/  LDL.LU R15, [R1+0x9c] ;  /* 0x00009c00010f7983 */ /* 0x000ee60000300800 */
[C---:B------:R-:W-:Y:S01]  /*19a70*/  FFMA.FTZ R2, R0.reuse, R2, 0.20512372255325317383 ;  /* 0x3e520bf400027423 */ /* 0x040fe20000010002 */
[----:B------:R-:W3:Y:S03]  /*19a80*/  LDL.LU R13, [R1+0x98] ;  /* 0x00009800010d7983 */ /* 0x000ee60000300800 */
[C---:B------:R-:W-:Y:S01]  /*19a90*/  FFMA.FTZ R2, R0.reuse, R2, -0.24046532809734344482 ;  /* 0xbe763c8b00027423 */ /* 0x040fe20000010002 */
[----:B------:R-:W3:Y:S03]  /*19aa0*/  LDL.LU R12, [R1+0xac] ;  /* 0x0000ac00010c7983 */ /* 0x000ee60000300800 */
[C---:B------:R-:W-:Y:S01]  /*19ab0*/  FFMA.FTZ R2, R0.reuse, R2, 0.28857114911079406738 ;  /* 0x3e93bf9900027423 */ /* 0x040fe20000010002 */
[----:B------:R-:W3:Y:S03]  /*19ac0*/  LDL.LU R11, [R1+0xa8] ;  /* 0x0000a800010b7983 */ /* 0x000ee60000300800 */
[C---:B------:R-:W-:Y:S01]  /*19ad0*/  FFMA.FTZ R2, R0.reuse, R2, -0.36067417263984680176 ;  /* 0xbeb8aa4900027423 */ /* 0x040fe20000010002 */
[----:B------:R-:W3:Y:S03]  /*19ae0*/  LDL.LU R10, [R1+0xc0] ;  /* 0x0000c000010a7983 */ /* 0x000ee60000300800 */
[C---:B------:R-:W-:Y:S01]  /*19af0*/  FFMA.FTZ R2, R0.reuse, R2, 0.48089820146560668945 ;  /* 0x3ef6384a00027423 */ /* 0x040fe20000010002 */
[----:B------:R-:W3:Y:S03]  /*19b00*/  LDL.LU R9, [R1+0xc4] ;  /* 0x0000c40001097983 */ /* 0x000ee60000300800 */
[C---:B------:R-:W-:Y:S01]  /*19b10*/  FFMA.FTZ R2, R0.reuse, R2, -0.72134751081466674805 ;  /* 0xbf38aa3b00027423 */ /* 0x040fe20000010002 */
[----:B------:R-:W3:Y:S03]  /*19b20*/  LDL.LU R8, [R1+0xb0] ;  /* 0x0000b00001087983 */ /* 0x000ee60000300800 */
[C---:B------:R-:W-:Y:S01]  /*19b30*/  FMUL R2, R0.reuse, R2 ;  /* 0x0000000200027220 */ /* 0x040fe20000400000 */
[----:B------:R-:W3:Y:S03]  /*19b40*/  LDL.LU R7, [R1+0xb4] ;  /* 0x0000b40001077983 */ /* 0x000ee60000300800 */
[C---:B------:R-:W-:Y:S01]  /*19b50*/  FMUL R2, R0.reuse, R2 ;  /* 0x0000000200027220 */ /* 0x040fe20000400000 */
[----:B------:R-:W3:Y:S03]  /*19b60*/  LDL.LU R6, [R1+0xa0] ;  /* 0x0000a00001067983 */ /* 0x000ee60000300800 */
[----:B------:R-:W-:Y:S01]  /*19b70*/  FFMA.FTZ R0, R0, 1.4426950216293334961, R2 ;  /* 0x3fb8aa3b00007823 */ /* 0x000fe20000010002 */
[----:B------:R-:W3:Y:S03]  /*19b80*/  LDL.LU R5, [R1+0xa4] ;  /* 0x0000a40001057983 */ /* 0x000ee60000300800 */
[----:B------:R-:W-:Y:S01]  /*19b90*/  FADD R93, R4, R0 ;  /* 0x00000000045d7221 */ /* 0x000fe20000000000 */
[----:B------:R-:W-:Y:S01]  /*19ba0*/  IADD3 R0, PT, PT, R23, -0x3f3504f3, RZ ;  /* 0xc0cafb0d17007810 */ /* 0x000fe20007ffe0ff */
[----:B------:R-:W-:-:S03]  /*19bb0*/  @P2 IMAD.MOV.U32 R2, RZ, RZ, 0x7f800000 ;  /* 0x7f800000ff022424 */ /* 0x000fc600078e00ff */
[----:B------:R-:W-:Y:S01]  /*19bc0*/  LOP3.LUT R0, R0, 0xff800000, RZ, 0xc0, !PT ;  /* 0xff80000000007812 */ /* 0x000fe200078ec0ff */
[----:B------:R-:W-:Y:S01]  /*19bd0*/  @P2 FFMA.FTZ R93, R21, R2, +INF ;  /* 0x7f800000155d2423 */ /* 0x000fe20000010002 */
[----:B------:R-:W-:Y:S02]  /*19be0*/  FSEL R2, RZ, -23, P3 ;  /* 0xc1b80000ff027808 */ /* 0x000fe40001800000 */
[-C--:B------:R-:W-:Y:S02]  /*19bf0*/  IADD3 R3, PT, PT, R23, -R0.reuse, RZ ;  /* 0x8000000017037210 */ /* 0x080fe40007ffe0ff */
[----:B------:R-:W-:-:S05]  /*19c00*/  I2FP.F32.S32 R0, R0 ;  /* 0x0000000000007245 */ /* 0x000fca0000201400 */
[----:B------:R-:W-:Y:S01]  /*19c10*/  FFMA.FTZ R4, R0, 1.1920928955078125e-07, R2 ;  /* 0x3400000000047823 */ /* 0x000fe20000010002 */
        /* <DEDUP_REMOVED lines=13> */
[----:B------:R-:W-:Y:S02]  /*19cf0*/  FADD R89, R4, R0 ;  /* 0x0000000004597221 */ /* 0x000fe40000000000 */
[----:B------:R-:W3:Y:S04]  /*19d00*/  LDL.LU R4, [R1+0x90] ;  /* 0x0000900001047983 */ /* 0x000ee80000300800 */
[----:B------:R-:W3:Y:S01]  /*19d10*/  LDL.LU R3, [R1+0x94] ;  /* 0x0000940001037983 */ /* 0x000ee20000300800 */
[----:B------:R-:W-:Y:S02]  /*19d20*/  ISETP.GE.U32.AND P2, PT, R23, 0x7f800000, PT ;  /* 0x7f8000001700780c */ /* 0x000fe40003f46070 */
[----:B------:R-:W-:-:S11]  /*19d30*/  LOP3.LUT R28, R28, 0xff7fffff, RZ, 0xc0, !PT ;  /* 0xff7fffff1c1c7812 */ /* 0x000fd600078ec0ff */
[----:B------:R-:W-:-:S04]  /*19d40*/  @P2 IMAD.MOV.U32 R0, RZ, RZ, 0x7f800000 ;  /* 0x7f800000ff002424 */ /* 0x000fc800078e00ff */
[----:B------:R-:W-:Y:S01]  /*19d50*/  @P2 FFMA.FTZ R89, R23, R0, +INF ;  /* 0x7f80000017592423 */ /* 0x000fe20000010000 */
[----:B------:R-:W-:Y:S02]  /*19d60*/  @P4 LOP3.LUT R28, R28, 0x800000, RZ, 0xfc, !PT ;  /* 0x008000001c1c4812 */ /* 0x000fe400078efcff */
[----:B------:R-:W-:Y:S02]  /*19d70*/  FSETP.NEU.AND P5, PT, R20, RZ, PT ;  /* 0x000000ff1400720b */ /* 0x000fe40003fad000 */
[----:B------:R-:W-:-:S11]  /*19d80*/  LOP3.LUT R28, R28, 0xfeffffff, RZ, 0xc0, !PT ;  /* 0xfeffffff1c1c7812 */ /* 0x000fd600078ec0ff */
[----:B------:R-:W-:Y:S02]  /*19d90*/  @P5 LOP3.LUT R28, R28, 0x1000000, RZ, 0xfc, !PT ;  /* 0x010000001c1c5812 */ /* 0x000fe400078efcff */
[----:B--2---:R-:W-:-:S04]  /*19da0*/  MOV R0, R25 ;  /* 0x0000001900007202 */ /* 0x004fc80000000f00 */
[C---:B------:R-:W-:Y:S02]  /*19db0*/  FSETP.GT.AND P4, PT, |R0|.reuse, 8.50705917302346158658e+37, PT ;  /* 0x7e8000000000780b */ /* 0x040fe40003f84200 */
[C---:B------:R-:W-:Y:S01]  /*19dc0*/  FSETP.GEU.AND P3, PT, |R0|.reuse, 1.175494350822287508e-38, PT ;  /* 0x008000000000780b */ /* 0x040fe20003f6e200 */
[C---:B------:R-:W-:Y:S01]  /*19dd0*/  FMUL R22, R0.reuse, 8388608 ;  /* 0x4b00000000167820 */ /* 0x040fe20000400000 */
[----:B------:R-:W-:Y:S01]  /*19de0*/  FSETP.GEU.AND P2, PT, R0, 1.175494350822287508e-38, PT ;  /* 0x008000000000780b */ /* 0x000fe20003f4e000 */
[----:B------:R-:W-:-:S03]  /*19df0*/  IMAD.MOV.U32 R2, RZ, RZ, R24 ;  /* 0x000000ffff027224 */ /* 0x000fc600078e0018 */
[----:B------:R-:W-:Y:S02]  /*19e00*/  FSEL R22, R22, R0, !P2 ;  /* 0x0000000016167208 */ /* 0x000fe40005000000 */
[----:B------:R-:W-:-:S03]  /*19e10*/  FSETP.GT.AND P5, PT, |R2|, 8.50705917302346158658e+37, PT ;  /* 0x7e8000000200780b */ /* 0x000fc60003fa4200 */
[----:B------:R-:W-:Y:S01]  /*19e20*/  @P4 FMUL R0, R0, 0.25 ;  /* 0x3e80000000004820 */ /* 0x000fe20000400000 */
[----:B------:R-:W-:-:S03]  /*19e30*/  FSETP.GEU.AND P6, PT, |R2|, 1.175494350822287508e-38, PT ;  /* 0x008000000200780b */ /* 0x000fc60003fce200 */
[----:B------:R-:W-:Y:S01]  /*19e40*/  @!P3 FMUL R0, R0, 16777216 ;  /* 0x4b8000000000b820 */ /* 0x000fe20000400000 */
[----:B----4-:R-:W-:Y:S01]  /*19e50*/  @P4 FMUL R18, R18, 0.25 ;  /* 0x3e80000012124820 */ /* 0x010fe20000400000 */
[----:B---3--:R-:W-:Y:S01]  /*19e60*/  @P4 FMUL R19, R19, 0.25 ;  /* 0x3e80000013134820 */ /* 0x008fe20000400000 */
[----:B------:R-:W-:Y:S01]  /*19e70*/  FMUL R24, R2, 8388608 ;  /* 0x4b00000002187820 */ /* 0x000fe20000400000 */
[----:B------:R-:W-:Y:S02]  /*19e80*/  @P4 FMUL R17, R17, 0.25 ;  /* 0x3e80000011114820 */ /* 0x000fe40000400000 */
[----:B------:R-:W0:Y:S01]  /*19e90*/  MUFU.RCP R0, R0 ;  /* 0x0000000000007308 */ /* 0x000e220000001000 */
[----:B------:R-:W-:Y:S01]  /*19ea0*/  @P4 FMUL R16, R16, 0.25 ;  /* 0x3e80000010104820 */ /* 0x000fe20000400000 */
[----:B------:R-:W-:Y:S01]  /*19eb0*/  @P4 FMUL R15, R15, 0.25 ;  /* 0x3e8000000f0f4820 */ /* 0x000fe20000400000 */
[----:B------:R-:W-:Y:S01]  /*19ec0*/  @P4 FMUL R13, R13, 0.25 ;  /* 0x3e8000000d0d4820 */ /* 0x000fe20000400000 */
[----:B------:R-:W-:Y:S01]  /*19ed0*/  @P4 FMUL R12, R12, 0.25 ;  /* 0x3e8000000c0c4820 */ /* 0x000fe20000400000 */
[----:B------:R-:W-:Y:S01]  /*19ee0*/  @P4 FMUL R11, R11, 0.25 ;  /* 0x3e8000000b0b4820 */ /* 0x000fe20000400000 */
[----:B------:R-:W-:-:S04]  /*19ef0*/  FSETP.GEU.AND P4, PT, R2, 1.175494350822287508e-38, PT ;  /* 0x008000000200780b */ /* 0x000fc80003f8e000 */
[----:B------:R-:W-:Y:S01]  /*19f00*/  FSEL R20, R24, R2, !P4 ;  /* 0x0000000218147208 */ /* 0x000fe20006000000 */
[----:B------:R-:W-:-:S04]  /*19f10*/  @P5 FMUL R2, R2, 0.25 ;  /* 0x3e80000002025820 */ /* 0x000fc80000400000 */
[----:B------:R-:W-:Y:S01]  /*19f20*/  @!P6 FMUL R2, R2, 16777216 ;  /* 0x4b8000000202e820 */ /* 0x000fe20000400000 */
[----:B------:R-:W-:Y:S01]  /*19f30*/  @!P3 FMUL R15, R15, 16777216 ;  /* 0x4b8000000f0fb820 */ /* 0x000fe20000400000 */
[----:B------:R-:W-:Y:S01]  /*19f40*/  @!P3 FMUL R13, R13, 16777216 ;  /* 0x4b8000000d0db820 */ /* 0x000fe20000400000 */
[----:B------:R-:W-:Y:S01]  /*19f50*/  @!P3 FMUL R12, R12, 16777216 ;  /* 0x4b8000000c0cb820 */ /* 0x000fe20000400000 */
[----:B------:R-:W-:Y:S02]  /*19f60*/  @!P3 FMUL R11, R11, 16777216 ;  /* 0x4b8000000b0bb820 */ /* 0x000fe40000400000 */
[----:B------:R-:W1:Y:S01]  /*19f70*/  MUFU.RCP R2, R2 ;  /* 0x0000000200027308 */ /* 0x000e620000001000 */
[C---:B0-----:R-:W-:Y:S01]  /*19f80*/  FMUL R15, R0.reuse, R15 ;  /* 0x0000000f000f7220 */ /* 0x041fe20000400000 */
[C---:B------:R-:W-:Y:S01]  /*19f90*/  FMUL R13, R0.reuse, R13 ;  /* 0x0000000d000d7220 */ /* 0x040fe20000400000 */
[----:B------:R-:W-:Y:S01]  /*19fa0*/  FMUL R12, R0, R12 ;  /* 0x0000000c000c7220 */ /* 0x000fe20000400000 */
[----:B------:R-:W-:Y:S01]  /*19fb0*/  @!P3 FMUL R16, R16, 16777216 ;  /* 0x4b8000001010b820 */ /* 0x000fe20000400000 */
[----:B------:R-:W-:Y:S01]  /*19fc0*/  FMUL R11, R0, R11 ;  /* 0x0000000b000b7220 */ /* 0x000fe20000400000 */
[----:B------:R-:W-:Y:S01]  /*19fd0*/  @!P3 FMUL R17, R17, 16777216 ;  /* 0x4b8000001111b820 */ /* 0x000fe20000400000 */
[----:B------:R-:W-:Y:S01]  /*19fe0*/  @!P3 FMUL R18, R18, 16777216 ;  /* 0x4b8000001212b820 */ /* 0x000fe20000400000 */
[----:B------:R-:W-:Y:S01]  /*19ff0*/  STL [R1+0x53c], R15 ;  /* 0x00053c0f01007387 */ /* 0x000fe20000100800 */
[----:B------:R-:W-:-:S03]  /*1a000*/  @!P3 FMUL R19, R19, 16777216 ;  /* 0x4b8000001313b820 */ /* 0x000fc60000400000 */
[----:B------:R0:W-:Y:S01]  /*1a010*/  STL [R1+0x538], R13 ;  /* 0x0005380d01007387 */ /* 0x0001e20000100800 */
[----:B------:R-:W-:-:S03]  /*1a020*/  @P5 FMUL R6, R6, 0.25 ;  /* 0x3e80000006065820 */ /* 0x000fc60000400000 */
[----:B------:R2:W-:Y:S01]  /*1a030*/  STL [R1+0x534], R12 ;  /* 0x0005340c01007387 */ /* 0x0005e20000100800 */
[----:B------:R-:W-:-:S03]  /*1a040*/  @P5 FMUL R5, R5, 0.25 ;  /* 0x3e80000005055820 */ /* 0x000fc60000400000 */
[----:B------:R3:W-:Y:S01]  /*1a050*/  STL [R1+0x530], R11 ;  /* 0x0005300b01007387 */ /* 0x0007e20000100800 */
[C---:B0-----:R-:W-:Y:S01]  /*1a060*/  FMUL R13, R0.reuse, R16 ;  /* 0x00000010000d7220 */ /* 0x041fe20000400000 */
[----:B--2---:R-:W-:-:S04]  /*1a070*/  FMUL R12, R0, R17 ;  /* 0x00000011000c7220 */ /* 0x004fc80000400000 */
[----:B------:R-:W-:Y:S01]  /*1a080*/  STL [R1+0x224], R13 ;  /* 0x0002240d01007387 */ /* 0x000fe20000100800 */
[C---:B---3--:R-:W-:Y:S01]  /*1a090*/  FMUL R11, R0.reuse, R18 ;  /* 0x00000012000b7220 */ /* 0x048fe20000400000 */
[----:B------:R-:W-:Y:S01]  /*1a0a0*/  FMUL R0, R0, R19 ;  /* 0x0000001300007220 */ /* 0x000fe20000400000 */
[----:B------:R-:W-:Y:S01]  /*1a0b0*/  @P5 FMUL R7, R7, 0.25 ;  /* 0x3e80000007075820 */ /* 0x000fe20000400000 */
[----:B------:R-:W-:Y:S01]  /*1a0c0*/  @!P6 FMUL R6, R6, 16777216 ;  /* 0x4b8000000606e820 */ /* 0x000fe20000400000 */
[----:B------:R-:W-:Y:S01]  /*1a0d0*/  STL [R1+0x21c], R12 ;  /* 0x00021c0c01007387 */ /* 0x000fe20000100800 */
[----:B------:R-:W-:Y:S01]  /*1a0e0*/  @P5 FMUL R8, R8, 0.25 ;  /* 0x3e80000008085820 */ /* 0x000fe20000400000 */
[----:B------:R-:W-:Y:S02]  /*1a0f0*/  @!P6 FMUL R5, R5, 16777216 ;  /* 0x4b8000000505e820 */ /* 0x000fe40000400000 */
[----:B------:R-:W-:Y:S01]  /*1a100*/  STL [R1+0x220], R11 ;  /* 0x0002200b01007387 */ /* 0x000fe20000100800 */
[----:B------:R-:W-:Y:S01]  /*1a110*/  @P5 FMUL R9, R9, 0.25 ;  /* 0x3e80000009095820 */ /* 0x000fe20000400000 */
[----:B------:R-:W-:Y:S01]  /*1a120*/  @!P6 FMUL R7, R7, 16777216 ;  /* 0x4b8000000707e820 */ /* 0x000fe20000400000 */
[----:B-1----:R-:W-:Y:S01]  /*1a130*/  FMUL R117, R2, R6 ;  /* 0x0000000602757220 */ /* 0x002fe20000400000 */
[----:B------:R0:W-:Y:S01]  /*1a140*/  STL [R1+0x218], R0 ;  /* 0x0002180001007387 */ /* 0x0001e20000100800 */
[----:B------:R-:W-:Y:S01]  /*1a150*/  @!P6 FMUL R8, R8, 16777216 ;  /* 0x4b8000000808e820 */ /* 0x000fe20000400000 */
[----:B------:R-:W-:Y:S01]  /*1a160*/  @!P6 FMUL R9, R9, 16777216 ;  /* 0x4b8000000909e820 */ /* 0x000fe20000400000 */
[----:B------:R-:W-:Y:S01]  /*1a170*/  @P5 FMUL R10, R10, 0.25 ;  /* 0x3e8000000a0a5820 */ /* 0x000fe20000400000 */
[----:B0-----:R-:W-:-:S03]  /*1a180*/  FMUL R0, R2, R5 ;  /* 0x0000000502007220 */ /* 0x001fc60000400000 */
[----:B------:R-:W-:Y:S01]  /*1a190*/  @!P6 FMUL R10, R10, 16777216 ;  /* 0x4b8000000a0ae820 */ /* 0x000fe20000400000 */
[----:B------:R-:W-:Y:S01]  /*1a1a0*/  @P5 FMUL R4, R4, 0.25 ;  /* 0x3e80000004045820 */ /* 0x000fe20000400000 */
[----:B------:R-:W-:-:S03]  /*1a1b0*/  @P5 FMUL R3, R3, 0.25 ;  /* 0x3e80000003035820 */ /* 0x000fc60000400000 */
[----:B------:R-:W-:Y:S01]  /*1a1c0*/  @!P6 FMUL R4, R4, 16777216 ;  /* 0x4b8000000404e820 */ /* 0x000fe20000400000 */
[----:B------:R-:W-:-:S04]  /*1a1d0*/  @!P6 FMUL R3, R3, 16777216 ;  /* 0x4b8000000303e820 */ /* 0x000fc80000400000 */
[C---:B------:R-:W-:Y:S01]  /*1a1e0*/  FMUL R11, R2.reuse, R3 ;  /* 0x00000003020b7220 */ /* 0x040fe20000400000 */
[C---:B------:R-:W-:Y:S01]  /*1a1f0*/  FMUL R3, R2.reuse, R4 ;  /* 0x0000000402037220 */ /* 0x040fe20000400000 */
[----:B------:R-:W-:-:S03]  /*1a200*/  FMUL R4, R2, R7 ;  /* 0x0000000702047220 */ /* 0x000fc60000400000 */
[----:B------:R-:W-:Y:S04]  /*1a210*/  STL [R1+0x278], R11 ;  /* 0x0002780b01007387 */ /* 0x000fe80000100800 */
[----:B------:R0:W-:Y:S04]  /*1a220*/  STL [R1+0x260], R3 ;  /* 0x0002600301007387 */ /* 0x0001e80000100800 */
[----:B------:R-:W-:Y:S04]  /*1a230*/  STL [R1+0x790], R117 ;  /* 0x0007907501007387 */ /* 0x000fe80000100800 */
[----:B------:R1:W-:Y:S01]  /*1a240*/  STL [R1+0x268], R0 ;  /* 0x0002680001007387 */ /* 0x0003e20000100800 */
[----:B0-----:R-:W-:-:S03]  /*1a250*/  FMUL R3, R2, R8 ;  /* 0x0000000802037220 */ /* 0x001fc60000400000 */
[----:B------:R-:W-:Y:S01]  /*1a260*/  STL [R1+0x214], R4 ;  /* 0x0002140401007387 */ /* 0x000fe20000100800 */
[----:B-1----:R-:W-:-:S03]  /*1a270*/  FMUL R0, R2, R9 ;  /* 0x0000000902007220 */ /* 0x002fc60000400000 */
[----:B------:R-:W-:Y:S04]  /*1a280*/  STL [R1+0x210], R3 ;  /* 0x0002100301007387 */ /* 0x000fe80000100800 */
[----:B------:R-:W2:Y:S01]  /*1a290*/  LDL.LU.64 R30, [R1+0x118] ;  /* 0x00011800011e7983 */ /* 0x000ea20000300a00 */
[----:B------:R-:W-:-:S03]  /*1a2a0*/  FMUL R2, R2, R10 ;  /* 0x0000000a02027220 */ /* 0x000fc60000400000 */
[----:B------:R0:W-:Y:S02]  /*1a2b0*/  STL [R1+0x20c], R0 ;  /* 0x00020c0001007387 */ /* 0x0001e40000100800 */
[----:B0-----:R-:W-:Y:S02]  /*1a2c0*/  IADD3 R0, PT, PT, R20, -0x3f3504f3, RZ ;  /* 0xc0cafb0d14007810 */ /* 0x001fe40007ffe0ff */
[----:B------:R0:W-:Y:S02]  /*1a2d0*/  STL [R1+0x204], R2 ;  /* 0x0002040201007387 */ /* 0x0001e40000100800 */
[----:B------:R-:W-:Y:S02]  /*1a2e0*/  LOP3.LUT R0, R0, 0xff800000, RZ, 0xc0, !PT ;  /* 0xff80000000007812 */ /* 0x000fe400078ec0ff */
[----:B------:R-:W3:Y:S01]  /*1a2f0*/  LDL.LU R10, [R1+0x88] ;  /* 0x00008800010a7983 */ /* 0x000ee20000300800 */
[----:B------:R-:W-:-:S03]  /*1a300*/  FSEL R24, RZ, -23, P4 ;  /* 0xc1b80000ff187808 */ /* 0x000fc60002000000 */
[----:B------:R-:W4:Y:S01]  /*1a310*/  LDL.LU R9, [R1+0x8c] ;  /* 0x00008c0001097983 */ /* 0x000f220000300800 */
[----:B0-----:R-:W-:Y:S01]  /*1a320*/  I2FP.F32.S32 R2, R0 ;  /* 0x0000000000027245 */ /* 0x001fe20000201400 */
[----:B------:R-:W-:Y:S02]  /*1a330*/  IMAD.IADD R0, R20, 0x1, -R0 ;  /* 0x0000000114007824 */ /* 0x000fe400078e0a00 */
[----:B------:R-:W3:Y:S02]  /*1a340*/  LDL.LU R8, [R1+0x78] ;  /* 0x0000780001087983 */ /* 0x000ee40000300800 */
[----:B------:R-:W-:Y:S01]  /*1a350*/  FADD R0, R0, -1 ;  /* 0xbf80000000007421 */ /* 0x000fe20000000000 */
[----:B------:R-:W-:Y:S01]  /*1a360*/  FFMA.FTZ R3, R2, 1.1920928955078125e-07, R24 ;  /* 0x3400000002037823 */ /* 0x000fe20000010018 */
[----:B------:R-:W4:Y:S02]  /*1a370*/  LDL.LU R7, [R1+0x7c] ;  /* 0x00007c0001077983 */ /* 0x000f240000300800 */
[----:B------:R-:W-:-:S02]  /*1a380*/  FFMA.FTZ R2, R0, R26, -0.16845393180847167969 ;  /* 0xbe2c7f3000027423 */ /* 0x000fc4000001001a */
[----:B------:R-:W4:Y:S02]  /*1a390*/  LDL.LU R6, [R1+0x68] ;  /* 0x0000680001067983 */ /* 0x000f240000300800 */
[C---:B------:R-:W-:Y:S02]  /*1a3a0*/  FFMA.FTZ R2, R0.reuse, R2, 0.1716887056827545166 ;  /* 0x3e2fcf2a00027423 */ /* 0x040fe40000010002 */
[----:B------:R-:W4:Y:S02]  /*1a3b0*/  LDL.LU R5, [R1+0x6c] ;  /* 0x00006c0001057983 */ /* 0x000f240000300800 */
[C---:B------:R-:W-:Y:S02]  /*1a3c0*/  FFMA.FTZ R2, R0.reuse, R2, -0.17900948226451873779 ;  /* 0xbe374e4300027423 */ /* 0x040fe40000010002 */
[----:B------:R-:W4:Y:S02]  /*1a3d0*/  LDL.LU R4, [R1+0x368] ;  /* 0x0003680001047983 */ /* 0x000f240000300800 */
        /* <DEDUP_REMOVED lines=10> */
[----:B------:R-:W-:Y:S02]  /*1a480*/  FSEL R3, RZ, -23, P2 ;  /* 0xc1b80000ff037808 */ /* 0x000fe40001000000 */
[----:B------:R-:W-:-:S13]  /*1a490*/  ISETP.GE.U32.AND P2, PT, R20, 0x7f800000, PT ;  /* 0x7f8000001400780c */ /* 0x000fda0003f46070 */
[----:B------:R-:W-:-:S05]  /*1a4a0*/  @P2 MOV R0, 0x7f800000 ;  /* 0x7f80000000002802 */ /* 0x000fca0000000f00 */
[----:B------:R-:W-:Y:S01]  /*1a4b0*/  @P2 FFMA.FTZ R87, R20, R0, +INF ;  /* 0x7f80000014572423 */ /* 0x000fe20000010000 */
[----:B------:R-:W-:-:S05]  /*1a4c0*/  VIADD R0, R22, 0xc0cafb0d ;  /* 0xc0cafb0d16007836 */ /* 0x000fca0000000000 */
[----:B------:R-:W-:-:S04]  /*1a4d0*/  LOP3.LUT R0, R0, 0xff800000, RZ, 0xc0, !PT ;  /* 0xff80000000007812 */ /* 0x000fc800078ec0ff */
[-C--:B------:R-:W-:Y:S02]  /*1a4e0*/  I2FP.F32.S32 R2, R0.reuse ;  /* 0x0000000000027245 */ /* 0x080fe40000201400 */
[----:B------:R-:W-:-:S05]  /*1a4f0*/  IADD3 R0, PT, PT, R22, -R0, RZ ;  /* 0x8000000016007210 */ /* 0x000fca0007ffe0ff */
[----:B------:R-:W-:Y:S01]  /*1a500*/  FADD R0, R0, -1 ;  /* 0xbf80000000007421 */ /* 0x000fe20000000000 */
[----:B------:R-:W-:-:S03]  /*1a510*/  FFMA.FTZ R3, R2, 1.1920928955078125e-07, R3 ;  /* 0x3400000002037823 */ /* 0x000fc60000010003 */
        /* <DEDUP_REMOVED lines=13> */
[----:B------:R-:W4:Y:S01]  /*1a5f0*/  LDL.LU R3, [R1+0x36c] ;  /* 0x00036c0001037983 */ /* 0x000f220000300800 */
[----:B------:R-:W-:-:S13]  /*1a600*/  ISETP.GE.U32.AND P2, PT, R22, 0x7f800000, PT ;  /* 0x7f8000001600780c */ /* 0x000fda0003f46070 */
[----:B------:R-:W-:-:S04]  /*1a610*/  @P2 IMAD.MOV.U32 R0, RZ, RZ, 0x7f800000 ;  /* 0x7f800000ff002424 */ /* 0x000fc800078e00ff */
[----:B------:R-:W-:Y:S01]  /*1a620*/  @P2 FFMA.FTZ R85, R22, R0, +INF ;  /* 0x7f80000016552423 */ /* 0x000fe20000010000 */
[----:B--2---:R-:W-:-:S05]  /*1a630*/  IMAD.MOV.U32 R2, RZ, RZ, R31 ;  /* 0x000000ffff027224 */ /* 0x004fca00078e001f */
[C---:B------:R-:W-:Y:S02]  /*1a640*/  FSETP.GT.AND P3, PT, |R2|.reuse, 8.50705917302346158658e+37, PT ;  /* 0x7e8000000200780b */ /* 0x040fe40003f64200 */
[C---:B------:R-:W-:Y:S01]  /*1a650*/  FSETP.GEU.AND P4, PT, |R2|.reuse, 1.175494350822287508e-38, PT ;  /* 0x008000000200780b */ /* 0x040fe20003f8e200 */
[C---:B------:R-:W-:Y:S01]  /*1a660*/  FMUL R15, R2.reuse, 8388608 ;  /* 0x4b000000020f7820 */ /* 0x040fe20000400000 */
[----:B------:R-:W-:-:S04]  /*1a670*/  FSETP.GEU.AND P2, PT, R2, 1.175494350822287508e-38, PT ;  /* 0x008000000200780b */ /* 0x000fc80003f4e000 */
[----:B------:R-:W-:-:S05]  /*1a680*/  FSEL R15, R15, R2, !P2 ;  /* 0x000000020f0f7208 */ /* 0x000fca0005000000 */
[----:B------:R-:W-:-:S04]  /*1a690*/  @P3 FMUL R2, R2, 0.25 ;  /* 0x3e80000002023820 */ /* 0x000fc80000400000 */
[----:B------:R-:W-:-:S06]  /*1a6a0*/  @!P4 FMUL R2, R2, 16777216 ;  /* 0x4b8000000202c820 */ /* 0x000fcc0000400000 */
[----:B------:R-:W0:Y:S01]  /*1a6b0*/  MUFU.RCP R2, R2 ;  /* 0x0000000200027308 */ /* 0x000e220000001000 */
[----:B---3--:R-:W-:Y:S01]  /*1a6c0*/  @P3 FMUL R8, R8, 0.25 ;  /* 0x3e80000008083820 */ /* 0x008fe20000400000 */
[----:B----4-:R-:W-:Y:S01]  /*1a6d0*/  @P3 FMUL R7, R7, 0.25 ;  /* 0x3e80000007073820 */ /* 0x010fe20000400000 */
[----:B------:R-:W-:Y:S01]  /*1a6e0*/  @P3 FMUL R6, R6, 0.25 ;  /* 0x3e80000006063820 */ /* 0x000fe20000400000 */
[----:B------:R-:W-:Y:S01]  /*1a6f0*/  @P3 FMUL R5, R5, 0.25 ;  /* 0x3e80000005053820 */ /* 0x000fe20000400000 */
[----:B------:R-:W-:-:S03]  /*1a700*/  @P3 FMUL R4, R4, 0.25 ;  /* 0x3e80000004043820 */ /* 0x000fc60000400000 */
[----:B------:R-:W-:Y:S01]  /*1a710*/  @!P4 FMUL R5, R5, 16777216 ;  /* 0x4b8000000505c820 */ /* 0x000fe20000400000 */
[----:B------:R-:W-:Y:S01]  /*1a720*/  @!P4 FMUL R4, R4, 16777216 ;  /* 0x4b8000000404c820 */ /* 0x000fe20000400000 */
[----:B------:R-:W-:Y:S01]  /*1a730*/  @!P4 FMUL R6, R6, 16777216 ;  /* 0x4b8000000606c820 */ /* 0x000fe20000400000 */
[----:B------:R-:W-:Y:S02]  /*1a740*/  @P3 FMUL R9, R9, 0.25 ;  /* 0x3e80000009093820 */ /* 0x000fe40000400000 */
[C---:B0-----:R-:W-:Y:S01]  /*1a750*/  FMUL R11, R2.reuse, R4 ;  /* 0x00000004020b7220 */ /* 0x041fe20000400000 */
[----:B------:R-:W-:Y:S01]  /*1a760*/  FMUL R4, R2, R5 ;  /* 0x0000000502047220 */ /* 0x000fe20000400000 */
[----:B------:R-:W-:Y:S01]  /*1a770*/  @P3 FMUL R10, R10, 0.25 ;  /* 0x3e8000000a0a3820 */ /* 0x000fe20000400000 */
[----:B------:R-:W-:Y:S01]  /*1a780*/  @!P4 FMUL R7, R7, 16777216 ;  /* 0x4b8000000707c820 */ /* 0x000fe20000400000 */
[----:B------:R-:W-:Y:S01]  /*1a790*/  @!P4 FMUL R8, R8, 16777216 ;  /* 0x4b8000000808c820 */ /* 0x000fe20000400000 */
[----:B------:R-:W-:Y:S01]  /*1a7a0*/  @!P4 FMUL R9, R9, 16777216 ;  /* 0x4b8000000909c820 */ /* 0x000fe20000400000 */
[----:B------:R-:W-:Y:S01]  /*1a7b0*/  @!P4 FMUL R10, R10, 16777216 ;  /* 0x4b8000000a0ac820 */ /* 0x000fe20000400000 */
[----:B------:R-:W-:Y:S01]  /*1a7c0*/  FMUL R5, R2, R7 ;  /* 0x0000000702057220 */ /* 0x000fe20000400000 */
[----:B------:R-:W-:-:S04]  /*1a7d0*/  @P3 FMUL R3, R3, 0.25 ;  /* 0x3e80000003033820 */ /* 0x000fc80000400000 */
[----:B------:R-:W-:-:S04]  /*1a7e0*/  @!P4 FMUL R3, R3, 16777216 ;  /* 0x4b8000000303c820 */ /* 0x000fc80000400000 */
[----:B------:R-:W-:-:S05]  /*1a7f0*/  FMUL R3, R2, R3 ;  /* 0x0000000302037220 */ /* 0x000fca0000400000 */
[----:B------:R0:W-:Y:S04]  /*1a800*/  STL [R1+0x36c], R3 ;  /* 0x00036c0301007387 */ /* 0x0001e80000100800 */
[----:B------:R-:W-:Y:S01]  /*1a810*/  STL [R1+0x368], R11 ;  /* 0x0003680b01007387 */ /* 0x000fe20000100800 */
[----:B0-----:R-:W-:-:S03]  /*1a820*/  FMUL R3, R2, R6 ;  /* 0x0000000602037220 */ /* 0x001fc60000400000 */
[----:B------:R0:W-:Y:S04]  /*1a830*/  STL [R1+0x29c], R4 ;  /* 0x00029c0401007387 */ /* 0x0001e80000100800 */
[----:B------:R1:W-:Y:S01]  /*1a840*/  STL [R1+0x294], R3 ;  /* 0x0002940301007387 */ /* 0x0003e20000100800 */
[----:B0-----:R-:W-:-:S03]  /*1a850*/  FMUL R4, R2, R8 ;  /* 0x0000000802047220 */ /* 0x001fc60000400000 */
[----:B------:R0:W-:Y:S01]  /*1a860*/  STL [R1+0x160], R5 ;  /* 0x0001600501007387 */ /* 0x0001e20000100800 */
[C---:B-1----:R-:W-:Y:S01]  /*1a870*/  FMUL R3, R2.reuse, R9 ;  /* 0x0000000902037220 */ /* 0x042fe20000400000 */
[----:B------:R-:W-:Y:S02]  /*1a880*/  FMUL R2, R2, R10 ;  /* 0x0000000a02027220 */ /* 0x000fe40000400000 */
[----:B------:R1:W-:Y:S04]  /*1a890*/  STL [R1+0x15c], R4 ;  /* 0x00015c0401007387 */ /* 0x0003e80000100800 */
[----:B------:R-:W2:Y:S04]  /*1a8a0*/  LDL.LU R9, [R1+0x80] ;  /* 0x0000800001097983 */ /* 0x000ea80000300800 */
[----:B------:R3:W-:Y:S04]  /*1a8b0*/  STL [R1+0x158], R3 ;  /* 0x0001580301007387 */ /* 0x0007e80000100800 */
[----:B------:R4:W-:Y:S04]  /*1a8c0*/  STL [R1+0x154], R2 ;  /* 0x0001540201007387 */ /* 0x0009e80000100800 */
[----:B------:R-:W2:Y:S04]  /*1a8d0*/  LDL.LU R8, [R1+0x84] ;  /* 0x0000840001087983 */ /* 0x000ea80000300800 */
[----:B------:R-:W2:Y:S04]  /*1a8e0*/  LDL.LU R7, [R1+0x70] ;  /* 0x0000700001077983 */ /* 0x000ea80000300800 */
[----:B------:R-:W2:Y:S04]  /*1a8f0*/  LDL.LU R6, [R1+0x74] ;  /* 0x0000740001067983 */ /* 0x000ea80000300800 */
[----:B0-----:R-:W2:Y:S04]  /*1a900*/  LDL.LU R5, [R1+0x60] ;  /* 0x0000600001057983 */ /* 0x001ea80000300800 */
[----:B-1----:R-:W2:Y:S04]  /*1a910*/  LDL.LU R4, [R1+0x64] ;  /* 0x0000640001047983 */ /* 0x002ea80000300800 */
[----:B---3--:R-:W3:Y:S04]  /*1a920*/  LDL.LU R3, [R1+0x360] ;  /* 0x0003600001037983 */ /* 0x008ee80000300800 */
[----:B----4-:R-:W4:Y:S01]  /*1a930*/  LDL.LU R2, [R1+0x364] ;  /* 0x0003640001027983 */ /* 0x010f220000300800 */
[----:B------:R-:W-:-:S04]  /*1a940*/  MOV R0, R30 ;  /* 0x0000001e00007202 */ /* 0x000fc80000000f00 */
        /* <DEDUP_REMOVED lines=8> */
[----:B------:R-:W-:Y:S02]  /*1a9d0*/  FSEL R10, RZ, -23, P3 ;  /* 0xc1b80000ff0a7808 */ /* 0x000fe40001800000 */
[----:B------:R-:W-:Y:S02]  /*1a9e0*/  FSETP.NEU.AND P3, PT, R21, RZ, PT ;  /* 0x000000ff1500720b */ /* 0x000fe40003f6d000 */
[----:B------:R-:W-:-:S11]  /*1a9f0*/  LOP3.LUT R28, R28, 0xfffffffe, RZ, 0xc0, !PT ;  /* 0xfffffffe1c1c7812 */ /* 0x000fd600078ec0ff */
[----:B------:R-:W-:Y:S02]  /*1aa00*/  @P3 LOP3.LUT R28, R28, 0x1, RZ, 0xfc, !PT ;  /* 0x000000011c1c3812 */ /* 0x000fe400078efcff */
[----:B------:R-:W-:Y:S01]  /*1aa10*/  ISETP.GE.U32.AND P3, PT, R13, 0x7f800000, PT ;  /* 0x7f8000000d00780c */ /* 0x000fe20003f66070 */
[----:B--2---:R-:W-:-:S04]  /*1aa20*/  @P4 FMUL R9, R9, 0.25 ;  /* 0x3e80000009094820 */ /* 0x004fc80000400000 */
[----:B------:R-:W-:Y:S01]  /*1aa30*/  @!P5 FMUL R9, R9, 16777216 ;  /* 0x4b8000000909d820 */ /* 0x000fe20000400000 */
[----:B------:R-:W-:Y:S01]  /*1aa40*/  @P4 FMUL R8, R8, 0.25 ;  /* 0x3e80000008084820 */ /* 0x000fe20000400000 */
[----:B------:R-:W-:Y:S01]  /*1aa50*/  @P4 FMUL R6, R6, 0.25 ;  /* 0x3e80000006064820 */ /* 0x000fe20000400000 */
[----:B------:R-:W-:Y:S01]  /*1aa60*/  @P4 FMUL R5, R5, 0.25 ;  /* 0x3e80000005054820 */ /* 0x000fe20000400000 */
[----:B------:R-:W-:Y:S01]  /*1aa70*/  @P4 FMUL R4, R4, 0.25 ;  /* 0x3e80000004044820 */ /* 0x000fe20000400000 */
[----:B---3--:R-:W-:Y:S01]  /*1aa80*/  @P4 FMUL R3, R3, 0.25 ;  /* 0x3e80000003034820 */ /* 0x008fe20000400000 */
[----:B----4-:R-:W-:-:S03]  /*1aa90*/  @P4 FMUL R2, R2, 0.25 ;  /* 0x3e80000002024820 */ /* 0x010fc60000400000 */
[----:B------:R-:W-:Y:S01]  /*1aaa0*/  @!P5 FMUL R3, R3, 16777216 ;  /* 0x4b8000000303d820 */ /* 0x000fe20000400000 */
[----:B------:R-:W-:Y:S01]  /*1aab0*/  @!P5 FMUL R2, R2, 16777216 ;  /* 0x4b8000000202d820 */ /* 0x000fe20000400000 */
[----:B------:R-:W-:Y:S01]  /*1aac0*/  @!P5 FMUL R4, R4, 16777216 ;  /* 0x4b8000000404d820 */ /* 0x000fe20000400000 */
[----:B------:R-:W-:Y:S02]  /*1aad0*/  @!P5 FMUL R5, R5, 16777216 ;  /* 0x4b8000000505d820 */ /* 0x000fe40000400000 */
[C---:B0-----:R-:W-:Y:S01]  /*1aae0*/  FMUL R11, R0.reuse, R2 ;  /* 0x00000002000b7220 */ /* 0x041fe20000400000 */
[----:B------:R-:W-:Y:S01]  /*1aaf0*/  FMUL R2, R0, R3 ;  /* 0x0000000300027220 */ /* 0x000fe20000400000 */
[----:B------:R-:W-:Y:S01]  /*1ab00*/  @!P5 FMUL R6, R6, 16777216 ;  /* 0x4b8000000606d820 */ /* 0x000fe20000400000 */
[----:B------:R-:W-:Y:S01]  /*1ab10*/  @P4 FMUL R7, R7, 0.25 ;  /* 0x3e80000007074820 */ /* 0x000fe20000400000 */
[C---:B------:R-:W-:Y:S01]  /*1ab20*/  FMUL R4, R0.reuse, R4 ;  /* 0x0000000400047220 */ /* 0x040fe20000400000 */
[----:B------:R-:W-:Y:S01]  /*1ab30*/  STL [R1+0x254], R11 ;  /* 0x0002540b01007387 */ /* 0x000fe20000100800 */
[----:B------:R-:W-:-:S03]  /*1ab40*/  FMUL R3, R0, R5 ;  /* 0x0000000500037220 */ /* 0x000fc60000400000 */
[----:B------:R0:W-:Y:S01]  /*1ab50*/  STL [R1+0x248], R2 ;  /* 0x0002480201007387 */ /* 0x0001e20000100800 */
[----:B------:R-:W-:Y:S01]  /*1ab60*/  @!P5 FMUL R7, R7, 16777216 ;  /* 0x4b8000000707d820 */ /* 0x000fe20000400000 */
[----:B------:R-:W-:Y:S02]  /*1ab70*/  @!P5 FMUL R8, R8, 16777216 ;  /* 0x4b8000000808d820 */ /* 0x000fe40000400000 */
[----:B------:R1:W-:Y:S01]  /*1ab80*/  STL [R1+0x244], R4 ;  /* 0x0002440401007387 */ /* 0x0003e20000100800 */
[----:B0-----:R-:W-:-:S03]  /*1ab90*/  FMUL R2, R0, R6 ;  /* 0x0000000600027220 */ /* 0x001fc60000400000 */
[----:B------:R0:W-:Y:S01]  /*1aba0*/  STL [R1+0x23c], R3 ;  /* 0x00023c0301007387 */ /* 0x0001e20000100800 */
[----:B-1----:R-:W-:-:S03]  /*1abb0*/  FMUL R4, R0, R7 ;  /* 0x0000000700047220 */ /* 0x002fc60000400000 */
[----:B------:R1:W-:Y:S01]  /*1abc0*/  STL [R1+0x148], R2 ;  /* 0x0001480201007387 */ /* 0x0003e20000100800 */
[C---:B0-----:R-:W-:Y:S01]  /*1abd0*/  FMUL R3, R0.reuse, R8 ;  /* 0x0000000800037220 */ /* 0x041fe20000400000 */
[----:B-1----:R-:W-:Y:S01]  /*1abe0*/  FMUL R2, R0, R9 ;  /* 0x0000000900027220 */ /* 0x002fe20000400000 */
[C---:B------:R-:W-:Y:S01]  /*1abf0*/  IADD3 R0, PT, PT, R13.reuse, -0x3f3504f3, RZ ;  /* 0xc0cafb0d0d007810 */ /* 0x040fe20007ffe0ff */
[----:B------:R-:W-:Y:S03]  /*1ac00*/  STL [R1+0x144], R4 ;  /* 0x0001440401007387 */ /* 0x000fe60000100800 */
[----:B------:R-:W-:Y:S01]  /*1ac10*/  LOP3.LUT R0, R0, 0xff800000, RZ, 0xc0, !PT ;  /* 0xff80000000007812 */ /* 0x000fe200078ec0ff */
[----:B------:R-:W2:Y:S04]  /*1ac20*/  LDL.LU.64 R30, [R1+0x120] ;  /* 0x00012000011e7983 */ /* 0x000ea80000300a00 */
[----:B------:R-:W-:Y:S04]  /*1ac30*/  STL [R1+0x140], R3 ;  /* 0x0001400301007387 */ /* 0x000fe80000100800 */
[----:B------:R0:W-:Y:S02]  /*1ac40*/  STL [R1+0x13c], R2 ;  /* 0x00013c0201007387 */ /* 0x0001e40000100800 */
[----:B0-----:R-:W-:Y:S01]  /*1ac50*/  I2FP.F32.S32 R2, R0 ;  /* 0x0000000000027245 */ /* 0x001fe20000201400 */
[----:B------:R-:W-:-:S04]  /*1ac60*/  IMAD.IADD R0, R13, 0x1, -R0 ;  /* 0x000000010d007824 */ /* 0x000fc800078e0a00 */
[----:B------:R-:W-:Y:S01]  /*1ac70*/  FADD R0, R0, -1 ;  /* 0xbf80000000007421 */ /* 0x000fe20000000000 */
[----:B------:R-:W-:Y:S02]  /*1ac80*/  FFMA.FTZ R3, R2, 1.1920928955078125e-07, R10 ;  /* 0x3400000002037823 */ /* 0x000fe4000001000a */
[----:B------:R-:W3:Y:S01]  /*1ac90*/  LDL.LU R10, [R1+0x358] ;  /* 0x00035800010a7983 */ /* 0x000ee20000300800 */
[----:B------:R-:W-:-:S03]  /*1aca0*/  FFMA.FTZ R2, R0, R26, -0.16845393180847167969 ;  /* 0xbe2c7f3000027423 */ /* 0x000fc6000001001a */
[----:B------:R-:W4:Y:S01]  /*1acb0*/  LDL.LU R9, [R1+0x35c] ;  /* 0x00035c0001097983 */ /* 0x000f220000300800 */
[----:B------:R-:W-:-:S03]  /*1acc0*/  FFMA.FTZ R2, R0, R2, 0.1716887056827545166 ;  /* 0x3e2fcf2a00027423 */ /* 0x000fc60000010002 */
[----:B------:R-:W4:Y:S01]  /*1acd0*/  LDL.LU R8, [R1+0x348] ;  /* 0x0003480001087983 */ /* 0x000f220000300800 */
[----:B------:R-:W-:-:S03]  /*1ace0*/  FFMA.FTZ R2, R0, R2, -0.17900948226451873779 ;  /* 0xbe374e4300027423 */ /* 0x000fc60000010002 */
[----:B------:R-:W4:Y:S01]  /*1acf0*/  LDL.LU R7, [R1+0x34c] ;  /* 0x00034c0001077983 */ /* 0x000f220000300800 */
[----:B------:R-:W-:-:S03]  /*1ad00*/  FFMA.FTZ R2, R0, R2, 0.20512372255325317383 ;  /* 0x3e520bf400027423 */ /* 0x000fc60000010002 */
[----:B------:R-:W4:Y:S01]  /*1ad10*/  LDL.LU R6, [R1+0x338] ;  /* 0x0003380001067983 */ /* 0x000f220000300800 */
[----:B------:R-:W-:-:S03]  /*1ad20*/  FFMA.FTZ R2, R0, R2, -0.24046532809734344482 ;  /* 0xbe763c8b00027423 */ /* 0x000fc60000010002 */
[----:B------:R-:W4:Y:S01]  /*1ad30*/  LDL.LU R5, [R1+0x33c] ;  /* 0x00033c0001057983 */ /* 0x000f220000300800 */
[----:B------:R-:W-:-:S03]  /*1ad40*/  FFMA.FTZ R2, R0, R2, 0.28857114911079406738 ;  /* 0x3e93bf9900027423 */ /* 0x000fc60000010002 */
[----:B------:R-:W4:Y:S01]  /*1ad50*/  LDL.LU R4, [R1+0x328] ;  /* 0x0003280001047983 */ /* 0x000f220000300800 */
[----:B------:R-:W-:-:S04]  /*1ad60*/  FFMA.FTZ R2, R0, R2, -0.36067417263984680176 ;  /* 0xbeb8aa4900027423 */ /* 0x000fc80000010002 */
[----:B------:R-:W-:-:S04]  /*1ad70*/  FFMA.FTZ R2, R0, R2, 0.48089820146560668945 ;  /* 0x3ef6384a00027423 */ /* 0x000fc80000010002 */
[----:B------:R-:W-:-:S04]  /*1ad80*/  FFMA.FTZ R2, R0, R2, -0.72134751081466674805 ;  /* 0xbf38aa3b00027423 */ /* 0x000fc80000010002 */
[----:B------:R-:W-:-:S04]  /*1ad90*/  FMUL R2, R0, R2 ;  /* 0x0000000200027220 */ /* 0x000fc80000400000 */
[----:B------:R-:W-:-:S04]  /*1ada0*/  FMUL R2, R0, R2 ;  /* 0x0000000200027220 */ /* 0x000fc80000400000 */
[----:B------:R-:W-:-:S04]  /*1adb0*/  FFMA.FTZ R0, R0, 1.4426950216293334961, R2 ;  /* 0x3fb8aa3b00007823 */ /* 0x000fc80000010002 */
[----:B------:R-:W-:Y:S01]  /*1adc0*/  FADD R81, R3, R0 ;  /* 0x0000000003517221 */ /* 0x000fe20000000000 */
[----:B------:R-:W-:-:S05]  /*1add0*/  @P3 MOV R0, 0x7f800000 ;  /* 0x7f80000000003802 */ /* 0x000fca0000000f00 */
[----:B------:R-:W-:Y:S01]  /*1ade0*/  @P3 FFMA.FTZ R81, R13, R0, +INF ;  /* 0x7f8000000d513423 */ /* 0x000fe20000010000 */
[----:B------:R-:W-:-:S05]  /*1adf0*/  VIADD R0, R15, 0xc0cafb0d ;  /* 0xc0cafb0d0f007836 */ /* 0x000fca0000000000 */
[----:B------:R-:W-:-:S04]  /*1ae00*/  LOP3.LUT R0, R0, 0xff800000, RZ, 0xc0, !PT ;  /* 0xff80000000007812 */ /* 0x000fc800078ec0ff */
[-C--:B------:R-:W-:Y:S02]  /*1ae10*/  I2FP.F32.S32 R2, R0.reuse ;  /* 0x0000000000027245 */ /* 0x080fe40000201400 */
[----:B------:R-:W-:Y:S02]  /*1ae20*/  IADD3 R0, PT, PT, R15, -R0, RZ ;  /* 0x800000000f007210 */ /* 0x000fe40007ffe0ff */
[----:B------:R-:W-:-:S03]  /*1ae30*/  FSEL R3, RZ, -23, P2 ;  /* 0xc1b80000ff037808 */ /* 0x000fc60001000000 */
[----:B------:R-:W-:Y:S02]  /*1ae40*/  FADD R0, R0, -1 ;  /* 0xbf80000000007421 */ /* 0x000fe40000000000 */
[----:B------:R-:W-:Y:S02]  /*1ae50*/  FFMA.FTZ R3, R2, 1.1920928955078125e-07, R3 ;  /* 0x3400000002037823 */ /* 0x000fe40000010003 */
        /* <DEDUP_REMOVED lines=30> */
[----:B------:R-:W-:Y:S01]  /*1b040*/  @P3 FMUL R6, R6, 0.25 ;  /* 0x3e80000006063820 */ /* 0x000fe20000400000 */
[----:B------:R-:W-:Y:S01]  /*1b050*/  @P3 FMUL R5, R5, 0.25 ;  /* 0x3e80000005053820 */ /* 0x000fe20000400000 */
[----:B------:R-:W-:-:S03]  /*1b060*/  @P3 FMUL R4, R4, 0.25 ;  /* 0x3e80000004043820 */ /* 0x000fc60000400000 */
[----:B------:R-:W-:Y:S01]  /*1b070*/  @!P4 FMUL R5, R5, 16777216 ;  /* 0x4b8000000505c820 */ /* 0x000fe20000400000 */
[----:B------:R-:W-:Y:S01]  /*1b080*/  @!P4 FMUL R4, R4, 16777216 ;  /* 0x4b8000000404c820 */ /* 0x000fe20000400000 */
[----:B------:R-:W-:Y:S01]  /*1b090*/  @!P4 FMUL R6, R6, 16777216 ;  /* 0x4b8000000606c820 */ /* 0x000fe20000400000 */
[----:B------:R-:W-:Y:S02]  /*1b0a0*/  @!P4 FMUL R7, R7, 16777216 ;  /* 0x4b8000000707c820 */ /* 0x000fe40000400000 */
[C---:B0-----:R-:W-:Y:S01]  /*1b0b0*/  FMUL R11, R2.reuse, R4 ;  /* 0x00000004020b7220 */ /* 0x041fe20000400000 */
[----:B------:R-:W-:Y:S01]  /*1b0c0*/  FMUL R4, R2, R5 ;  /* 0x0000000502047220 */ /* 0x000fe20000400000 */
        /* <DEDUP_REMOVED lines=27> */
[----:B------:R-:W-:-:S02]  /*1b280*/  FSETP.NEU.AND P4, PT, R23, RZ, PT ;  /* 0x000000ff1700720b */ /* 0x000fc40003f8d000 */
[----:B------:R-:W-:Y:S02]  /*1b290*/  LOP3.LUT R28, R28, 0xffdfffff, RZ, 0xc0, !PT ;  /* 0xffdfffff1c1c7812 */ /* 0x000fe400078ec0ff */
[----:B------:R-:W-:-:S04]  /*1b2a0*/  MOV R0, R30 ;  /* 0x0000001e00007202 */ /* 0x000fc80000000f00 */
[----:B------:R-:W-:-:S05]  /*1b2b0*/  FSETP.GEU.AND P5, PT, |R0|, 1.175494350822287508e-38, PT ;  /* 0x008000000000780b */ /* 0x000fca0003fae200 */
[----:B------:R-:W-:Y:S02]  /*1b2c0*/  @P4 LOP3.LUT R28, R28, 0x200000, RZ, 0xfc, !PT ;  /* 0x002000001c1c4812 */ /* 0x000fe400078efcff */
[C---:B------:R-:W-:Y:S01]  /*1b2d0*/  FSETP.GT.AND P4, PT, |R0|.reuse, 8.50705917302346158658e+37, PT ;  /* 0x7e8000000000780b */ /* 0x040fe20003f84200 */
[C---:B------:R-:W-:Y:S01]  /*1b2e0*/  FMUL R11, R0.reuse, 8388608 ;  /* 0x4b000000000b7820 */ /* 0x040fe20000400000 */
[----:B------:R-:W-:-:S04]  /*1b2f0*/  FSETP.GEU.AND P3, PT, R0, 1.175494350822287508e-38, PT ;  /* 0x008000000000780b */ /* 0x000fc80003f6e000 */
[----:B------:R-:W-:-:S07]  /*1b300*/  FSEL R11, R11, R0, !P3 ;  /* 0x000000000b0b7208 */ /* 0x000fce0005800000 */
        /* <DEDUP_REMOVED lines=86> */
[----:B------:R-:W4:Y:S04]  /*1b870*/  LDL.LU R3, [R1+0x2f8] ;  /* 0x0002f80001037983 */ /* 0x000f280000300800 */
[----:B------:R-:W4:Y:S04]  /*1b880*/  LDL.LU R4, [R1+0x2fc] ;  /* 0x0002fc0001047983 */ /* 0x000f280000300800 */
[----:B------:R-:W4:Y:S04]  /*1b890*/  LDL.LU R5, [R1+0x2e8] ;  /* 0x0002e80001057983 */ /* 0x000f280000300800 */
        /* <DEDUP_REMOVED lines=16> */
[----:B------:R-:W-:-:S03]  /*1b9a0*/  @P3 FMUL R7, R7, 0.25 ;  /* 0x3e80000007073820 */ /* 0x000fc60000400000 */
[----:B------:R-:W-:Y:S01]  /*1b9b0*/  @!P4 FMUL R8, R8, 16777216 ;  /* 0x4b8000000808c820 */ /* 0x000fe20000400000 */
[----:B------:R-:W-:Y:S01]  /*1b9c0*/  @!P4 FMUL R7, R7, 16777216 ;  /* 0x4b8000000707c820 */ /* 0x000fe20000400000 */
[----:B------:R-:W-:Y:S01]  /*1b9d0*/  @!P4 FMUL R9, R9, 16777216 ;  /* 0x4b8000000909c820 */ /* 0x000fe20000400000 */
[----:B------:R-:W-:Y:S01]  /*1b9e0*/  @!P4 FMUL R10, R10, 16777216 ;  /* 0x4b8000000a0ac820 */ /* 0x000fe20000400000 */
[----:B------:R-:W-:Y:S01]  /*1b9f0*/  @P3 FMUL R3, R3, 0.25 ;  /* 0x3e80000003033820 */ /* 0x000fe20000400000 */
[----:B------:R-:W-:Y:S01]  /*1ba00*/  @P3 FMUL R4, R4, 0.25 ;  /* 0x3e80000004043820 */ /* 0x000fe20000400000 */
[----:B------:R-:W-:Y:S01]  /*1ba10*/  @P3 FMUL R5, R5, 0.25 ;  /* 0x3e80000005053820 */ /* 0x000fe20000400000 */
[----:B------:R-:W-:-:S03]  /*1ba20*/  @P3 FMUL R6, R6, 0.25 ;  /* 0x3e80000006063820 */ /* 0x000fc60000400000 */
[----:B------:R-:W-:Y:S01]  /*1ba30*/  @!P4 FMUL R5, R5, 16777216 ;  /* 0x4b8000000505c820 */ /* 0x000fe20000400000 */
[----:B------:R-:W-:Y:S01]  /*1ba40*/  @!P4 FMUL R4, R4, 16777216 ;  /* 0x4b8000000404c820 */ /* 0x000fe20000400000 */
[----:B------:R-:W-:Y:S01]  /*1ba50*/  @!P4 FMUL R6, R6, 16777216 ;  /* 0x4b8000000606c820 */ /* 0x000fe20000400000 */
[----:B------:R-:W-:-:S03]  /*1ba60*/  @!P4 FMUL R3, R3, 16777216 ;  /* 0x4b8000000303c820 */ /* 0x000fc60000400000 */
[C---:B0-----:R-:W-:Y:S01]  /*1ba70*/  FMUL R12, R2.reuse, R6 ;  /* 0x00000006020c7220 */ /* 0x041fe20000400000 */
[C---:B------:R-:W-:Y:S01]  /*1ba80*/  FMUL R6, R2.reuse, R5 ;  /* 0x0000000502067220 */ /* 0x040fe20000400000 */
[C---:B------:R-:W-:Y:S01]  /*1ba90*/  FMUL R5, R2.reuse, R4 ;  /* 0x0000000402057220 */ /* 0x040fe20000400000 */
[C---:B------:R-:W-:Y:S01]  /*1baa0*/  FMUL R4, R2.reuse, R3 ;  /* 0x0000000302047220 */ /* 0x040fe20000400000 */
[C---:B------:R-:W-:Y:S01]  /*1bab0*/  FMUL R3, R2.reuse, R7 ;  /* 0x0000000702037220 */ /* 0x040fe20000400000 */
[----:B------:R-:W-:Y:S04]  /*1bac0*/  STL [R1+0x150], R12 ;  /* 0x0001500c01007387 */ /* 0x000fe80000100800 */
[----:B------:R-:W-:Y:S04]  /*1bad0*/  STL [R1+0x14c], R6 ;  /* 0x00014c0601007387 */ /* 0x000fe80000100800 */
[----:B------:R0:W-:Y:S04]  /*1bae0*/  STL [R1+0x12c], R5 ;  /* 0x00012c0501007387 */ /* 0x0001e80000100800 */
[----:B------:R1:W-:Y:S04]  /*1baf0*/  STL [R1+0x128], R4 ;  /* 0x0001280401007387 */ /* 0x0003e80000100800 */
[----:B------:R2:W-:Y:S01]  /*1bb00*/  STL [R1+0xc4], R3 ;  /* 0x0000c40301007387 */ /* 0x0005e20000100800 */
[C---:B0-----:R-:W-:Y:S01]  /*1bb10*/  FMUL R5, R2.reuse, R8 ;  /* 0x0000000802057220 */ /* 0x041fe20000400000 */
[----:B-1----:R-:W-:-:S04]  /*1bb20*/  FMUL R4, R2, R9 ;  /* 0x0000000902047220 */ /* 0x002fc80000400000 */
[----:B------:R-:W-:Y:S01]  /*1bb30*/  STL [R1+0xc0], R5 ;  /* 0x0000c00501007387 */ /* 0x000fe20000100800 */
[----:B--2---:R-:W-:-:S03]  /*1bb40*/  FMUL R3, R2, R10 ;  /* 0x0000000a02037220 */ /* 0x004fc60000400000 */
[----:B------:R-:W2:Y:S04]  /*1bb50*/  LDL.LU R2, [R1+0x310] ;  /* 0x0003100001027983 */ /* 0x000ea80000300800 */
[----:B------:R-:W-:Y:S04]  /*1bb60*/  STL [R1+0xbc], R4 ;  /* 0x0000bc0401007387 */ /* 0x000fe80000100800 */
[----:B------:R0:W-:Y:S04]  /*1bb70*/  STL [R1+0xb8], R3 ;  /* 0x0000b80301007387 */ /* 0x0001e80000100800 */
[----:B0-----:R-:W3:Y:S04]  /*1bb80*/  LDL.LU R3, [R1+0x314] ;  /* 0x0003140001037983 */ /* 0x001ee80000300800 */
[----:B------:R-:W4:Y:S04]  /*1bb90*/  LDL.LU R4, [R1+0x300] ;  /* 0x0003000001047983 */ /* 0x000f280000300800 */
[----:B------:R-:W4:Y:S04]  /*1bba0*/  LDL.LU R5, [R1+0x304] ;  /* 0x0003040001057983 */ /* 0x000f280000300800 */
[----:B------:R-:W4:Y:S04]  /*1bbb0*/  LDL.LU R6, [R1+0x2f0] ;  /* 0x0002f00001067983 */ /* 0x000f280000300800 */
[----:B------:R-:W4:Y:S04]  /*1bbc0*/  LDL.LU R7, [R1+0x2f4] ;  /* 0x0002f40001077983 */ /* 0x000f280000300800 */
[----:B------:R-:W4:Y:S04]  /*1bbd0*/  LDL.LU R8, [R1+0x2e0] ;  /* 0x0002e00001087983 */ /* 0x000f280000300800 */
[----:B------:R-:W4:Y:S01]  /*1bbe0*/  LDL.LU R9, [R1+0x2e4] ;  /* 0x0002e40001097983 */ /* 0x000f220000300800 */
        /* <DEDUP_REMOVED lines=18> */
[----:B------:R-:W-:-:S04]  /*1bd10*/  @!P5 FMUL R2, R2, 16777216 ;  /* 0x4b8000000202d820 */ /* 0x000fc80000400000 */
[----:B0-----:R-:W-:Y:S01]  /*1bd20*/  FMUL R2, R0, R2 ;  /* 0x0000000200027220 */ /* 0x001fe20000400000 */
        /* <DEDUP_REMOVED lines=10> */
[----:B------:R-:W-:Y:S01]  /*1bdd0*/  @!P5 FMUL R6, R6, 16777216 ;  /* 0x4b8000000606d820 */ /* 0x000fe20000400000 */
[----:B------:R-:W-:Y:S01]  /*1bde0*/  @!P5 FMUL R5, R5, 16777216 ;  /* 0x4b8000000505d820 */ /* 0x000fe20000400000 */
[----:B------:R-:W-:Y:S01]  /*1bdf0*/  @!P5 FMUL R4, R4, 16777216 ;  /* 0x4b8000000404d820 */ /* 0x000fe20000400000 */
[C---:B------:R-:W-:Y:S01]  /*1be00*/  FMUL R9, R0.reuse, R9 ;  /* 0x0000000900097220 */ /* 0x040fe20000400000 */
[----:B------:R-:W-:Y:S01]  /*1be10*/  @!P5 FMUL R3, R3, 16777216 ;  /* 0x4b8000000303d820 */ /* 0x000fe20000400000 */
[C---:B------:R-:W-:Y:S01]  /*1be20*/  FMUL R8, R0.reuse, R8 ;  /* 0x0000000800087220 */ /* 0x040fe20000400000 */
[C---:B------:R-:W-:Y:S01]  /*1be30*/  FMUL R7, R0.reuse, R7 ;  /* 0x0000000700077220 */ /* 0x040fe20000400000 */
[C---:B------:R-:W-:Y:S01]  /*1be40*/  FMUL R6, R0.reuse, R6 ;  /* 0x0000000600067220 */ /* 0x040fe20000400000 */
[C---:B------:R-:W-:Y:S01]  /*1be50*/  FMUL R5, R0.reuse, R5 ;  /* 0x0000000500057220 */ /* 0x040fe20000400000 */
[----:B------:R-:W-:Y:S01]  /*1be60*/  STL [R1+0x11c], R9 ;  /* 0x00011c0901007387 */ /* 0x000fe20000100800 */
[C---:B------:R-:W-:Y:S01]  /*1be70*/  FMUL R4, R0.reuse, R4 ;  /* 0x0000000400047220 */ /* 0x040fe20000400000 */
[----:B------:R-:W-:Y:S01]  /*1be80*/  FMUL R3, R0, R3 ;  /* 0x0000000300037220 */ /* 0x000fe20000400000 */
[----:B------:R-:W-:Y:S01]  /*1be90*/  IADD3 R0, PT, PT, R12, -0x3f3504f3, RZ ;  /* 0xc0cafb0d0c007810 */ /* 0x000fe20007ffe0ff */
[----:B------:R-:W-:Y:S04]  /*1bea0*/  STL [R1+0x118], R8 ;  /* 0x0001180801007387 */ /* 0x000fe80000100800 */
[----:B------:R-:W-:Y:S01]  /*1beb0*/  STL [R1+0x114], R7 ;  /* 0x0001140701007387 */ /* 0x000fe20000100800 */
[----:B------:R-:W-:-:S03]  /*1bec0*/  LOP3.LUT R0, R0, 0xff800000, RZ, 0xc0, !PT ;  /* 0xff80000000007812 */ /* 0x000fc600078ec0ff */
[----:B------:R-:W-:Y:S04]  /*1bed0*/  STL [R1+0x110], R6 ;  /* 0x0001100601007387 */ /* 0x000fe80000100800 */
[----:B------:R-:W-:Y:S04]  /*1bee0*/  STL [R1+0xa4], R5 ;  /* 0x0000a40501007387 */ /* 0x000fe80000100800 */
[----:B------:R-:W-:Y:S04]  /*1bef0*/  STL [R1+0xa0], R4 ;  /* 0x0000a00401007387 */ /* 0x000fe80000100800 */
[----:B------:R-:W2:Y:S04]  /*1bf00*/  LDL.LU.64 R30, [R1+0x170] ;  /* 0x00017000011e7983 */ /* 0x000ea80000300a00 */
[----:B------:R-:W-:Y:S04]  /*1bf10*/  STL [R1+0x9c], R3 ;  /* 0x00009c0301007387 */ /* 0x000fe80000100800 */
[----:B------:R0:W-:Y:S02]  /*1bf20*/  STL [R1+0x98], R2 ;  /* 0x0000980201007387 */ /* 0x0001e40000100800 */
[----:B0-----:R-:W-:Y:S01]  /*1bf30*/  I2FP.F32.S32 R2, R0 ;  /* 0x0000000000027245 */ /* 0x001fe20000201400 */
[----:B------:R-:W-:-:S04]  /*1bf40*/  IMAD.IADD R0, R12, 0x1, -R0 ;  /* 0x000000010c007824 */ /* 0x000fc800078e0a00 */
        /* <DEDUP_REMOVED lines=38> */
[----:B------:R-:W4:Y:S04]  /*1c1b0*/  LDL.LU R4, [R1+0x2dc] ;  /* 0x0002dc0001047983 */ /* 0x000f280000300800 */
[----:B------:R-:W4:Y:S04]  /*1c1c0*/  LDL.LU R5, [R1+0x2c8] ;  /* 0x0002c80001057983 */ /* 0x000f280000300800 */
[----:B------:R-:W4:Y:S04]  /*1c1d0*/  LDL.LU R6, [R1+0x2cc] ;  /* 0x0002cc0001067983 */ /* 0x000f280000300800 */
        /* <DEDUP_REMOVED lines=30> */
[C---:B0-----:R-:W-:Y:S01]  /*1c3c0*/  FMUL R10, R0.reuse, R10 ;  /* 0x0000000a000a7220 */ /* 0x041fe20000400000 */
[C---:B------:R-:W-:Y:S01]  /*1c3d0*/  FMUL R9, R0.reuse, R9 ;  /* 0x0000000900097220 */ /* 0x040fe20000400000 */
[----:B------:R-:W-:Y:S01]  /*1c3e0*/  FMUL R8, R0, R8 ;  /* 0x0000000800087220 */ /* 0x000fe20000400000 */
[----:B------:R-:W-:Y:S01]  /*1c3f0*/  @!P4 FMUL R4, R4, 16777216 ;  /* 0x4b8000000404c820 */ /* 0x000fe20000400000 */
[C---:B------:R-:W-:Y:S01]  /*1c400*/  FMUL R7, R0.reuse, R7 ;  /* 0x0000000700077220 */ /* 0x040fe20000400000 */
[----:B------:R-:W-:Y:S01]  /*1c410*/  @!P4 FMUL R3, R3, 16777216 ;  /* 0x4b8000000303c820 */ /* 0x000fe20000400000 */
[C---:B------:R-:W-:Y:S01]  /*1c420*/  FMUL R6, R0.reuse, R6 ;  /* 0x0000000600067220 */ /* 0x040fe20000400000 */
[----:B------:R-:W-:Y:S01]  /*1c430*/  STL [R1+0xf8], R10 ;  /* 0x0000f80a01007387 */ /* 0x000fe20000100800 */
[C---:B------:R-:W-:Y:S01]  /*1c440*/  FMUL R5, R0.reuse, R5 ;  /* 0x0000000500057220 */ /* 0x040fe20000400000 */
[----:B------:R-:W-:-:S02]  /*1c450*/  FMUL R4, R0, R4 ;  /* 0x0000000400047220 */ /* 0x000fc40000400000 */
[----:B------:R-:W-:Y:S01]  /*1c460*/  STL [R1+0xf4], R9 ;  /* 0x0000f40901007387 */ /* 0x000fe20000100800 */
[----:B------:R-:W-:-:S03]  /*1c470*/  FMUL R3, R0, R3 ;  /* 0x0000000300037220 */ /* 0x000fc60000400000 */
[----:B------:R-:W-:Y:S04]  /*1c480*/  STL [R1+0xf0], R8 ;  /* 0x0000f00801007387 */ /* 0x000fe80000100800 */
[----:B------:R-:W-:Y:S04]  /*1c490*/  STL [R1+0xec], R7 ;  /* 0x0000ec0701007387 */ /* 0x000fe80000100800 */
[----:B------:R-:W-:Y:S04]  /*1c4a0*/  STL [R1+0x84], R6 ;  /* 0x0000840601007387 */ /* 0x000fe80000100800 */
[----:B------:R-:W-:Y:S04]  /*1c4b0*/  STL [R1+0x80], R5 ;  /* 0x0000800501007387 */ /* 0x000fe80000100800 */
        /* <DEDUP_REMOVED lines=45> */
[C---:B------:R-:W-:Y:S01]  /*1c790*/  FMUL R7, R2.reuse, R7 ;  /* 0x0000000702077220 */ /* 0x040fe20000400000 */
[C---:B------:R-:W-:Y:S01]  /*1c7a0*/  FMUL R6, R2.reuse, R6 ;  /* 0x0000000602067220 */ /* 0x040fe20000400000 */
[C---:B------:R-:W-:Y:S01]  /*1c7b0*/  FMUL R5, R2.reuse, R5 ;  /* 0x0000000502057220 */ /* 0x040fe20000400000 */
[C---:B------:R-:W-:Y:S01]  /*1c7c0*/  FMUL R4, R2.reuse, R4 ;  /* 0x0000000402047220 */ /* 0x040fe20000400000 */
[C---:B------:R-:W-:Y:S01]  /*1c7d0*/  FMUL R3, R2.reuse, R3 ;  /* 0x0000000302037220 */ /* 0x040fe20000400000 */
[----:B------:R-:W-:Y:S01]  /*1c7e0*/  STL [R1+0xd8], R9 ;  /* 0x0000d80901007387 */ /* 0x000fe20000100800 */
[----:B------:R-:W-:Y:S01]  /*1c7f0*/  FMUL R2, R2, R0 ;  /* 0x0000000002027220 */ /* 0x000fe20000400000 */
[----:B------:R-:W-:-:S02]  /*1c800*/  IADD3 R0, PT, PT, R15, -0x3f3504f3, RZ ;  /* 0xc0cafb0d0f007810 */ /* 0x000fc40007ffe0ff */
        /* <DEDUP_REMOVED lines=79> */
[----:B------:R-:W-:Y:S01]  /*1cd00*/  @P3 FMUL R6, R6, 0.25 ;  /* 0x3e80000006063820 */ /* 0x000fe20000400000 */
[C---:B0-----:R-:W-:Y:S01]  /*1cd10*/  FMUL R9, R0.reuse, R9 ;  /* 0x0000000900097220 */ /* 0x041fe20000400000 */
[C---:B------:R-:W-:Y:S01]  /*1cd20*/  FMUL R10, R0.reuse, R10 ;  /* 0x0000000a000a7220 */ /* 0x040fe20000400000 */
[C---:B------:R-:W-:Y:S01]  /*1cd30*/  FMUL R8, R0.reuse, R8 ;  /* 0x0000000800087220 */ /* 0x040fe20000400000 */
[----:B------:R-:W-:Y:S01]  /*1cd40*/  FMUL R7, R0, R7 ;  /* 0x0000000700077220 */ /* 0x000fe20000400000 */
[----:B------:R-:W-:Y:S01]  /*1cd50*/  @!P4 FMUL R6, R6, 16777216 ;  /* 0x4b8000000606c820 */ /* 0x000fe20000400000 */
[----:B------:R-:W-:Y:S01]  /*1cd60*/  @!P4 FMUL R5, R5, 16777216 ;  /* 0x4b8000000505c820 */ /* 0x000fe20000400000 */
[----:B------:R-:W-:Y:S01]  /*1cd70*/  @!P4 FMUL R4, R4, 16777216 ;  /* 0x4b8000000404c820 */ /* 0x000fe20000400000 */
[----:B------:R-:W-:Y:S01]  /*1cd80*/  @!P4 FMUL R3, R3, 16777216 ;  /* 0x4b8000000303c820 */ /* 0x000fe20000400000 */
[----:B------:R-:W-:Y:S01]  /*1cd90*/  STL [R1+0xb4], R10 ;  /* 0x0000b40a01007387 */ /* 0x000fe20000100800 */
[C---:B------:R-:W-:Y:S01]  /*1cda0*/  FMUL R117, R0.reuse, R6 ;  /* 0x0000000600757220 */ /* 0x040fe20000400000 */
[----:B------:R-:W-:-:S02]  /*1cdb0*/  FMUL R95, R0, R5 ;  /* 0x00000005005f7220 */ /* 0x000fc40000400000 */
[----:B------:R-:W-:Y:S01]  /*1cdc0*/  STL [R1+0xb0], R9 ;  /* 0x0000b00901007387 */ /* 0x000fe20000100800 */
[C---:B------:R-:W-:Y:S01]  /*1cdd0*/  FMUL R121, R0.reuse, R4 ;  /* 0x0000000400797220 */ /* 0x040fe20000400000 */
[----:B------:R-:W-:Y:S02]  /*1cde0*/  FMUL R94, R0, R3 ;  /* 0x00000003005e7220 */ /* 0x000fe40000400000 */
[----:B------:R-:W-:Y:S04]  /*1cdf0*/  STL [R1+0xac], R8 ;  /* 0x0000ac0801007387 */ /* 0x000fe80000100800 */
[----:B------:R0:W-:Y:S04]  /*1ce00*/  STL [R1+0xa8], R7 ;  /* 0x0000a80701007387 */ /* 0x0001e80000100800 */
[----:B------:R-:W2:Y:S04]  /*1ce10*/  LDL.LU R0, [R1+0x380] ;  /* 0x0003800001007983 */ /* 0x000ea80000300800 */
[----:B------:R-:W3:Y:S04]  /*1ce20*/  LDL.LU R3, [R1+0x384] ;  /* 0x0003840001037983 */ /* 0x000ee80000300800 */
[----:B------:R-:W4:Y:S04]  /*1ce30*/  LDL.LU R4, [R1+0x370] ;  /* 0x0003700001047983 */ /* 0x000f280000300800 */
[----:B------:R-:W4:Y:S04]  /*1ce40*/  LDL.LU R5, [R1+0x374] ;  /* 0x0003740001057983 */ /* 0x000f280000300800 */
[----:B------:R-:W4:Y:S04]  /*1ce50*/  LDL.LU R6, [R1+0x4e0] ;  /* 0x0004e00001067983 */ /* 0x000f280000300800 */
[----:B0-----:R-:W4:Y:S04]  /*1ce60*/  LDL.LU R7, [R1+0x4e4] ;  /* 0x0004e40001077983 */ /* 0x001f280000300800 */
        /* <DEDUP_REMOVED lines=22> */
[----:B----4-:R-:W-:Y:S02]  /*1cfd0*/  @P4 FMUL R4, R4, 0.25 ;  /* 0x3e80000004044820 */ /* 0x010fe40000400000 */
[----:B0-----:R-:W-:Y:S01]  /*1cfe0*/  FMUL R88, R2, R0 ;  /* 0x0000000002587220 */ /* 0x001fe20000400000 */
[----:B------:R-:W-:Y:S01]  /*1cff0*/  IADD3 R0, PT, PT, R10, -0x3f3504f3, RZ ;  /* 0xc0cafb0d0a007810 */ /* 0x000fe20007ffe0ff */
        /* <DEDUP_REMOVED lines=12> */
[----:B------:R-:W-:Y:S01]  /*1d0c0*/  LOP3.LUT R0, R0, 0xff800000, RZ, 0xc0, !PT ;  /* 0xff80000000007812 */ /* 0x000fe200078ec0ff */
[C---:B------:R-:W-:Y:S01]  /*1d0d0*/  FMUL R9, R2.reuse, R9 ;  /* 0x0000000902097220 */ /* 0x040fe20000400000 */
[C---:B------:R-:W-:Y:S01]  /*1d0e0*/  FMUL R8, R2.reuse, R8 ;  /* 0x0000000802087220 */ /* 0x040fe20000400000 */
[C---:B------:R-:W-:Y:S01]  /*1d0f0*/  FMUL R7, R2.reuse, R7 ;  /* 0x0000000702077220 */ /* 0x040fe20000400000 */
[C---:B------:R-:W-:Y:S01]  /*1d100*/  FMUL R6, R2.reuse, R6 ;  /* 0x0000000602067220 */ /* 0x040fe20000400000 */
[C---:B------:R-:W-:Y:S01]  /*1d110*/  FMUL R92, R2.reuse, R5 ;  /* 0x00000005025c7220 */ /* 0x040fe20000400000 */
[C---:B------:R-:W-:Y:S01]  /*1d120*/  FMUL R91, R2.reuse, R4 ;  /* 0x00000004025b7220 */ /* 0x040fe20000400000 */
[----:B------:R-:W-:Y:S01]  /*1d130*/  FMUL R90, R2, R3 ;  /* 0x00000003025a7220 */ /* 0x000fe20000400000 */
[----:B------:R-:W-:Y:S01]  /*1d140*/  I2FP.F32.S32 R2, R0 ;  /* 0x0000000000027245 */ /* 0x000fe20000201400 */
        /* <DEDUP_REMOVED lines=28> */
[C---:B------:R-:W-:Y:S01]  /*1d310*/  FFMA.FTZ R2, R0.reuse, R2, 0.20512372255325317383 ;  /* 0x3e520bf400027423 */ /* 0x040fe20000010002 */
[----:B------:R-:W-:Y:S03]  /*1d320*/  STL [R1+0x94], R9 ;  /* 0x0000940901007387 */ /* 0x000fe60000100800 */
[C---:B------:R-:W-:Y:S01]  /*1d330*/  FFMA.FTZ R2, R0.reuse, R2, -0.24046532809734344482 ;  /* 0xbe763c8b00027423 */ /* 0x040fe20000010002 */
[----:B------:R-:W-:Y:S03]  /*1d340*/  STL [R1+0x90], R8 ;  /* 0x0000900801007387 */ /* 0x000fe60000100800 */
[C---:B------:R-:W-:Y:S01]  /*1d350*/  FFMA.FTZ R2, R0.reuse, R2, 0.28857114911079406738 ;  /* 0x3e93bf9900027423 */ /* 0x040fe20000010002 */
[----:B------:R-:W2:Y:S03]  /*1d360*/  LDL.LU.64 R30, [R1+0x5e0] ;  /* 0x0005e000011e7983 */ /* 0x000ea60000300a00 */
[----:B------:R-:W-:-:S04]  /*1d370*/  FFMA.FTZ R2, R0, R2, -0.36067417263984680176 ;  /* 0xbeb8aa4900027423 */ /* 0x000fc80000010002 */
[----:B------:R-:W-:-:S04]  /*1d380*/  FFMA.FTZ R2, R0, R2, 0.48089820146560668945 ;  /* 0x3ef6384a00027423 */ /* 0x000fc80000010002 */
[----:B------:R-:W-:-:S04]  /*1d390*/  FFMA.FTZ R2, R0, R2, -0.72134751081466674805 ;  /* 0xbf38aa3b00027423 */ /* 0x000fc80000010002 */
[----:B------:R-:W-:-:S04]  /*1d3a0*/  FMUL R2, R0, R2 ;  /* 0x0000000200027220 */ /* 0x000fc80000400000 */
[C---:B------:R-:W-:Y:S01]  /*1d3b0*/  FMUL R2, R0.reuse, R2 ;  /* 0x0000000200027220 */ /* 0x040fe20000400000 */
[----:B------:R-:W-:Y:S03]  /*1d3c0*/  STL [R1+0x8c], R7 ;  /* 0x00008c0701007387 */ /* 0x000fe60000100800 */
[----:B------:R-:W-:Y:S01]  /*1d3d0*/  FFMA.FTZ R0, R0, 1.4426950216293334961, R2 ;  /* 0x3fb8aa3b00007823 */ /* 0x000fe20000010002 */
[----:B------:R0:W-:Y:S03]  /*1d3e0*/  STL [R1+0x88], R6 ;  /* 0x0000880601007387 */ /* 0x0001e60000100800 */
[----:B------:R-:W-:Y:S02]  /*1d3f0*/  FADD R20, R3, R0 ;  /* 0x0000000003147221 */ /* 0x000fe40000000000 */
[----:B------:R-:W3:Y:S04]  /*1d400*/  LDL.LU R3, [R1+0x4c8] ;  /* 0x0004c80001037983 */ /* 0x000ee80000300800 */
[----:B------:R-:W4:Y:S04]  /*1d410*/  LDL.LU R4, [R1+0x4cc] ;  /* 0x0004cc0001047983 */ /* 0x000f280000300800 */
[----:B------:R-:W4:Y:S04]  /*1d420*/  LDL.LU R5, [R1+0x4b8] ;  /* 0x0004b80001057983 */ /* 0x000f280000300800 */
[----:B0-----:R-:W4:Y:S04]  /*1d430*/  LDL.LU R6, [R1+0x4bc] ;  /* 0x0004bc0001067983 */ /* 0x001f280000300800 */
        /* <DEDUP_REMOVED lines=69> */
[----:B--2---:R-:W-:Y:S01]  /*1d890*/  @P4 FMUL R2, R2, 0.25 ;  /* 0x3e80000002024820 */ /* 0x004fe20000400000 */
        /* <DEDUP_REMOVED lines=22> */
[----:B------:R-:W-:Y:S01]  /*1da00*/  FMUL R76, R0, R2 ;  /* 0x00000002004c7220 */ /* 0x000fe20000400000 */
[----:B------:R-:W-:-:S04]  /*1da10*/  IADD3 R0, PT, PT, R13, -0x3f3504f3, RZ ;  /* 0xc0cafb0d0d007810 */ /* 0x000fc80007ffe0ff */
[----:B------:R-:W-:-:S04]  /*1da20*/  LOP3.LUT R2, R0, 0xff800000, RZ, 0xc0, !PT ;  /* 0xff80000000027812 */ /* 0x000fc800078ec0ff */
[----:B------:R-:W-:Y:S01]  /*1da30*/  I2FP.F32.S32 R0, R2 ;  /* 0x0000000200007245 */ /* 0x000fe20000201400 */
[----:B------:R-:W-:-:S04]  /*1da40*/  IMAD.IADD R2, R13, 0x1, -R2 ;  /* 0x000000010d027824 */ /* 0x000fc800078e0a02 */
        /* <DEDUP_REMOVED lines=11> */
[----:B------:R-:W-:Y:S01]  /*1db00*/  FMUL R3, R2, R3 ;  /* 0x0000000302037220 */ /* 0x000fe20000400000 */
[----:B------:R-:W-:-:S03]  /*1db10*/  FFMA.FTZ R0, R0, 1.1920928955078125e-07, R17 ;  /* 0x3400000000007823 */ /* 0x000fc60000010011 */
[----:B------:R-:W-:Y:S01]  /*1db20*/  FFMA.FTZ R3, R2, 1.4426950216293334961, R3 ;  /* 0x3fb8aa3b02037823 */ /* 0x000fe20000010003 */
[----:B------:R0:W-:Y:S03]  /*1db30*/  STL [R1+0x54], R12 ;  /* 0x0000540c01007387 */ /* 0x0001e60000100800 */
[----:B0-----:R-:W-:Y:S01]  /*1db40*/  FADD R12, R0, R3 ;  /* 0x00000003000c7221 */ /* 0x001fe20000000000 */
[----:B------:R-:W-:Y:S01]  /*1db50*/  VIADD R3, R8, 0xc0cafb0d ;  /* 0xc0cafb0d08037836 */ /* 0x000fe20000000000 */
[----:B------:R-:W-:-:S04]  /*1db60*/  @P3 MOV R0, 0x7f800000 ;  /* 0x7f80000000003802 */ /* 0x000fc80000000f00 */
[----:B------:R-:W-:Y:S01]  /*1db70*/  LOP3.LUT R3, R3, 0xff800000, RZ, 0xc0, !PT ;  /* 0xff80000003037812 */ /* 0x000fe200078ec0ff */
[----:B------:R-:W-:-:S03]  /*1db80*/  @P3 FFMA.FTZ R12, R13, R0, +INF ;  /* 0x7f8000000d0c3423 */ /* 0x000fc60000010000 */
[-C--:B------:R-:W-:Y:S02]  /*1db90*/  I2FP.F32.S32 R2, R3.reuse ;  /* 0x0000000300027245 */ /* 0x080fe40000201400 */
[----:B------:R-:W-:Y:S02]  /*1dba0*/  IADD3 R3, PT, PT, R8, -R3, RZ ;  /* 0x8000000308037210 */ /* 0x000fe40007ffe0ff */
[----:B------:R-:W-:-:S03]  /*1dbb0*/  FSEL R0, RZ, -23, P2 ;  /* 0xc1b80000ff007808 */ /* 0x000fc60001000000 */
[----:B------:R-:W-:Y:S02]  /*1dbc0*/  FADD R3, R3, -1 ;  /* 0xbf80000003037421 */ /* 0x000fe40000000000 */
[----:B------:R-:W-:Y:S02]  /*1dbd0*/  FFMA.FTZ R0, R2, 1.1920928955078125e-07, R0 ;  /* 0x3400000002007823 */ /* 0x000fe40000010000 */
[----:B------:R-:W-:-:S04]  /*1dbe0*/  FFMA.FTZ R2, R3, R26, -0.16845393180847167969 ;  /* 0xbe2c7f3003027423 */ /* 0x000fc8000001001a */
[----:B------:R-:W-:-:S04]  /*1dbf0*/  FFMA.FTZ R2, R3, R2, 0.1716887056827545166 ;  /* 0x3e2fcf2a03027423 */ /* 0x000fc80000010002 */
[C---:B------:R-:W-:Y:S01]  /*1dc00*/  FFMA.FTZ R2, R3.reuse, R2, -0.17900948226451873779 ;  /* 0xbe374e4303027423 */ /* 0x040fe20000010002 */
[----:B------:R-:W-:Y:S03]  /*1dc10*/  STL [R1+0x4c], R9 ;  /* 0x00004c0901007387 */ /* 0x000fe60000100800 */
[C---:B------:R-:W-:Y:S01]  /*1dc20*/  FFMA.FTZ R2, R3.reuse, R2, 0.20512372255325317383 ;  /* 0x3e520bf403027423 */ /* 0x040fe20000010002 */
[----:B------:R-:W2:Y:S03]  /*1dc30*/  LDL.LU.64 R30, [R1+0x5e8] ;  /* 0x0005e800011e7983 */ /* 0x000ea60000300a00 */
[----:B------:R-:W-:-:S04]  /*1dc40*/  FFMA.FTZ R2, R3, R2, -0.24046532809734344482 ;  /* 0xbe763c8b03027423 */ /* 0x000fc80000010002 */
[----:B------:R-:W-:-:S04]  /*1dc50*/  FFMA.FTZ R2, R3, R2, 0.28857114911079406738 ;  /* 0x3e93bf9903027423 */ /* 0x000fc80000010002 */
[----:B------:R-:W-:-:S04]  /*1dc60*/  FFMA.FTZ R2, R3, R2, -0.36067417263984680176 ;  /* 0xbeb8aa4903027423 */ /* 0x000fc80000010002 */
[----:B------:R-:W-:-:S04]  /*1dc70*/  FFMA.FTZ R2, R3, R2, 0.48089820146560668945 ;  /* 0x3ef6384a03027423 */ /* 0x000fc80000010002 */
[----:B------:R-:W-:-:S04]  /*1dc80*/  FFMA.FTZ R2, R3, R2, -0.72134751081466674805 ;  /* 0xbf38aa3b03027423 */ /* 0x000fc80000010002 */
[C---:B------:R-:W-:Y:S01]  /*1dc90*/  FMUL R2, R3.reuse, R2 ;  /* 0x0000000203027220 */ /* 0x040fe20000400000 */
[----:B------:R-:W-:Y:S03]  /*1dca0*/  STL [R1+0x48], R7 ;  /* 0x0000480701007387 */ /* 0x000fe60000100800 */
[C---:B------:R-:W-:Y:S01]  /*1dcb0*/  FMUL R2, R3.reuse, R2 ;  /* 0x0000000203027220 */ /* 0x040fe20000400000 */
[----:B------:R0:W-:Y:S03]  /*1dcc0*/  STL [R1+0x44], R6 ;  /* 0x0000440601007387 */ /* 0x0001e60000100800 */
[----:B------:R-:W-:Y:S02]  /*1dcd0*/  FFMA.FTZ R2, R3, 1.4426950216293334961, R2 ;  /* 0x3fb8aa3b03027823 */ /* 0x000fe40000010002 */
        /* <DEDUP_REMOVED lines=8> */
[----:B------:R-:W-:Y:S01]  /*1dd60*/  ISETP.GE.U32.AND P2, PT, R8, 0x7f800000, PT ;  /* 0x7f8000000800780c */ /* 0x000fe20003f46070 */
[----:B------:R-:W-:-:S12]  /*1dd70*/  FADD R9, R0, R2 ;  /* 0x0000000200097221 */ /* 0x000fd80000000000 */
        /* <DEDUP_REMOVED lines=12> */
[----:B----4-:R-:W-:-:S03]  /*1de40*/  @P3 FMUL R4, R4, 0.25 ;  /* 0x3e80000004043820 */ /* 0x010fc60000400000 */
        /* <DEDUP_REMOVED lines=9> */
[C---:B0-----:R-:W-:Y:S02]  /*1dee0*/  FMUL R18, R2.reuse, R18 ;  /* 0x0000001202127220 */ /* 0x041fe40000400000 */
[C---:B------:R-:W-:Y:S01]  /*1def0*/  FMUL R19, R2.reuse, R19 ;  /* 0x0000001302137220 */ /* 0x040fe20000400000 */
[C---:B------:R-:W-:Y:S01]  /*1df00*/  FMUL R17, R2.reuse, R17 ;  /* 0x0000001102117220 */ /* 0x040fe20000400000 */
[----:B------:R-:W-:Y:S01]  /*1df10*/  FMUL R7, R2, R7 ;  /* 0x0000000702077220 */ /* 0x000fe20000400000 */
[----:B------:R-:W-:Y:S02]  /*1df20*/  @P3 FMUL R5, R5, 0.25 ;  /* 0x3e80000005053820 */ /* 0x000fe40000400000 */
[----:B------:R-:W-:Y:S01]  /*1df30*/  STL [R1+0x3c], R19 ;  /* 0x00003c1301007387 */ /* 0x000fe20000100800 */
[----:B------:R-:W-:Y:S01]  /*1df40*/  @!P4 FMUL R4, R4, 16777216 ;  /* 0x4b8000000404c820 */ /* 0x000fe20000400000 */
[----:B------:R-:W-:-:S02]  /*1df50*/  @!P4 FMUL R5, R5, 16777216 ;  /* 0x4b8000000505c820 */ /* 0x000fc40000400000 */
[----:B------:R-:W-:Y:S04]  /*1df60*/  STL [R1+0x38], R18 ;  /* 0x0000381201007387 */ /* 0x000fe80000100800 */
[----:B------:R-:W-:Y:S01]  /*1df70*/  STL [R1+0x34], R17 ;  /* 0x0000341101007387 */ /* 0x000fe20000100800 */
[----:B------:R-:W-:-:S03]  /*1df80*/  FMUL R69, R2, R3 ;  /* 0x0000000302457220 */ /* 0x000fc60000400000 */
[----:B------:R0:W-:Y:S01]  /*1df90*/  STL [R1+0x30], R7 ;  /* 0x0000300701007387 */ /* 0x0001e20000100800 */
[----:B------:R-:W-:-:S03]  /*1dfa0*/  FMUL R70, R2, R4 ;  /* 0x0000000402467220 */ /* 0x000fc60000400000 */
[----:B------:R-:W2:Y:S01]  /*1dfb0*/  LDL.LU R56, [R1+0x480] ;  /* 0x0004800001387983 */ /* 0x000ea20000300800 */
[----:B------:R-:W-:-:S03]  /*1dfc0*/  FMUL R71, R2, R5 ;  /* 0x0000000502477220 */ /* 0x000fc60000400000 */
[----:B------:R-:W3:Y:S04]  /*1dfd0*/  LDL.LU R58, [R1+0x484] ;  /* 0x00048400013a7983 */ /* 0x000ee80000300800 */
[----:B------:R-:W4:Y:S04]  /*1dfe0*/  LDL.LU R57, [R1+0x470] ;  /* 0x0004700001397983 */ /* 0x000f280000300800 */
[----:B------:R-:W2:Y:S04]  /*1dff0*/  LDL.LU R3, [R1+0x474] ;  /* 0x0004740001037983 */ /* 0x000ea80000300800 */
[----:B------:R-:W2:Y:S04]  /*1e000*/  LDL.LU R4, [R1+0x460] ;  /* 0x0004600001047983 */ /* 0x000ea80000300800 */
[----:B------:R-:W2:Y:S04]  /*1e010*/  LDL.LU R5, [R1+0x464] ;  /* 0x0004640001057983 */ /* 0x000ea80000300800 */
[----:B0-----:R-:W2:Y:S04]  /*1e020*/  LDL.LU R7, [R1+0x450] ;  /* 0x0004500001077983 */ /* 0x001ea80000300800 */
[----:B------:R-:W3:Y:S01]  /*1e030*/  LDL.LU R17, [R1+0x454] ;  /* 0x0004540001117983 */ /* 0x000ee20000300800 */
[----:B------:R-:W-:-:S04]  /*1e040*/  @P3 FMUL R6, R6, 0.25 ;  /* 0x3e80000006063820 */ /* 0x000fc80000400000 */
[----:B------:R-:W-:Y:S01]  /*1e050*/  @!P4 FMUL R6, R6, 16777216 ;  /* 0x4b8000000606c820 */ /* 0x000fe20000400000 */
[----:B------:R-:W-:Y:S02]  /*1e060*/  FSETP.NEU.AND P4, PT, R16, RZ, PT ;  /* 0x000000ff1000720b */ /* 0x000fe40003f8d000 */
[----:B------:R-:W-:Y:S02]  /*1e070*/  LOP3.LUT R28, R28, 0xffffefff, RZ, 0xc0, !PT ;  /* 0xffffefff1c1c7812 */ /* 0x000fe400078ec0ff */
[----:B------:R-:W-:Y:S01]  /*1e080*/  MOV R0, R30 ;  /* 0x0000001e00007202 */ /* 0x000fe20000000f00 */
[----:B------:R-:W-:-:S03]  /*1e090*/  FMUL R73, R2, R6 ;  /* 0x0000000602497220 */ /* 0x000fc60000400000 */
        /* <DEDUP_REMOVED lines=11> */
[----:B------:R-:W-:Y:S01]  /*1e150*/  LOP3.LUT R28, R28, 0xfffffdff, RZ, 0xc0, !PT ;  /* 0xfffffdff1c1c7812 */ /* 0x000fe200078ec0ff */
[----:B--2---:R-:W-:Y:S01]  /*1e160*/  @P4 FMUL R7, R7, 0.25 ;  /* 0x3e80000007074820 */ /* 0x004fe20000400000 */
[----:B---3--:R-:W-:-:S03]  /*1e170*/  @P4 FMUL R17, R17, 0.25 ;  /* 0x3e80000011114820 */ /* 0x008fc60000400000 */
[----:B------:R-:W-:Y:S01]  /*1e180*/  @!P5 FMUL R7, R7, 16777216 ;  /* 0x4b8000000707d820 */ /* 0x000fe20000400000 */
[----:B------:R-:W-:-:S03]  /*1e190*/  @!P5 FMUL R17, R17, 16777216 ;  /* 0x4b8000001111d820 */ /* 0x000fc60000400000 */
[C---:B0-----:R-:W-:Y:S01]  /*1e1a0*/  FMUL R7, R0.reuse, R7 ;  /* 0x0000000700077220 */ /* 0x041fe20000400000 */
[----:B------:R-:W-:-:S05]  /*1e1b0*/  FMUL R16, R0, R17 ;  /* 0x0000001100107220 */ /* 0x000fca0000400000 */
[----:B------:R-:W-:Y:S04]  /*1e1c0*/  STL [R1+0x2c], R16 ;  /* 0x00002c1001007387 */ /* 0x000fe80000100800 */
[----:B------:R-:W-:Y:S04]  /*1e1d0*/  STL [R1+0x28], R7 ;  /* 0x0000280701007387 */ /* 0x000fe80000100800 */
[----:B------:R-:W2:Y:S01]  /*1e1e0*/  LDL.LU.64 R30, [R1+0x5f0] ;  /* 0x0005f000011e7983 */ /* 0x000ea20000300a00 */
[----:B------:R-:W-:Y:S01]  /*1e1f0*/  @P4 FMUL R5, R5, 0.25 ;  /* 0x3e80000005054820 */ /* 0x000fe20000400000 */
[----:B------:R-:W-:Y:S01]  /*1e200*/  @P4 FMUL R4, R4, 0.25 ;  /* 0x3e80000004044820 */ /* 0x000fe20000400000 */
[----:B------:R-:W-:Y:S01]  /*1e210*/  @P4 FMUL R3, R3, 0.25 ;  /* 0x3e80000003034820 */ /* 0x000fe20000400000 */
[----:B----4-:R-:W-:Y:S01]  /*1e220*/  @P4 FMUL R57, R57, 0.25 ;  /* 0x3e80000039394820 */ /* 0x010fe20000400000 */
[----:B------:R-:W-:Y:S01]  /*1e230*/  @P4 FMUL R58, R58, 0.25 ;  /* 0x3e8000003a3a4820 */ /* 0x000fe20000400000 */
[----:B------:R-:W-:Y:S01]  /*1e240*/  @P4 FMUL R56, R56, 0.25 ;  /* 0x3e80000038384820 */ /* 0x000fe20000400000 */
[----:B------:R-:W-:Y:S01]  /*1e250*/  @!P5 FMUL R5, R5, 16777216 ;  /* 0x4b8000000505d820 */ /* 0x000fe20000400000 */
[----:B------:R-:W-:Y:S01]  /*1e260*/  @!P5 FMUL R4, R4, 16777216 ;  /* 0x4b8000000404d820 */ /* 0x000fe20000400000 */
[----:B------:R-:W-:Y:S01]  /*1e270*/  @!P5 FMUL R3, R3, 16777216 ;  /* 0x4b8000000303d820 */ /* 0x000fe20000400000 */
[----:B------:R-:W-:Y:S01]  /*1e280*/  @!P5 FMUL R57, R57, 16777216 ;  /* 0x4b8000003939d820 */ /* 0x000fe20000400000 */
[----:B------:R-:W-:Y:S01]  /*1e290*/  @!P5 FMUL R58, R58, 16777216 ;  /* 0x4b8000003a3ad820 */ /* 0x000fe20000400000 */
[----:B------:R-:W-:Y:S01]  /*1e2a0*/  @!P5 FMUL R56, R56, 16777216 ;  /* 0x4b8000003838d820 */ /* 0x000fe20000400000 */
[C---:B------:R-:W-:Y:S01]  /*1e2b0*/  FMUL R5, R0.reuse, R5 ;  /* 0x0000000500057220 */ /* 0x040fe20000400000 */
[C---:B------:R-:W-:Y:S01]  /*1e2c0*/  FMUL R4, R0.reuse, R4 ;  /* 0x0000000400047220 */ /* 0x040fe20000400000 */
[C---:B------:R-:W-:Y:S01]  /*1e2d0*/  FMUL R59, R0.reuse, R3 ;  /* 0x00000003003b7220 */ /* 0x040fe20000400000 */
[C---:B------:R-:W-:Y:S01]  /*1e2e0*/  FMUL R57, R0.reuse, R57 ;  /* 0x0000003900397220 */ /* 0x040fe20000400000 */
[C---:B------:R-:W-:Y:S01]  /*1e2f0*/  FMUL R58, R0.reuse, R58 ;  /* 0x0000003a003a7220 */ /* 0x040fe20000400000 */
[----:B------:R-:W-:Y:S01]  /*1e300*/  FMUL R56, R0, R56 ;  /* 0x0000003800387220 */ /* 0x000fe20000400000 */
[----:B------:R-:W-:Y:S01]  /*1e310*/  IADD3 R0, PT, PT, R2, -0x3f3504f3, RZ ;  /* 0xc0cafb0d02007810 */ /* 0x000fe20007ffe0ff */
[----:B------:R0:W-:Y:S03]  /*1e320*/  STL [R1+0x20], R5 ;  /* 0x0000200501007387 */ /* 0x0001e60000100800 */
[----:B------:R-:W-:Y:S01]  /*1e330*/  LOP3.LUT R3, R0, 0xff800000, RZ, 0xc0, !PT ;  /* 0xff80000000037812 */ /* 0x000fe200078ec0ff */
[----:B------:R1:W-:Y:S03]  /*1e340*/  STL [R1+0x1c], R4 ;  /* 0x00001c0401007387 */ /* 0x0003e60000100800 */
[----:B------:R-:W-:Y:S01]  /*1e350*/  I2FP.F32.S32 R0, R3 ;  /* 0x0000000300007245 */ /* 0x000fe20000201400 */
[----:B------:R-:W3:Y:S04]  /*1e360*/  LDL.LU R52, [R1+0x448] ;  /* 0x0004480001347983 */ /* 0x000ee80000300800 */
[----:B------:R-:W4:Y:S01]  /*1e370*/  LDL.LU R54, [R1+0x44c] ;  /* 0x00044c0001367983 */ /* 0x000f220000300800 */
[----:B------:R-:W-:-:S03]  /*1e380*/  FFMA.FTZ R0, R0, 1.1920928955078125e-07, R6 ;  /* 0x3400000000007823 */ /* 0x000fc60000010006 */
[----:B------:R-:W4:Y:S04]  /*1e390*/  LDL.LU R53, [R1+0x438] ;  /* 0x0004380001357983 */ /* 0x000f280000300800 */
[----:B------:R-:W4:Y:S04]  /*1e3a0*/  LDL.LU R55, [R1+0x43c] ;  /* 0x00043c0001377983 */ /* 0x000f280000300800 */
[----:B0-----:R-:W4:Y:S04]  /*1e3b0*/  LDL.LU R5, [R1+0x428] ;  /* 0x0004280001057983 */ /* 0x001f280000300800 */
[----:B------:R-:W4:Y:S04]  /*1e3c0*/  LDL.LU R6, [R1+0x42c] ;  /* 0x00042c0001067983 */ /* 0x000f280000300800 */
[----:B------:R-:W4:Y:S04]  /*1e3d0*/  LDL.LU R7, [R1+0x418] ;  /* 0x0004180001077983 */ /* 0x000f280000300800 */
[----:B------:R-:W4:Y:S01]  /*1e3e0*/  LDL.LU R17, [R1+0x41c] ;  /* 0x00041c0001117983 */ /* 0x000f220000300800 */
[----:B------:R-:W-:-:S04]  /*1e3f0*/  IMAD.IADD R3, R2, 0x1, -R3 ;  /* 0x0000000102037824 */ /* 0x000fc800078e0a03 */
[----:B------:R-:W-:-:S04]  /*1e400*/  FADD R3, R3, -1 ;  /* 0xbf80000003037421 */ /* 0x000fc80000000000 */
[----:B-1----:R-:W-:-:S04]  /*1e410*/  FFMA.FTZ R4, R3, R26, -0.16845393180847167969 ;  /* 0xbe2c7f3003047423 */ /* 0x002fc8000001001a */
        /* <DEDUP_REMOVED lines=8> */
[----:B------:R-:W-:Y:S01]  /*1e4a0*/  FMUL R4, R3, R4 ;  /* 0x0000000403047220 */ /* 0x000fe20000400000 */
[----:B------:R-:W-:-:S03]  /*1e4b0*/  @P3 LOP3.LUT R28, R28, 0x200, RZ, 0xfc, !PT ;  /* 0x000002001c1c3812 */ /* 0x000fc600078efcff */
[----:B------:R-:W-:Y:S01]  /*1e4c0*/  FMUL R4, R3, R4 ;  /* 0x0000000403047220 */ /* 0x000fe20000400000 */
[----:B------:R-:W-:-:S03]  /*1e4d0*/  ISETP.GE.U32.AND P3, PT, R2, 0x7f800000, PT ;  /* 0x7f8000000200780c */ /* 0x000fc60003f66070 */
[----:B------:R-:W-:-:S04]  /*1e4e0*/  FFMA.FTZ R4, R3, 1.4426950216293334961, R4 ;  /* 0x3fb8aa3b03047823 */ /* 0x000fc80000010004 */
[----:B------:R-:W-:Y:S01]  /*1e4f0*/  FADD R16, R0, R4 ;  /* 0x0000000400107221 */ /* 0x000fe20000000000 */
[----:B------:R-:W-:-:S05]  /*1e500*/  VIADD R4, R15, 0xc0cafb0d ;  /* 0xc0cafb0d0f047836 */ /* 0x000fca0000000000 */
[----:B------:R-:W-:Y:S02]  /*1e510*/  LOP3.LUT R4, R4, 0xff800000, RZ, 0xc0, !PT ;  /* 0xff80000004047812 */ /* 0x000fe400078ec0ff */
[----:B------:R-:W-:Y:S02]  /*1e520*/  @P3 MOV R0, 0x7f800000 ;  /* 0x7f80000000003802 */ /* 0x000fe40000000f00 */
[-C--:B------:R-:W-:Y:S02]  /*1e530*/  I2FP.F32.S32 R3, R4.reuse ;  /* 0x0000000400037245 */ /* 0x080fe40000201400 */
[----:B------:R-:W-:Y:S01]  /*1e540*/  IADD3 R4, PT, PT, R15, -R4, RZ ;  /* 0x800000040f047210 */ /* 0x000fe20007ffe0ff */
[----:B------:R-:W-:Y:S01]  /*1e550*/  @P3 FFMA.FTZ R16, R2, R0, +INF ;  /* 0x7f80000002103423 */ /* 0x000fe20000010000 */
        /* <DEDUP_REMOVED lines=42> */
[----:B------:R-:W-:Y:S01]  /*1e800*/  @P3 FMUL R55, R55, 0.25 ;  /* 0x3e80000037373820 */ /* 0x000fe20000400000 */
[----:B------:R-:W-:Y:S01]  /*1e810*/  @P3 FMUL R53, R53, 0.25 ;  /* 0x3e80000035353820 */ /* 0x000fe20000400000 */
[----:B------:R-:W-:Y:S01]  /*1e820*/  STL [R1+0x10], R17 ;  /* 0x0000101101007387 */ /* 0x000fe20000100800 */
[----:B------:R-:W-:Y:S01]  /*1e830*/  @!P4 FMUL R54, R54, 16777216 ;  /* 0x4b8000003636c820 */ /* 0x000fe20000400000 */
[----:B------:R-:W-:-:S02]  /*1e840*/  @!P4 FMUL R55, R55, 16777216 ;  /* 0x4b8000003737c820 */ /* 0x000fc40000400000 */
[----:B------:R-:W-:Y:S01]  /*1e850*/  STL [R1+0xc], R7 ;  /* 0x00000c0701007387 */ /* 0x000fe20000100800 */
[----:B------:R-:W-:Y:S01]  /*1e860*/  @!P4 FMUL R53, R53, 16777216 ;  /* 0x4b8000003535c820 */ /* 0x000fe20000400000 */
[----:B------:R-:W-:Y:S02]  /*1e870*/  @!P4 FMUL R52, R52, 16777216 ;  /* 0x4b8000003434c820 */ /* 0x000fe40000400000 */
[----:B------:R0:W-:Y:S04]  /*1e880*/  STL [R1+0x8], R6 ;  /* 0x0000080601007387 */ /* 0x0001e80000100800 */
[----:B------:R1:W-:Y:S01]  /*1e890*/  STL [R1+0x4], R5 ;  /* 0x0000040501007387 */ /* 0x0003e20000100800 */
[----:B------:R-:W-:-:S03]  /*1e8a0*/  FMUL R55, R4, R55 ;  /* 0x0000003704377220 */ /* 0x000fc60000400000 */
[----:B------:R-:W2:Y:S01]  /*1e8b0*/  LDL.LU R48, [R1+0x440] ;  /* 0x0004400001307983 */ /* 0x000ea20000300800 */
[C---:B------:R-:W-:Y:S01]  /*1e8c0*/  FMUL R53, R4.reuse, R53 ;  /* 0x0000003504357220 */ /* 0x040fe20000400000 */
[C---:B------:R-:W-:Y:S02]  /*1e8d0*/  FMUL R54, R4.reuse, R54 ;  /* 0x0000003604367220 */ /* 0x040fe40000400000 */
[----:B------:R-:W3:Y:S01]  /*1e8e0*/  LDL.LU R50, [R1+0x444] ;  /* 0x0004440001327983 */ /* 0x000ee20000300800 */
[----:B------:R-:W-:-:S03]  /*1e8f0*/  FMUL R52, R4, R52 ;  /* 0x0000003404347220 */ /* 0x000fc60000400000 */
[----:B------:R-:W4:Y:S04]  /*1e900*/  LDL.LU R49, [R1+0x430] ;  /* 0x0004300001317983 */ /* 0x000f280000300800 */
[----:B------:R-:W2:Y:S04]  /*1e910*/  LDL.LU R51, [R1+0x434] ;  /* 0x0004340001337983 */ /* 0x000ea80000300800 */
[----:B------:R-:W2:Y:S04]  /*1e920*/  LDL.LU R4, [R1+0x420] ;  /* 0x0004200001047983 */ /* 0x000ea80000300800 */
[----:B0-----:R-:W3:Y:S04]  /*1e930*/  LDL.LU R6, [R1+0x424] ;  /* 0x0004240001067983 */ /* 0x001ee80000300800 */
[----:B------:R-:W4:Y:S04]  /*1e940*/  LDL.LU R7, [R1+0x410] ;  /* 0x0004100001077983 */ /* 0x000f280000300800 */
[----:B------:R-:W4:Y:S01]  /*1e950*/  LDL.LU R17, [R1+0x414] ;  /* 0x0004140001117983 */ /* 0x000f220000300800 */
[----:B------:R-:W-:-:S02]  /*1e960*/  FSETP.NEU.AND P4, PT, R11, RZ, PT ;  /* 0x000000ff0b00720b */ /* 0x000fc40003f8d000 */
[----:B------:R-:W-:Y:S02]  /*1e970*/  LOP3.LUT R28, R28, 0xfffffbff, RZ, 0xc0, !PT ;  /* 0xfffffbff1c1c7812 */ /* 0x000fe400078ec0ff */
[----:B------:R-:W-:Y:S02]  /*1e980*/  MOV R3, R30 ;  /* 0x0000001e00037202 */ /* 0x000fe40000000f00 */
[----:B------:R-:W4:Y:S02]  /*1e990*/  LDL.LU.64 R30, [R1+0x5f8] ;  /* 0x0005f800011e7983 */ /* 0x000f240000300a00 */
        /* <DEDUP_REMOVED lines=9> */
[----:B-1----:R-:W-:Y:S02]  /*1ea30*/  FSEL R5, RZ, -23, P3 ;  /* 0xc1b80000ff057808 */ /* 0x002fe40001800000 */
[----:B------:R-:W-:Y:S02]  /*1ea40*/  FSETP.NEU.AND P3, PT, R13, RZ, PT ;  /* 0x000000ff0d00720b */ /* 0x000fe40003f6d000 */
[----:B------:R-:W-:-:S11]  /*1ea50*/  LOP3.LUT R28, R28, 0xfffffeff, RZ, 0xc0, !PT ;  /* 0xfffffeff1c1c7812 */ /* 0x000fd600078ec0ff */
[----:B------:R-:W-:Y:S02]  /*1ea60*/  @P3 LOP3.LUT R28, R28, 0x100, RZ, 0xfc, !PT ;  /* 0x000001001c1c3812 */ /* 0x000fe400078efcff */
[----:B------:R-:W-:Y:S01]  /*1ea70*/  ISETP.GE.U32.AND P3, PT, R11, 0x7f800000, PT ;  /* 0x7f8000000b00780c */ /* 0x000fe20003f66070 */
[----:B--2---:R-:W-:Y:S01]  /*1ea80*/  @P4 FMUL R4, R4, 0.25 ;  /* 0x3e80000004044820 */ /* 0x004fe20000400000 */
[----:B---3--:R-:W-:Y:S01]  /*1ea90*/  @P4 FMUL R6, R6, 0.25 ;  /* 0x3e80000006064820 */ /* 0x008fe20000400000 */
[----:B----4-:R-:W-:Y:S01]  /*1eaa0*/  @P4 FMUL R7, R7, 0.25 ;  /* 0x3e80000007074820 */ /* 0x010fe20000400000 */
        /* <DEDUP_REMOVED lines=8> */
[----:B------:R-:W-:-:S03]  /*1eb30*/  FMUL R122, R3, R4 ;  /* 0x00000004037a7220 */ /* 0x000fc60000400000 */
[----:B------:R-:W-:Y:S04]  /*1eb40*/  STL [R1+0x758], R125 ;  /* 0x0007587d01007387 */ /* 0x000fe80000100800 */
[----:B------:R-:W-:Y:S04]  /*1eb50*/  STL [R1+0x75c], R124 ;  /* 0x00075c7c01007387 */ /* 0x000fe80000100800 */
[----:B------:R-:W-:Y:S04]  /*1eb60*/  STL [R1+0x760], R123 ;  /* 0x0007607b01007387 */ /* 0x000fe80000100800 */
[----:B------:R-:W-:Y:S04]  /*1eb70*/  STL [R1+0x764], R122 ;  /* 0x0007647a01007387 */ /* 0x000fe80000100800 */
[----:B------:R-:W2:Y:S04]  /*1eb80*/  LDL.LU R44, [R1+0x408] ;  /* 0x00040800012c7983 */ /* 0x000ea80000300800 */
[----:B------:R-:W3:Y:S04]  /*1eb90*/  LDL.LU R46, [R1+0x40c] ;  /* 0x00040c00012e7983 */ /* 0x000ee80000300800 */
[----:B------:R-:W4:Y:S04]  /*1eba0*/  LDL.LU R45, [R1+0x3f8] ;  /* 0x0003f800012d7983 */ /* 0x000f280000300800 */
[----:B------:R-:W2:Y:S04]  /*1ebb0*/  LDL.LU R47, [R1+0x3fc] ;  /* 0x0003fc00012f7983 */ /* 0x000ea80000300800 */
[----:B------:R-:W2:Y:S04]  /*1ebc0*/  LDL.LU R116, [R1+0x3e8] ;  /* 0x0003e80001747983 */ /* 0x000ea80000300800 */
[----:B------:R-:W3:Y:S04]  /*1ebd0*/  LDL.LU R119, [R1+0x3ec] ;  /* 0x0003ec0001777983 */ /* 0x000ee80000300800 */
[----:B------:R-:W4:Y:S04]  /*1ebe0*/  LDL.LU R118, [R1+0x3d8] ;  /* 0x0003d80001767983 */ /* 0x000f280000300800 */
[----:B------:R-:W4:Y:S01]  /*1ebf0*/  LDL.LU R120, [R1+0x3dc] ;  /* 0x0003dc0001787983 */ /* 0x000f220000300800 */
[----:B------:R-:W-:Y:S01]  /*1ec00*/  @P4 FMUL R51, R51, 0.25 ;  /* 0x3e80000033334820 */ /* 0x000fe20000400000 */
[----:B------:R-:W-:Y:S01]  /*1ec10*/  @P4 FMUL R49, R49, 0.25 ;  /* 0x3e80000031314820 */ /* 0x000fe20000400000 */
[----:B------:R-:W-:Y:S01]  /*1ec20*/  @P4 FMUL R50, R50, 0.25 ;  /* 0x3e80000032324820 */ /* 0x000fe20000400000 */
[----:B------:R-:W-:Y:S01]  /*1ec30*/  @P4 FMUL R48, R48, 0.25 ;  /* 0x3e80000030304820 */ /* 0x000fe20000400000 */
[----:B------:R-:W-:Y:S01]  /*1ec40*/  @!P5 FMUL R51, R51, 16777216 ;  /* 0x4b8000003333d820 */ /* 0x000fe20000400000 */
[----:B------:R-:W-:Y:S01]  /*1ec50*/  @!P5 FMUL R49, R49, 16777216 ;  /* 0x4b8000003131d820 */ /* 0x000fe20000400000 */
[----:B------:R-:W-:Y:S01]  /*1ec60*/  @!P5 FMUL R50, R50, 16777216 ;  /* 0x4b8000003232d820 */ /* 0x000fe20000400000 */
[----:B------:R-:W-:Y:S01]  /*1ec70*/  @!P5 FMUL R48, R48, 16777216 ;  /* 0x4b8000003030d820 */ /* 0x000fe20000400000 */
        /* <DEDUP_REMOVED lines=43> */
[----:B------:R-:W-:-:S03]  /*1ef30*/  ISETP.GE.U32.AND P2, PT, R0, 0x7f800000, PT ;  /* 0x7f8000000000780c */ /* 0x000fc60003f46070 */
[----:B------:R-:W-:-:S04]  /*1ef40*/  FFMA.FTZ R4, R5, 1.4426950216293334961, R4 ;  /* 0x3fb8aa3b05047823 */ /* 0x000fc80000010004 */
[----:B------:R-:W-:Y:S01]  /*1ef50*/  FADD R29, R3, R4 ;  /* 0x00000004031d7221 */ /* 0x000fe20000000000 */
[----:B------:R-:W-:-:S05]  /*1ef60*/  IMAD.MOV.U32 R4, RZ, RZ, R31 ;  /* 0x000000ffff047224 */ /* 0x000fca00078e001f */
[C---:B------:R-:W-:Y:S01]  /*1ef70*/  FSETP.GT.AND P3, PT, |R4|.reuse, 8.50705917302346158658e+37, PT ;  /* 0x7e8000000400780b */ /* 0x040fe20003f64200 */
[----:B------:R-:W-:Y:S01]  /*1ef80*/  @P2 IMAD.MOV.U32 R3, RZ, RZ, 0x7f800000 ;  /* 0x7f800000ff032424 */ /* 0x000fe200078e00ff */
[C---:B------:R-:W-:Y:S01]  /*1ef90*/  FSETP.GEU.AND P4, PT, |R4|.reuse, 1.175494350822287508e-38, PT ;  /* 0x008000000400780b */ /* 0x040fe20003f8e200 */
[----:B------:R-:W-:Y:S02]  /*1efa0*/  FMUL R13, R4, 8388608 ;  /* 0x4b000000040d7820 */ /* 0x000fe40000400000 */
[----:B------:R-:W-:Y:S01]  /*1efb0*/  @P2 FFMA.FTZ R29, R0, R3, +INF ;  /* 0x7f800000001d2423 */ /* 0x000fe20000010003 */
[----:B------:R-:W-:-:S04]  /*1efc0*/  FSETP.GEU.AND P2, PT, R4, 1.175494350822287508e-38, PT ;  /* 0x008000000400780b */ /* 0x000fc80003f4e000 */
[----:B------:R-:W-:-:S03]  /*1efd0*/  FSEL R13, R13, R4, !P2 ;  /* 0x000000040d0d7208 */ /* 0x000fc60005000000 */
[----:B------:R-:W-:-:S04]  /*1efe0*/  @P3 FMUL R4, R4, 0.25 ;  /* 0x3e80000004043820 */ /* 0x000fc80000400000 */
[----:B------:R-:W-:-:S06]  /*1eff0*/  @!P4 FMUL R4, R4, 16777216 ;  /* 0x4b8000000404c820 */ /* 0x000fcc0000400000 */
[----:B------:R-:W0:Y:S01]  /*1f000*/  MUFU.RCP R4, R4 ;  /* 0x0000000400047308 */ /* 0x000e220000001000 */
        /* <DEDUP_REMOVED lines=14> */
[----:B------:R0:W-:Y:S04]  /*1f0f0*/  STL [R1+0x770], R119 ;  /* 0x0007707701007387 */ /* 0x0001e80000100800 */
[----:B------:R-:W-:Y:S04]  /*1f100*/  STL [R1+0x774], R116 ;  /* 0x0007747401007387 */ /* 0x000fe80000100800 */
[----:B------:R-:W2:Y:S04]  /*1f110*/  LDL.LU R40, [R1+0x400] ;  /* 0x0004000001287983 */ /* 0x000ea80000300800 */
[----:B------:R-:W3:Y:S04]  /*1f120*/  LDL.LU R42, [R1+0x404] ;  /* 0x00040400012a7983 */ /* 0x000ee80000300800 */
[----:B------:R-:W4:Y:S04]  /*1f130*/  LDL.LU R41, [R1+0x3f0] ;  /* 0x0003f00001297983 */ /* 0x000f280000300800 */
[----:B------:R-:W4:Y:S04]  /*1f140*/  LDL.LU R43, [R1+0x3f4] ;  /* 0x0003f400012b7983 */ /* 0x000f280000300800 */
[----:B------:R-:W4:Y:S04]  /*1f150*/  LDL.LU R112, [R1+0x3e0] ;  /* 0x0003e00001707983 */ /* 0x000f280000300800 */
[----:B------:R-:W4:Y:S04]  /*1f160*/  LDL.LU R114, [R1+0x3e4] ;  /* 0x0003e40001727983 */ /* 0x000f280000300800 */
[----:B------:R-:W4:Y:S04]  /*1f170*/  LDL.LU R113, [R1+0x3d0] ;  /* 0x0003d00001717983 */ /* 0x000f280000300800 */
[----:B------:R-:W4:Y:S04]  /*1f180*/  LDL.LU R115, [R1+0x3d4] ;  /* 0x0003d40001737983 */ /* 0x000f280000300800 */
[----:B------:R-:W4:Y:S01]  /*1f190*/  LDL.LU.64 R32, [R1+0x600] ;  /* 0x0006000001207983 */ /* 0x000f220000300a00 */
[----:B------:R-:W-:Y:S01]  /*1f1a0*/  @P3 FMUL R47, R47, 0.25 ;  /* 0x3e8000002f2f3820 */ /* 0x000fe20000400000 */
[----:B------:R-:W-:Y:S01]  /*1f1b0*/  @P3 FMUL R45, R45, 0.25 ;  /* 0x3e8000002d2d3820 */ /* 0x000fe20000400000 */
[----:B------:R-:W-:Y:S01]  /*1f1c0*/  @P3 FMUL R46, R46, 0.25 ;  /* 0x3e8000002e2e3820 */ /* 0x000fe20000400000 */
[----:B------:R-:W-:Y:S01]  /*1f1d0*/  @P3 FMUL R44, R44, 0.25 ;  /* 0x3e8000002c2c3820 */ /* 0x000fe20000400000 */
[----:B------:R-:W-:Y:S01]  /*1f1e0*/  MOV R3, R30 ;  /* 0x0000001e00037202 */ /* 0x000fe20000000f00 */
[----:B------:R-:W-:Y:S01]  /*1f1f0*/  @!P4 FMUL R47, R47, 16777216 ;  /* 0x4b8000002f2fc820 */ /* 0x000fe20000400000 */
[----:B------:R-:W-:Y:S01]  /*1f200*/  @!P4 FMUL R45, R45, 16777216 ;  /* 0x4b8000002d2dc820 */ /* 0x000fe20000400000 */
[----:B------:R-:W-:Y:S01]  /*1f210*/  @!P4 FMUL R46, R46, 16777216 ;  /* 0x4b8000002e2ec820 */ /* 0x000fe20000400000 */
[----:B------:R-:W-:Y:S01]  /*1f220*/  @!P4 FMUL R44, R44, 16777216 ;  /* 0x4b8000002c2cc820 */ /* 0x000fe20000400000 */
[----:B------:R-:W-:-:S02]  /*1f230*/  FSETP.GT.AND P4, PT, |R3|, 8.50705917302346158658e+37, PT ;  /* 0x7e8000000300780b */ /* 0x000fc40003f84200 */
[C---:B------:R-:W-:Y:S01]  /*1f240*/  FSETP.GEU.AND P5, PT, |R3|.reuse, 1.175494350822287508e-38, PT ;  /* 0x008000000300780b */ /* 0x040fe20003fae200 */
[C---:B------:R-:W-:Y:S01]  /*1f250*/  FMUL R23, R3.reuse, 8388608 ;  /* 0x4b00000003177820 */ /* 0x040fe20000400000 */
[----:B------:R-:W-:-:S04]  /*1f260*/  FSETP.GEU.AND P3, PT, R3, 1.175494350822287508e-38, PT ;  /* 0x008000000300780b */ /* 0x000fc80003f6e000 */
[----:B------:R-:W-:-:S05]  /*1f270*/  FSEL R23, R23, R3, !P3 ;  /* 0x0000000317177208 */ /* 0x000fca0005800000 */
[----:B------:R-:W-:-:S04]  /*1f280*/  @P4 FMUL R3, R3, 0.25 ;  /* 0x3e80000003034820 */ /* 0x000fc80000400000 */
[----:B------:R-:W-:-:S06]  /*1f290*/  @!P5 FMUL R3, R3, 16777216 ;  /* 0x4b8000000303d820 */ /* 0x000fcc0000400000 */
[----:B------:R-:W1:Y:S01]  /*1f2a0*/  MUFU.RCP R3, R3 ;  /* 0x0000000300037308 */ /* 0x000e620000001000 */
[C---:B------:R-:W-:Y:S01]  /*1f2b0*/  FMUL R47, R4.reuse, R47 ;  /* 0x0000002f042f7220 */ /* 0x040fe20000400000 */
[C---:B------:R-:W-:Y:S01]  /*1f2c0*/  FMUL R45, R4.reuse, R45 ;  /* 0x0000002d042d7220 */ /* 0x040fe20000400000 */
[C---:B------:R-:W-:Y:S01]  /*1f2d0*/  FMUL R46, R4.reuse, R46 ;  /* 0x0000002e042e7220 */ /* 0x040fe20000400000 */
[----:B------:R-:W-:Y:S01]  /*1f2e0*/  FMUL R44, R4, R44 ;  /* 0x0000002c042c7220 */ /* 0x000fe20000400000 */
[----:B------:R-:W-:Y:S02]  /*1f2f0*/  FSEL R4, RZ, -23, P3 ;  /* 0xc1b80000ff047808 */ /* 0x000fe40001800000 */
        /* <DEDUP_REMOVED lines=17> */
[C---:B-1----:R-:W-:Y:S01]  /*1f410*/  FMUL R115, R3.reuse, R115 ;  /* 0x0000007303737220 */ /* 0x042fe20000400000 */
        /* <DEDUP_REMOVED lines=24> */
[----:B------:R-:W-:Y:S01]  /*1f5a0*/  FFMA.FTZ R5, R3, 1.4426950216293334961, R5 ;  /* 0x3fb8aa3b03057823 */ /* 0x000fe20000010005 */
[----:B------:R-:W-:-:S03]  /*1f5b0*/  @P3 MOV R3, 0x7f800000 ;  /* 0x7f80000000033802 */ /* 0x000fc60000000f00 */
[----:B------:R-:W-:Y:S02]  /*1f5c0*/  FADD R30, R4, R5 ;  /* 0x00000005041e7221 */ /* 0x000fe40000000000 */
        /* <DEDUP_REMOVED lines=15> */
[----:B------:R-:W-:Y:S01]  /*1f6c0*/  FFMA.FTZ R5, R3, R5, 0.48089820146560668945 ;  /* 0x3ef6384a03057423 */ /* 0x000fe20000010005 */
[----:B------:R-:W-:-:S03]  /*1f6d0*/  ISETP.GE.U32.AND P2, PT, R13, 0x7f800000, PT ;  /* 0x7f8000000d00780c */ /* 0x000fc60003f46070 */
[----:B------:R-:W-:-:S04]  /*1f6e0*/  FFMA.FTZ R5, R3, R5, -0.72134751081466674805 ;  /* 0xbf38aa3b03057423 */ /* 0x000fc80000010005 */
[----:B------:R-:W-:-:S04]  /*1f6f0*/  FMUL R5, R3, R5 ;  /* 0x0000000503057220 */ /* 0x000fc80000400000 */
[----:B------:R-:W-:-:S04]  /*1f700*/  FMUL R5, R3, R5 ;  /* 0x0000000503057220 */ /* 0x000fc80000400000 */
[----:B------:R-:W-:Y:S01]  /*1f710*/  FFMA.FTZ R5, R3, 1.4426950216293334961, R5 ;  /* 0x3fb8aa3b03057823 */ /* 0x000fe20000010005 */
[----:B------:R-:W-:Y:S01]  /*1f720*/  @P2 IMAD.MOV.U32 R3, RZ, RZ, 0x7f800000 ;  /* 0x7f800000ff032424 */ /* 0x000fe200078e00ff */
[----:B------:R-:W-:Y:S02]  /*1f730*/  STL [R1+0x778], R115 ;  /* 0x0007787301007387 */ /* 0x000fe40000100800 */
[----:B------:R-:W-:Y:S01]  /*1f740*/  FADD R6, R4, R5 ;  /* 0x0000000504067221 */ /* 0x000fe20000000000 */
[----:B------:R-:W-:Y:S01]  /*1f750*/  @P2 FFMA.FTZ R6, R13, R3, +INF ;  /* 0x7f8000000d062423 */ /* 0x000fe20000010003 */
[----:B------:R-:W-:Y:S04]  /*1f760*/  STL [R1+0x77c], R113 ;  /* 0x00077c7101007387 */ /* 0x000fe80000100800 */
[----:B------:R-:W-:Y:S01]  /*1f770*/  STL [R1+0x780], R114 ;  /* 0x0007807201007387 */ /* 0x000fe20000100800 */
[----:B------:R-:W-:-:S03]  /*1f780*/  MOV R3, R32 ;  /* 0x0000002000037202 */ /* 0x000fc60000000f00 */
[----:B------:R-:W-:Y:S04]  /*1f790*/  STL [R1+0x784], R112 ;  /* 0x0007847001007387 */ /* 0x000fe80000100800 */
[----:B------:R-:W2:Y:S04]  /*1f7a0*/  LDL.LU R31, [R1+0x3c8] ;  /* 0x0003c800011f7983 */ /* 0x000ea80000300800 */
[----:B------:R-:W-:Y:S04]  /*1f7b0*/  STL [R1+0x40], R6 ;  /* 0x0000400601007387 */ /* 0x000fe80000100800 */
[----:B------:R-:W3:Y:S04]  /*1f7c0*/  LDL.LU R37, [R1+0x3cc] ;  /* 0x0003cc0001257983 */ /* 0x000ee80000300800 */
[----:B------:R-:W4:Y:S04]  /*1f7d0*/  LDL.LU R32, [R1+0x3b8] ;  /* 0x0003b80001207983 */ /* 0x000f280000300800 */
[----:B------:R-:W2:Y:S04]  /*1f7e0*/  LDL.LU R39, [R1+0x3bc] ;  /* 0x0003bc0001277983 */ /* 0x000ea80000300800 */
[----:B------:R-:W2:Y:S04]  /*1f7f0*/  LDL.LU R108, [R1+0x3a8] ;  /* 0x0003a800016c7983 */ /* 0x000ea80000300800 */
[----:B------:R-:W2:Y:S04]  /*1f800*/  LDL.LU R110, [R1+0x3ac] ;  /* 0x0003ac00016e7983 */ /* 0x000ea80000300800 */
[----:B------:R-:W2:Y:S04]  /*1f810*/  LDL.LU R109, [R1+0x398] ;  /* 0x00039800016d7983 */ /* 0x000ea80000300800 */
[----:B------:R-:W3:Y:S01]  /*1f820*/  LDL.LU R111, [R1+0x39c] ;  /* 0x00039c00016f7983 */ /* 0x000ee20000300800 */
[----:B------:R-:W-:-:S05]  /*1f830*/  IMAD.MOV.U32 R4, RZ, RZ, R33 ;  /* 0x000000ffff047224 */ /* 0x000fca00078e0021 */
[C---:B------:R-:W-:Y:S02]  /*1f840*/  FSETP.GT.AND P4, PT, |R4|.reuse, 8.50705917302346158658e+37, PT ;  /* 0x7e8000000400780b */ /* 0x040fe40003f84200 */
[C---:B------:R-:W-:Y:S01]  /*1f850*/  FSETP.GEU.AND P3, PT, |R4|.reuse, 1.175494350822287508e-38, PT ;  /* 0x008000000400780b */ /* 0x040fe20003f6e200 */
[C---:B------:R-:W-:Y:S01]  /*1f860*/  FMUL R24, R4.reuse, 8388608 ;  /* 0x4b00000004187820 */ /* 0x040fe20000400000 */
[----:B------:R-:W-:-:S04]  /*1f870*/  FSETP.GEU.AND P2, PT, R4, 1.175494350822287508e-38, PT ;  /* 0x008000000400780b */ /* 0x000fc80003f4e000 */
[----:B------:R-:W-:-:S05]  /*1f880*/  FSEL R24, R24, R4, !P2 ;  /* 0x0000000418187208 */ /* 0x000fca0005000000 */
[----:B------:R-:W-:-:S04]  /*1f890*/  @P4 FMUL R4, R4, 0.25 ;  /* 0x3e80000004044820 */ /* 0x000fc80000400000 */
[----:B------:R-:W-:-:S06]  /*1f8a0*/  @!P3 FMUL R4, R4, 16777216 ;  /* 0x4b8000000404b820 */ /* 0x000fcc0000400000 */
[----:B------:R-:W1:Y:S01]  /*1f8b0*/  MUFU.RCP R4, R4 ;  /* 0x0000000400047308 */ /* 0x000e620000001000 */
[----:B--2---:R-:W-:Y:S01]  /*1f8c0*/  @P4 FMUL R109, R109, 0.25 ;  /* 0x3e8000006d6d4820 */ /* 0x004fe20000400000 */
[----:B---3--:R-:W-:-:S03]  /*1f8d0*/  @P4 FMUL R111, R111, 0.25 ;  /* 0x3e8000006f6f4820 */ /* 0x008fc60000400000 */
[----:B------:R-:W-:Y:S01]  /*1f8e0*/  @!P3 FMUL R109, R109, 16777216 ;  /* 0x4b8000006d6db820 */ /* 0x000fe20000400000 */
[----:B------:R-:W-:-:S03]  /*1f8f0*/  @!P3 FMUL R111, R111, 16777216 ;  /* 0x4b8000006f6fb820 */ /* 0x000fc60000400000 */
[C---:B-1----:R-:W-:Y:S01]  /*1f900*/  FMUL R109, R4.reuse, R109 ;  /* 0x0000006d046d7220 */ /* 0x042fe20000400000 */
[----:B------:R-:W-:-:S05]  /*1f910*/  FMUL R111, R4, R111 ;  /* 0x0000006f046f7220 */ /* 0x000fca0000400000 */
[----:B------:R-:W-:Y:S04]  /*1f920*/  STL [R1+0x788], R111 ;  /* 0x0007886f01007387 */ /* 0x000fe80000100800 */
[----:B------:R1:W-:Y:S04]  /*1f930*/  STL [R1+0x78c], R109 ;  /* 0x00078c6d01007387 */ /* 0x0003e80000100800 */
        /* <DEDUP_REMOVED lines=8> */
[----:B------:R-:W3:Y:S01]  /*1f9c0*/  LDL.LU.64 R96, [R1+0x608] ;  /* 0x0006080001607983 */ /* 0x000ee20000300a00 */
[----:B------:R-:W-:Y:S01]  /*1f9d0*/  FSETP.GT.AND P5, PT, |R3|, 8.50705917302346158658e+37, PT ;  /* 0x7e8000000300780b */ /* 0x000fe20003fa4200 */
[----:B------:R-:W-:Y:S01]  /*1f9e0*/  @P4 FMUL R110, R110, 0.25 ;  /* 0x3e8000006e6e4820 */ /* 0x000fe20000400000 */
[----:B------:R-:W-:Y:S01]  /*1f9f0*/  @P4 FMUL R108, R108, 0.25 ;  /* 0x3e8000006c6c4820 */ /* 0x000fe20000400000 */
[----:B------:R-:W-:Y:S01]  /*1fa00*/  @P4 FMUL R39, R39, 0.25 ;  /* 0x3e80000027274820 */ /* 0x000fe20000400000 */
[----:B----4-:R-:W-:Y:S01]  /*1fa10*/  @P4 FMUL R32, R32, 0.25 ;  /* 0x3e80000020204820 */ /* 0x010fe20000400000 */
[----:B------:R-:W-:Y:S01]  /*1fa20*/  @P4 FMUL R37, R37, 0.25 ;  /* 0x3e80000025254820 */ /* 0x000fe20000400000 */
[----:B------:R-:W-:Y:S01]  /*1fa30*/  @P4 FMUL R31, R31, 0.25 ;  /* 0x3e8000001f1f4820 */ /* 0x000fe20000400000 */
[----:B------:R-:W-:Y:S01]  /*1fa40*/  FSETP.GEU.AND P4, PT, |R3|, 1.175494350822287508e-38, PT ;  /* 0x008000000300780b */ /* 0x000fe20003f8e200 */
[----:B------:R-:W-:Y:S01]  /*1fa50*/  @!P3 FMUL R110, R110, 16777216 ;  /* 0x4b8000006e6eb820 */ /* 0x000fe20000400000 */
[----:B------:R-:W-:Y:S01]  /*1fa60*/  @!P3 FMUL R108, R108, 16777216 ;  /* 0x4b8000006c6cb820 */ /* 0x000fe20000400000 */
[----:B------:R-:W-:Y:S01]  /*1fa70*/  @!P3 FMUL R39, R39, 16777216 ;  /* 0x4b8000002727b820 */ /* 0x000fe20000400000 */
[----:B------:R-:W-:Y:S01]  /*1fa80*/  @!P3 FMUL R32, R32, 16777216 ;  /* 0x4b8000002020b820 */ /* 0x000fe20000400000 */
[----:B------:R-:W-:Y:S01]  /*1fa90*/  @!P3 FMUL R37, R37, 16777216 ;  /* 0x4b8000002525b820 */ /* 0x000fe20000400000 */
[----:B------:R-:W-:Y:S01]  /*1faa0*/  @!P3 FMUL R31, R31, 16777216 ;  /* 0x4b8000001f1fb820 */ /* 0x000fe20000400000 */
[C---:B------:R-:W-:Y:S01]  /*1fab0*/  FMUL R60, R3.reuse, 8388608 ;  /* 0x4b000000033c7820 */ /* 0x040fe20000400000 */
[----:B------:R-:W-:-:S04]  /*1fac0*/  FSETP.GEU.AND P3, PT, R3, 1.175494350822287508e-38, PT ;  /* 0x008000000300780b */ /* 0x000fc80003f6e000 */
[----:B------:R-:W-:Y:S01]  /*1fad0*/  FSEL R60, R60, R3, !P3 ;  /* 0x000000033c3c7208 */ /* 0x000fe20005800000 */
[----:B------:R-:W-:-:S04]  /*1fae0*/  @P5 FMUL R3, R3, 0.25 ;  /* 0x3e80000003035820 */ /* 0x000fc80000400000 */
[----:B------:R-:W-:-:S06]  /*1faf0*/  @!P4 FMUL R3, R3, 16777216 ;  /* 0x4b8000000303c820 */ /* 0x000fcc0000400000 */
[----:B------:R-:W4:Y:S01]  /*1fb00*/  MUFU.RCP R3, R3 ;  /* 0x0000000300037308 */ /* 0x000f220000001000 */
[C---:B------:R-:W-:Y:S01]  /*1fb10*/  FMUL R110, R4.reuse, R110 ;  /* 0x0000006e046e7220 */ /* 0x040fe20000400000 */
[C---:B------:R-:W-:Y:S01]  /*1fb20*/  FMUL R108, R4.reuse, R108 ;  /* 0x0000006c046c7220 */ /* 0x040fe20000400000 */
[C---:B------:R-:W-:Y:S01]  /*1fb30*/  FMUL R39, R4.reuse, R39 ;  /* 0x0000002704277220 */ /* 0x040fe20000400000 */
[C---:B------:R-:W-:Y:S01]  /*1fb40*/  FMUL R32, R4.reuse, R32 ;  /* 0x0000002004207220 */ /* 0x040fe20000400000 */
[C---:B------:R-:W-:Y:S01]  /*1fb50*/  FMUL R37, R4.reuse, R37 ;  /* 0x0000002504257220 */ /* 0x040fe20000400000 */
[----:B------:R-:W-:Y:S01]  /*1fb60*/  FMUL R31, R4, R31 ;  /* 0x0000001f041f7220 */ /* 0x000fe20000400000 */
[----:B------:R-:W-:Y:S02]  /*1fb70*/  FSEL R4, RZ, -23, P3 ;  /* 0xc1b80000ff047808 */ /* 0x000fe40001800000 */
[----:B------:R-:W-:Y:S01]  /*1fb80*/  ISETP.GE.U32.AND P3, PT, R60, 0x7f800000, PT ;  /* 0x7f8000003c00780c */ /* 0x000fe20003f66070 */
[----:B0-----:R-:W0:Y:S01]  /*1fb90*/  S2R R119, SR_TID.X ;  /* 0x0000000000777919 */ /* 0x001e220000002100 */
[----:B------:R-:W-:Y:S01]  /*1fba0*/  LOP3.LUT R28, R28, 0xfffffffd, RZ, 0xc0, !PT ;  /* 0xfffffffd1c1c7812 */ /* 0x000fe200078ec0ff */
[----:B------:R-:W-:-:S04]  /*1fbb0*/  UIMAD UR7, UR8, UR10, URZ ;  /* 0x0000000a080772a4 */ /* 0x000fc8000f8e02ff */
[----:B------:R-:W-:Y:S02]  /*1fbc0*/  UIMAD.WIDE UR4, UR7, 0x2, URZ ;  /* 0x00000002070478a5 */ /* 0x000fe4000f8e02ff */
[----:B------:R-:W-:Y:S01]  /*1fbd0*/  USHF.L.U32 UR7, UR7, 0x1, URZ ;  /* 0x0000000107077899 */ /* 0x000fe200080006ff */
[----:B------:R-:W-:-:S08]  /*1fbe0*/  F2FP.BF16.F32.PACK_AB R7, R67, R65 ;  /* 0x000000414307723e */ /* 0x000fd000000010ff */
[----:B------:R-:W1:Y:S01]  /*1fbf0*/  LDCU UR4, c[0x0][0x3e8] ;  /* 0x00007d00ff0477ac */ /* 0x000e620008000800 */
[----:B0-----:R-:W-:-:S05]  /*1fc00*/  IMAD.SHL.U32 R18, R119, 0x10, RZ ;  /* 0x0000001077127824 */ /* 0x001fca00078e00ff */
[----:B-1----:R-:W-:Y:S02]  /*1fc10*/  LOP3.LUT R109, R18, 0x70, RZ, 0xc0, !PT ;  /* 0x00000070126d7812 */ /* 0x002fe400078ec0ff */
[----:B------:R-:W0:Y:S01]  /*1fc20*/  LDC.64 R18, c[0x0][0x398] ;  /* 0x0000e600ff127b82 */ /* 0x000e220000000a00 */
[----:B--2---:R-:W-:Y:S01]  /*1fc30*/  @P5 FMUL R36, R36, 0.25 ;  /* 0x3e80000024245820 */ /* 0x004fe20000400000 */
[----:B---3--:R-:W-:Y:S01]  /*1fc40*/  @P5 FMUL R34, R34, 0.25 ;  /* 0x3e80000022225820 */ /* 0x008fe20000400000 */
        /* <DEDUP_REMOVED lines=14> */
[C---:B----4-:R-:W-:Y:S01]  /*1fd30*/  FMUL R107, R3.reuse, R107 ;  /* 0x0000006b036b7220 */ /* 0x050fe20000400000 */
        /* <DEDUP_REMOVED lines=40> */
[----:B------:R-:W-:Y:S01]  /*1ffc0*/  FFMA.FTZ R5, R3, R5, 0.28857114911079406738 ;  /* 0x3e93bf9903057423 */ /* 0x000fe20000010005 */
[----:B------:R-:W-:-:S03]  /*1ffd0*/  MOV R26, R96 ;  /* 0x00000060001a7202 */ /* 0x000fc60000000f00 */
[C---:B------:R-:W-:Y:S01]  /*1ffe0*/  FFMA.FTZ R5, R3.reuse, R5, -0.36067417263984680176 ;  /* 0xbeb8aa4903057423 */ /* 0x040fe20000010005 */
[----:B------:R-:W1:Y:S03]  /*1fff0*/  S2R R96, SR_TID.X ;  /* 0x0000000000607919 */ /* 0x000e660000002100 */
[----:B------:R-:W-:Y:S01]  /*20000*/  FFMA.FTZ R5, R3, R5, 0.48089820146560668945 ;  /* 0x3ef6384a03057423 */ /* 0x000fe20000010005 */
[----:B------:R-:W-:-:S03]  /*20010*/  ISETP.GE.U32.AND P2, PT, R24, 0x7f800000, PT ;  /* 0x7f8000001800780c */ /* 0x000fc60003f46070 */
[----:B------:R-:W-:-:S04]  /*20020*/  FFMA.FTZ R5, R3, R5, -0.72134751081466674805 ;  /* 0xbf38aa3b03057423 */ /* 0x000fc80000010005 */
[----:B------:R-:W-:-:S04]  /*20030*/  FMUL R5, R3, R5 ;  /* 0x0000000503057220 */ /* 0x000fc80000400000 */
[----:B------:R-:W-:-:S04]  /*20040*/  FMUL R5, R3, R5 ;  /* 0x0000000503057220 */ /* 0x000fc80000400000 */
[----:B------:R-:W-:Y:S01]  /*20050*/  FFMA.FTZ R5, R3, 1.4426950216293334961, R5 ;  /* 0x3fb8aa3b03057823 */ /* 0x000fe20000010005 */
[----:B------:R-:W-:-:S03]  /*20060*/  @P2 IMAD.MOV.U32 R3, RZ, RZ, 0x7f800000 ;  /* 0x7f800000ff032424 */ /* 0x000fc600078e00ff */
[----:B------:R-:W-:Y:S01]  /*20070*/  FADD R4, R4, R5 ;  /* 0x0000000504047221 */ /* 0x000fe20000000000 */
[----:B------:R-:W-:Y:S01]  /*20080*/  @P2 FFMA.FTZ R4, R24, R3, +INF ;  /* 0x7f80000018042423 */ /* 0x000fe20000010003 */
[----:B------:R-:W-:Y:S01]  /*20090*/  FSETP.NEU.AND P2, PT, R8, RZ, PT ;  /* 0x000000ff0800720b */ /* 0x000fe20003f4d000 */
[----:B------:R-:W-:Y:S01]  /*200a0*/  IMAD.MOV.U32 R27, RZ, RZ, R97 ;  /* 0x000000ffff1b7224 */ /* 0x000fe200078e0061 */
[----:B-1----:R-:W-:Y:S02]  /*200b0*/  LOP3.LUT R97, R96, 0xff, RZ, 0xc0, !PT ;  /* 0x000000ff60617812 */ /* 0x002fe400078ec0ff */
[----:B------:R-:W1:Y:S09]  /*200c0*/  S2R R96, SR_CTAID.X ;  /* 0x0000000000607919 */ /* 0x000e720000002500 */
[----:B------:R-:W-:-:S02]  /*200d0*/  @P2 LOP3.LUT R28, R28, 0x2, RZ, 0xfc, !PT ;  /* 0x000000021c1c2812 */ /* 0x000fc400078efcff */
[----:B------:R-:W-:Y:S02]  /*200e0*/  FSETP.NEU.AND P2, PT, R2, RZ, PT ;  /* 0x000000ff0200720b */ /* 0x000fe40003f4d000 */
[----:B------:R-:W-:Y:S01]  /*200f0*/  LOP3.LUT R28, R28, 0xfffffff7, RZ, 0xc0, !PT ;  /* 0xfffffff71c1c7812 */ /* 0x000fe200078ec0ff */
[C---:B------:R-:W-:Y:S01]  /*20100*/  IMAD.SHL.U32 R3, R119.reuse, 0x8, RZ ;  /* 0x0000000877037824 */ /* 0x040fe200078e00ff */
[----:B------:R-:W-:-:S09]  /*20110*/  SHF.L.U32 R8, R119, 0x9, RZ ;  /* 0x0000000977087819 */ /* 0x000fd200000006ff */
[----:B------:R-:W-:Y:S02]  /*20120*/  @P2 LOP3.LUT R28, R28, 0x8, RZ, 0xfc, !PT ;  /* 0x000000081c1c2812 */ /* 0x000fe400078efcff */
[----:B------:R-:W-:Y:S02]  /*20130*/  FSETP.NEU.AND P2, PT, R15, RZ, PT ;  /* 0x000000ff0f00720b */ /* 0x000fe40003f4d000 */
[----:B------:R-:W-:Y:S02]  /*20140*/  LOP3.LUT R8, R8, 0x1000, RZ, 0xc0, !PT ;  /* 0x0000100008087812 */ /* 0x000fe400078ec0ff */
[----:B------:R-:W-:Y:S02]  /*20150*/  LOP3.LUT R3, R3, 0x80, RZ, 0xc0, !PT ;  /* 0x0000008003037812 */ /* 0x000fe400078ec0ff */
[----:B------:R-:W-:Y:S02]  /*20160*/  LOP3.LUT R28, R28, 0xffffffdf, RZ, 0xc0, !PT ;  /* 0xffffffdf1c1c7812 */ /* 0x000fe400078ec0ff */
[----:B------:R-:W-:-:S02]  /*20170*/  IADD3 R3, PT, PT, R3, UR6, R8 ;  /* 0x0000000603037c10 */ /* 0x000fc4000fffe008 */
[----:B------:R-:W-:Y:S02]  /*20180*/  SHF.L.U32 R8, R119, 0x8, RZ ;  /* 0x0000000877087819 */ /* 0x000fe400000006ff */
[----:B-1----:R-:W-:Y:S02]  /*20190*/  LEA R96, R96, R97, 0x8 ;  /* 0x0000006160607211 */ /* 0x002fe400078e40ff */
[----:B------:R-:W-:Y:S02]  /*201a0*/  @P2 LOP3.LUT R28, R28, 0x20, RZ, 0xfc, !PT ;  /* 0x000000201c1c2812 */ /* 0x000fe400078efcff */
[----:B------:R-:W-:Y:S02]  /*201b0*/  LOP3.LUT R2, R8, 0x1e000, RZ, 0xc0, !PT ;  /* 0x0001e00008027812 */ /* 0x000fe400078ec0ff */
[----:B------:R-:W-:Y:S02]  /*201c0*/  FSETP.NEU.AND P2, PT, R11, RZ, PT ;  /* 0x000000ff0b00720b */ /* 0x000fe40003f4d000 */
[----:B------:R-:W-:Y:S01]  /*201d0*/  IADD3 R3, PT, PT, R109, R3, R2 ;  /* 0x000000036d037210 */ /* 0x000fe20007ffe002 */
[----:B------:R-:W-:Y:S01]  /*201e0*/  IMAD R2, R96, UR11, RZ ;  /* 0x0000000b60027c24 */ /* 0x000fe2000f8e02ff */
[----:B------:R-:W-:Y:S01]  /*201f0*/  LOP3.LUT R28, R28, 0xffffffbf, RZ, 0xc0, !PT ;  /* 0xffffffbf1c1c7812 */ /* 0x000fe200078ec0ff */
[----:B------:R-:W-:Y:S02]  /*20200*/  STL [R1+0x24], R6 ;  /* 0x0000240601007387 */ /* 0x000fe40000100800 */
[C---:B------:R-:W-:Y:S01]  /*20210*/  IMAD.SHL.U32 R8, R2.reuse, 0x2, RZ ;  /* 0x0000000202087824 */ /* 0x040fe200078e00ff */
[----:B------:R-:W-:Y:S01]  /*20220*/  F2FP.BF16.F32.PACK_AB R5, R63, R61 ;  /* 0x0000003d3f05723e */ /* 0x000fe200000010ff */
[----:B------:R1:W-:Y:S01]  /*20230*/  STL [R1+0x18], R4 ;  /* 0x0000180401007387 */ /* 0x0003e20000100800 */
[----:B------:R-:W-:-:S03]  /*20240*/  IMAD.HI R11, R2, 0x2, RZ ;  /* 0x00000002020b7827 */ /* 0x000fc600078e02ff */
[----:B------:R-:W2:Y:S01]  /*20250*/  LDL.LU R63, [R1+0x528] ;  /* 0x00052800013f7983 */ /* 0x000ea20000300800 */
[----:B------:R-:W-:Y:S02]  /*20260*/  @P2 LOP3.LUT R28, R28, 0x40, RZ, 0xfc, !PT ;  /* 0x000000401c1c2812 */ /* 0x000fe400078efcff */
[----:B0-----:R-:W-:Y:S01]  /*20270*/  IADD3 R2, P2, P3, R8, UR7, R18 ;  /* 0x0000000708027c10 */ /* 0x001fe2000fb5e012 */
[----:B------:R-:W3:Y:S01]  /*20280*/  LDL.LU R61, [R1+0x52c] ;  /* 0x00052c00013d7983 */ /* 0x000ee20000300800 */
[----:B-1----:R-:W-:-:S03]  /*20290*/  F2FP.BF16.F32.PACK_AB R4, R62, R38 ;  /* 0x000000263e04723e */ /* 0x002fc600000010ff */
[----:B------:R-:W4:Y:S04]  /*202a0*/  LDL.LU R62, [R1+0x518] ;  /* 0x00051800013e7983 */ /* 0x000f280000300800 */
[----:B------:R-:W4:Y:S04]  /*202b0*/  LDL.LU R18, [R1+0x51c] ;  /* 0x00051c0001127983 */ /* 0x000f280000300800 */
[----:B------:R-:W4:Y:S04]  /*202c0*/  LDL.LU R100, [R1+0x508] ;  /* 0x0005080001647983 */ /* 0x000f280000300800 */
[----:B------:R-:W4:Y:S04]  /*202d0*/  LDL.LU R102, [R1+0x50c] ;  /* 0x00050c0001667983 */ /* 0x000f280000300800 */
[----:B------:R-:W4:Y:S04]  /*202e0*/  LDL.LU R101, [R1+0x4f8] ;  /* 0x0004f80001657983 */ /* 0x000f280000300800 */
[----:B------:R-:W4:Y:S01]  /*202f0*/  LDL.LU R103, [R1+0x4fc] ;  /* 0x0004fc0001677983 */ /* 0x000f220000300800 */
[----:B------:R-:W-:-:S03]  /*20300*/  F2FP.BF16.F32.PACK_AB R6, R66, R64 ;  /* 0x000000404206723e */ /* 0x000fc600000010ff */
        /* <DEDUP_REMOVED lines=12> */
[----:B------:R-:W-:-:S03]  /*203d0*/  FSETP.NEU.AND P4, PT, R0, RZ, PT ;  /* 0x000000ff0000720b */ /* 0x000fc60003f8d000 */
[----:B------:R-:W4:Y:S01]  /*203e0*/  LDL.LU R124, [R1+0x50] ;  /* 0x00005000017c7983 */ /* 0x000f220000300800 */
[----:B------:R-:W-:-:S03]  /*203f0*/  IADD3.X R0, PT, PT, R11, UR5, R19, P2, P3 ;  /* 0x000000050b007c10 */ /* 0x000fc600097e6413 */
[----:B------:R-:W4:Y:S01]  /*20400*/  LDL.LU R125, [R1] ;  /* 0x00000000017d7983 */ /* 0x000f220000300800 */
[----:B------:R-:W-:Y:S02]  /*20410*/  FSETP.NEU.AND P3, PT, R23, RZ, PT ;  /* 0x000000ff1700720b */ /* 0x000fe40003f6d000 */
[----:B------:R-:W-:-:S04]  /*20420*/  LOP3.LUT R28, R28, 0xffffff7f, RZ, 0xc0, !PT ;  /* 0xffffff7f1c1c7812 */ /* 0x000fc800078ec0ff */
[----:B------:R-:W-:Y:S02]  /*20430*/  @P4 LOP3.LUT R28, R28, 0x80, RZ, 0xfc, !PT ;  /* 0x000000801c1c4812 */ /* 0x000fe400078efcff */
[C---:B------:R-:W-:Y:S02]  /*20440*/  FSETP.GT.AND P4, PT, |R27|.reuse, 8.50705917302346158658e+37, PT ;  /* 0x7e8000001b00780b */ /* 0x040fe40003f84200 */
[C---:B------:R-:W-:Y:S02]  /*20450*/  FSETP.GEU.AND P2, PT, R27.reuse, 1.175494350822287508e-38, PT ;  /* 0x008000001b00780b */ /* 0x040fe40003f4e000 */
[----:B------:R-:W-:Y:S01]  /*20460*/  LOP3.LUT R28, R28, 0xffffffef, RZ, 0xc0, !PT ;  /* 0xffffffef1c1c7812 */ /* 0x000fe200078ec0ff */
[----:B------:R-:W-:-:S03]  /*20470*/  FMUL R38, R27, 8388608 ;  /* 0x4b0000001b267820 */ /* 0x000fc60000400000 */
[----:B------:R-:W-:Y:S02]  /*20480*/  @P3 LOP3.LUT R28, R28, 0x10, RZ, 0xfc, !PT ;  /* 0x000000101c1c3812 */ /* 0x000fe400078efcff */
[----:B------:R-:W-:Y:S02]  /*20490*/  FSEL R38, R38, R27, !P2 ;  /* 0x0000001b26267208 */ /* 0x000fe40005000000 */
[----:B------:R-:W-:Y:S02]  /*204a0*/  LOP3.LUT R28, R28, 0xfbffffff, RZ, 0xc0, !PT ;  /* 0xfbffffff1c1c7812 */ /* 0x000fe400078ec0ff */
[C---:B------:R-:W-:Y:S01]  /*204b0*/  FSETP.GEU.AND P3, PT, |R27|.reuse, 1.175494350822287508e-38, PT ;  /* 0x008000001b00780b */ /* 0x040fe20003f6e200 */
[----:B------:R-:W-:Y:S01]  /*204c0*/  @P4 FMUL R27, R27, 0.25 ;  /* 0x3e8000001b1b4820 */ /* 0x000fe20000400000 */
[----:B------:R-:W-:-:S04]  /*204d0*/  @P2 LOP3.LUT R28, R28, 0x4000000, RZ, 0xfc, !PT ;  /* 0x040000001c1c2812 */ /* 0x000fc800078efcff */
[C---:B------:R-:W-:Y:S02]  /*204e0*/  LOP3.LUT P2, RZ, R28.reuse, 0x400, RZ, 0xc0, !PT ;  /* 0x000004001cff7812 */ /* 0x040fe4000784c0ff */
[----:B------:R-:W-:-:S04]  /*204f0*/  LOP3.LUT R28, R28, 0xf7ffffff, RZ, 0xc0, !PT ;  /* 0xf7ffffff1c1c7812 */ /* 0x000fc800078ec0ff */
[----:B------:R-:W-:Y:S01]  /*20500*/  LOP3.LUT R28, R28, 0xfffffffb, RZ, 0xc0, !PT ;  /* 0xfffffffb1c1c7812 */ /* 0x000fe200078ec0ff */
[----:B--2---:R-:W-:Y:S01]  /*20510*/  @P4 FMUL R63, R63, 0.25 ;  /* 0x3e8000003f3f4820 */ /* 0x004fe20000400000 */
[----:B---3--:R-:W-:Y:S01]  /*20520*/  @P4 FMUL R61, R61, 0.25 ;  /* 0x3e8000003d3d4820 */ /* 0x008fe20000400000 */
[----:B----4-:R-:W-:Y:S01]  /*20530*/  @P4 FMUL R62, R62, 0.25 ;  /* 0x3e8000003e3e4820 */ /* 0x010fe20000400000 */
[----:B------:R-:W-:Y:S01]  /*20540*/  @P4 FMUL R18, R18, 0.25 ;  /* 0x3e80000012124820 */ /* 0x000fe20000400000 */
[----:B------:R-:W-:Y:S01]  /*20550*/  @P4 FMUL R100, R100, 0.25 ;  /* 0x3e80000064644820 */ /* 0x000fe20000400000 */
[----:B------:R-:W-:Y:S01]  /*20560*/  @P4 FMUL R102, R102, 0.25 ;  /* 0x3e80000066664820 */ /* 0x000fe20000400000 */
[----:B------:R-:W-:Y:S01]  /*20570*/  @P4 FMUL R101, R101, 0.25 ;  /* 0x3e80000065654820 */ /* 0x000fe20000400000 */
[----:B------:R-:W-:Y:S01]  /*20580*/  @P4 FMUL R103, R103, 0.25 ;  /* 0x3e80000067674820 */ /* 0x000fe20000400000 */
[----:B------:R-:W-:-:S13]  /*20590*/  FSETP.NEU.AND P4, PT, R13, RZ, PT ;  /* 0x000000ff0d00720b */ /* 0x000fda0003f8d000 */
[----:B------:R-:W-:-:S04]  /*205a0*/  @P4 LOP3.LUT R28, R28, 0x4, RZ, 0xfc, !PT ;  /* 0x000000041c1c4812 */ /* 0x000fc800078efcff */
[----:B------:R-:W-:-:S04]  /*205b0*/  @P2 LOP3.LUT R28, R28, 0x8000000, RZ, 0xfc, !PT ;  /* 0x080000001c1c2812 */ /* 0x000fc800078efcff */
[C---:B------:R-:W-:Y:S02]  /*205c0*/  LOP3.LUT P2, RZ, R28.reuse, 0x200, RZ, 0xc0, !PT ;  /* 0x000002001cff7812 */ /* 0x040fe4000784c0ff */
[----:B------:R-:W-:-:S11]  /*205d0*/  LOP3.LUT R28, R28, 0xefffffff, RZ, 0xc0, !PT ;  /* 0xefffffff1c1c7812 */ /* 0x000fd600078ec0ff */
        /* <DEDUP_REMOVED lines=10> */
[----:B------:R-:W-:-:S13]  /*20680*/  LOP3.LUT P2, RZ, R28, 0x2000, RZ, 0xc0, !PT ;  /* 0x000020001cff7812 */ /* 0x000fda000784c0ff */
[----:B------:R-:W-:Y:S02]  /*20690*/  @P2 LOP3.LUT R14, R14, 0x1, RZ, 0xfc, !PT ;  /* 0x000000010e0e2812 */ /* 0x000fe400078efcff */
[----:B------:R-:W-:Y:S02]  /*206a0*/  LOP3.LUT P2, RZ, R28, 0x10000, RZ, 0xc0, !PT ;  /* 0x000100001cff7812 */ /* 0x000fe4000784c0ff */
[----:B------:R-:W-:-:S11]  /*206b0*/  LOP3.LUT R14, R14, 0xfffffffd, RZ, 0xc0, !PT ;  /* 0xfffffffd0e0e7812 */ /* 0x000fd600078ec0ff */
        /* <DEDUP_REMOVED lines=29> */
[----:B------:R-:W-:Y:S02]  /*20890*/  LOP3.LUT R14, R14, 0xfffff7ff, RZ, 0xc0, !PT ;  /* 0xfffff7ff0e0e7812 */ /* 0x000fe400078ec0ff */
[----:B------:R-:W-:Y:S02]  /*208a0*/  FSEL R8, R118, -INF , P1 ;  /* 0xff80000076087808 */ /* 0x000fe40000800000 */
[----:B------:R-:W-:-:S03]  /*208b0*/  FSEL R11, R120, -INF , P0 ;  /* 0xff800000780b7808 */ /* 0x000fc60000000000 */
[----:B------:R0:W-:Y:S04]  /*208c0*/  STL [R1+0x17c], R8 ;  /* 0x00017c0801007387 */ /* 0x0001e80000100800 */
[----:B------:R-:W-:Y:S02]  /*208d0*/  @P2 LOP3.LUT R14, R14, 0x800, RZ, 0xfc, !PT ;  /* 0x000008000e0e2812 */ /* 0x000fe400078efcff */
[----:B------:R-:W-:-:S04]  /*208e0*/  LOP3.LUT P2, RZ, R28, 0x400000, RZ, 0xc0, !PT ;  /* 0x004000001cff7812 */ /* 0x000fc8000784c0ff */
[----:B0-----:R-:W-:Y:S02]  /*208f0*/  FSEL R8, R122, -INF , P2 ;  /* 0xff8000007a087808 */ /* 0x001fe40001000000 */
[C---:B------:R-:W-:Y:S01]  /*20900*/  LOP3.LUT P2, RZ, R14.reuse, 0x800, RZ, 0xc0, !PT ;  /* 0x000008000eff7812 */ /* 0x040fe2000784c0ff */
[----:B------:R0:W-:Y:S04]  /*20910*/  STL [R1+0x27c], R11 ;  /* 0x00027c0b01007387 */ /* 0x0001e80000100800 */
[----:B------:R1:W-:Y:S01]  /*20920*/  STL [R1+0x28c], R8 ;  /* 0x00028c0801007387 */ /* 0x0003e20000100800 */
[----:B0-----:R-:W-:Y:S02]  /*20930*/  FSEL R11, R123, -INF , P2 ;  /* 0xff8000007b0b7808 */ /* 0x001fe40001000000 */
[----:B------:R-:W-:-:S04]  /*20940*/  LOP3.LUT P2, RZ, R14, 0x400, RZ, 0xc0, !PT ;  /* 0x000004000eff7812 */ /* 0x000fc8000784c0ff */
[----:B-1----:R-:W-:Y:S02]  /*20950*/  FSEL R8, R124, -INF , P2 ;  /* 0xff8000007c087808 */ /* 0x002fe40001000000 */
        /* <DEDUP_REMOVED lines=24> */
[----:B------:R-:W-:Y:S01]  /*20ae0*/  LOP3.LUT P2, RZ, R14, 0x2, RZ, 0xc0, !PT ;  /* 0x000000020eff7812 */ /* 0x000fe2000784c0ff */
[----:B------:R0:W-:Y:S04]  /*20af0*/  STL [R1+0x2bc], R11 ;  /* 0x0002bc0b01007387 */ /* 0x0001e80000100800 */
[----:B------:R1:W-:Y:S04]  /*20b00*/  STL [R1+0x2c0], R8 ;  /* 0x0002c00801007387 */ /* 0x0003e80000100800 */
[----:B------:R-:W2:Y:S01]  /*20b10*/  LDL.LU R23, [R1+0x568] ;  /* 0x0005680001177983 */ /* 0x000ea20000300800 */
[----:B0-----:R-:W-:-:S03]  /*20b20*/  FSEL R11, R74, -INF , P2 ;  /* 0xff8000004a0b7808 */ /* 0x001fc60001000000 */
[----:B-1----:R-:W2:Y:S04]  /*20b30*/  LDL.LU R8, [R1+0x560] ;  /* 0x0005600001087983 */ /* 0x002ea80000300800 */
[----:B------:R0:W-:Y:S04]  /*20b40*/  STL [R1+0x2c4], R11 ;  /* 0x0002c40b01007387 */ /* 0x0001e80000100800 */
[----:B0-----:R-:W3:Y:S04]  /*20b50*/  LDL.LU R11, [R1+0x56c] ;  /* 0x00056c00010b7983 */ /* 0x001ee80000300800 */
[----:B------:R-:W3:Y:S04]  /*20b60*/  LDL.LU R15, [R1+0x564] ;  /* 0x00056400010f7983 */ /* 0x000ee80000300800 */
[----:B------:R-:W4:Y:S04]  /*20b70*/  LDL.LU R111, [R1+0x588] ;  /* 0x00058800016f7983 */ /* 0x000f280000300800 */
[----:B------:R-:W4:Y:S04]  /*20b80*/  LDL.LU R112, [R1+0x580] ;  /* 0x0005800001707983 */ /* 0x000f280000300800 */
[----:B------:R-:W2:Y:S04]  /*20b90*/  LDL.LU R114, [R1+0x58c] ;  /* 0x00058c0001727983 */ /* 0x000ea80000300800 */
[----:B------:R-:W2:Y:S04]  /*20ba0*/  LDL.LU R113, [R1+0x584] ;  /* 0x0005840001717983 */ /* 0x000ea80000300800 */
[----:B------:R-:W2:Y:S04]  /*20bb0*/  LDL.LU R115, [R1+0x284] ;  /* 0x0002840001737983 */ /* 0x000ea80000300800 */
[----:B------:R-:W2:Y:S04]  /*20bc0*/  LDL.LU R116, [R1+0x26c] ;  /* 0x00026c0001747983 */ /* 0x000ea80000300800 */
[----:B------:R-:W4:Y:S04]  /*20bd0*/  LDL.LU R118, [R1+0x290] ;  /* 0x0002900001767983 */ /* 0x000f280000300800 */
[----:B------:R-:W4:Y:S04]  /*20be0*/  LDL.LU R120, [R1+0x280] ;  /* 0x0002800001787983 */ /* 0x000f280000300800 */
[----:B------:R-:W4:Y:S04]  /*20bf0*/  LDL.LU R122, [R1+0x548] ;  /* 0x00054800017a7983 */ /* 0x000f280000300800 */
[----:B------:R-:W4:Y:S04]  /*20c00*/  LDL.LU R123, [R1+0x540] ;  /* 0x00054000017b7983 */ /* 0x000f280000300800 */
[----:B------:R-:W4:Y:S04]  /*20c10*/  LDL.LU R124, [R1+0x54c] ;  /* 0x00054c00017c7983 */ /* 0x000f280000300800 */
[----:B------:R-:W4:Y:S01]  /*20c20*/  LDL.LU R125, [R1+0x544] ;  /* 0x00054400017d7983 */ /* 0x000f220000300800 */
[----:B------:R-:W-:-:S04]  /*20c30*/  LOP3.LUT P2, RZ, R14, 0x1, RZ, 0xc0, !PT ;  /* 0x000000010eff7812 */ /* 0x000fc8000784c0ff */
[----:B------:R-:W-:Y:S02]  /*20c40*/  FSEL R14, R72, -INF , P2 ;  /* 0xff800000480e7808 */ /* 0x000fe40001000000 */
[----:B------:R-:W-:-:S04]  /*20c50*/  LOP3.LUT P2, RZ, R28, 0x80000000, RZ, 0xc0, !PT ;  /* 0x800000001cff7812 */ /* 0x000fc8000784c0ff */
[----:B------:R-:W-:Y:S02]  /*20c60*/  FSEL R13, R68, -INF , P2 ;  /* 0xff800000440d7808 */ /* 0x000fe40001000000 */
[----:B------:R-:W-:Y:S01]  /*20c70*/  LOP3.LUT P2, RZ, R28, 0x40000000, RZ, 0xc0, !PT ;  /* 0x400000001cff7812 */ /* 0x000fe2000784c0ff */
[----:B------:R0:W-:Y:S01]  /*20c80*/  STL [R1+0x134], R14 ;  /* 0x0001340e01007387 */ /* 0x0001e20000100800 */
[----:B------:R-:W-:-:S03]  /*20c90*/  FSETP.GT.AND P5, PT, |R26|, 8.50705917302346158658e+37, PT ;  /* 0x7e8000001a00780b */ /* 0x000fc60003fa4200 */
[----:B------:R1:W-:Y:S01]  /*20ca0*/  STL [R1+0x138], R13 ;  /* 0x0001380d01007387 */ /* 0x0003e20000100800 */
[----:B0-----:R-:W-:Y:S02]  /*20cb0*/  FSEL R14, R25, -INF , P2 ;  /* 0xff800000190e7808 */ /* 0x001fe40001000000 */
[----:B------:R-:W-:-:S04]  /*20cc0*/  LOP3.LUT P2, RZ, R28, 0x20000000, RZ, 0xc0, !PT ;  /* 0x200000001cff7812 */ /* 0x000fc8000784c0ff */
[----:B-1----:R-:W-:Y:S02]  /*20cd0*/  FSEL R13, R22, -INF , P2 ;  /* 0xff800000160d7808 */ /* 0x002fe40001000000 */
[----:B------:R-:W-:Y:S01]  /*20ce0*/  LOP3.LUT P2, RZ, R28, 0x10000000, RZ, 0xc0, !PT ;  /* 0x100000001cff7812 */ /* 0x000fe2000784c0ff */
[----:B------:R0:W-:Y:S01]  /*20cf0*/  STL [R1+0x164], R14 ;  /* 0x0001640e01007387 */ /* 0x0001e20000100800 */
[C---:B------:R-:W-:Y:S01]  /*20d00*/  FMUL R19, R26.reuse, 8388608 ;  /* 0x4b0000001a137820 */ /* 0x040fe20000400000 */
[----:B------:R-:W-:Y:S02]  /*20d10*/  FSETP.GEU.AND P4, PT, R26, 1.175494350822287508e-38, PT ;  /* 0x008000001a00780b */ /* 0x000fe40003f8e000 */
[----:B------:R1:W-:Y:S01]  /*20d20*/  STL [R1+0x168], R13 ;  /* 0x0001680d01007387 */ /* 0x0003e20000100800 */
[----:B0-----:R-:W-:Y:S02]  /*20d30*/  FSEL R14, R21, -INF , P2 ;  /* 0xff800000150e7808 */ /* 0x001fe40001000000 */
[C---:B------:R-:W-:Y:S01]  /*20d40*/  LOP3.LUT P2, RZ, R28.reuse, 0x8000000, RZ, 0xc0, !PT ;  /* 0x080000001cff7812 */ /* 0x040fe2000784c0ff */
[----:B------:R-:W-:Y:S01]  /*20d50*/  @!P3 FMUL R103, R103, 16777216 ;  /* 0x4b8000006767b820 */ /* 0x000fe20000400000 */
[----:B------:R-:W-:-:S02]  /*20d60*/  LOP3.LUT P0, RZ, R28, 0x100, RZ, 0xc0, !PT ;  /* 0x000001001cff7812 */ /* 0x000fc4000780c0ff */
[----:B-1----:R-:W-:Y:S01]  /*20d70*/  FSEL R13, R20, -INF , P2 ;  /* 0xff800000140d7808 */ /* 0x002fe20001000000 */
[----:B------:R-:W-:Y:S01]  /*20d80*/  @!P3 FMUL R101, R101, 16777216 ;  /* 0x4b8000006565b820 */ /* 0x000fe20000400000 */
[----:B------:R-:W-:Y:S01]  /*20d90*/  FSEL R19, R19, R26, !P4 ;  /* 0x0000001a13137208 */ /* 0x000fe20006000000 */
[----:B------:R-:W-:Y:S01]  /*20da0*/  @!P3 FMUL R102, R102, 16777216 ;  /* 0x4b8000006666b820 */ /* 0x000fe20000400000 */
[----:B------:R-:W-:Y:S01]  /*20db0*/  FSETP.GEU.AND P6, PT, |R26|, 1.175494350822287508e-38, PT ;  /* 0x008000001a00780b */ /* 0x000fe20003fce200 */
[----:B------:R-:W-:Y:S01]  /*20dc0*/  @!P3 FMUL R100, R100, 16777216 ;  /* 0x4b8000006464b820 */ /* 0x000fe20000400000 */
[----:B------:R-:W-:Y:S01]  /*20dd0*/  @!P3 FMUL R18, R18, 16777216 ;  /* 0x4b8000001212b820 */ /* 0x000fe20000400000 */
[----:B------:R-:W-:Y:S01]  /*20de0*/  @!P3 FMUL R62, R62, 16777216 ;  /* 0x4b8000003e3eb820 */ /* 0x000fe20000400000 */
[----:B------:R-:W-:Y:S01]  /*20df0*/  @!P3 FMUL R61, R61, 16777216 ;  /* 0x4b8000003d3db820 */ /* 0x000fe20000400000 */
[----:B------:R-:W-:Y:S01]  /*20e00*/  @!P3 FMUL R63, R63, 16777216 ;  /* 0x4b8000003f3fb820 */ /* 0x000fe20000400000 */
[----:B------:R-:W-:Y:S01]  /*20e10*/  @!P3 FMUL R27, R27, 16777216 ;  /* 0x4b8000001b1bb820 */ /* 0x000fe20000400000 */
[----:B------:R-:W-:Y:S01]  /*20e20*/  LOP3.LUT P1, RZ, R28, 0x2, RZ, 0xc0, !PT ;  /* 0x000000021cff7812 */ /* 0x000fe2000782c0ff */
[----:B------:R-:W-:Y:S01]  /*20e30*/  @P5 FMUL R99, R99, 0.25 ;  /* 0x3e80000063635820 */ /* 0x000fe20000400000 */
        /* <DEDUP_REMOVED lines=8> */
[C---:B------:R-:W-:Y:S01]  /*20ec0*/  LOP3.LUT P3, RZ, R28.reuse, 0x8, RZ, 0xc0, !PT ;  /* 0x000000081cff7812 */ /* 0x040fe2000786c0ff */
[----:B------:R0:W-:Y:S01]  /*20ed0*/  STL [R1+0x170], R14 ;  /* 0x0001700e01007387 */ /* 0x0001e20000100800 */
[----:B------:R-:W-:-:S03]  /*20ee0*/  LOP3.LUT P5, RZ, R28, 0x20, RZ, 0xc0, !PT ;  /* 0x000000201cff7812 */ /* 0x000fc600078ac0ff */
[----:B------:R1:W-:Y:S01]  /*20ef0*/  STL [R1+0x174], R13 ;  /* 0x0001740d01007387 */ /* 0x0003e20000100800 */
[----:B0-----:R-:W-:Y:S02]  /*20f00*/  FSEL R14, R12, -INF , P0 ;  /* 0xff8000000c0e7808 */ /* 0x001fe40000000000 */
[----:B------:R-:W-:Y:S02]  /*20f10*/  FSEL R12, R16, -INF , P3 ;  /* 0xff800000100c7808 */ /* 0x000fe40001800000 */
[----:B-1----:R-:W-:Y:S02]  /*20f20*/  FSEL R13, R9, -INF , P1 ;  /* 0xff800000090d7808 */ /* 0x002fe40000800000 */
[----:B------:R-:W-:Y:S01]  /*20f30*/  FSEL R9, R10, -INF , P5 ;  /* 0xff8000000a097808 */ /* 0x000fe20002800000 */
[----:B------:R-:W-:Y:S04]  /*20f40*/  STL [R1+0x178], R14 ;  /* 0x0001780e01007387 */ /* 0x000fe80000100800 */
[----:B------:R-:W-:Y:S04]  /*20f50*/  STL [R1+0x130], R13 ;  /* 0x0001300d01007387 */ /* 0x000fe80000100800 */
[----:B------:R-:W-:Y:S04]  /*20f60*/  STL [R1+0x124], R12 ;  /* 0x0001240c01007387 */ /* 0x000fe80000100800 */
[----:B------:R3:W-:Y:S02]  /*20f70*/  STL [R1+0x120], R9 ;  /* 0x0001200901007387 */ /* 0x0007e40000100800 */
[----:B---3--:R-:W-:-:S02]  /*20f80*/  F2FP.BF16.F32.PACK_AB R9, R11, R15 ;  /* 0x0000000f0b09723e */ /* 0x008fc400000010ff */
[----:B--2---:R-:W-:Y:S02]  /*20f90*/  F2FP.BF16.F32.PACK_AB R12, R115, R116 ;  /* 0x00000074730c723e */ /* 0x004fe400000010ff */
[----:B------:R-:W2:Y:S04]  /*20fa0*/  LDL.LU R115, [R1+0x250] ;  /* 0x0002500001737983 */ /* 0x000ea80000300800 */
[----:B------:R-:W2:Y:S01]  /*20fb0*/  LDL.LU R116, [R1+0x240] ;  /* 0x0002400001747983 */ /* 0x000ea20000300800 */
[----:B----4-:R-:W-:-:S03]  /*20fc0*/  F2FP.BF16.F32.PACK_AB R13, R118, R120 ;  /* 0x00000078760d723e */ /* 0x010fc600000010ff */
[----:B------:R-:W3:Y:S04]  /*20fd0*/  LDL.LU R118, [R1+0x258] ;  /* 0x0002580001767983 */ /* 0x000ee80000300800 */
[----:B------:R-:W3:Y:S01]  /*20fe0*/  LDL.LU R120, [R1+0x24c] ;  /* 0x00024c0001787983 */ /* 0x000ee20000300800 */
[----:B------:R-:W-:-:S03]  /*20ff0*/  F2FP.BF16.F32.PACK_AB R14, R122, R123 ;  /* 0x0000007b7a0e723e */ /* 0x000fc600000010ff */
[----:B------:R-:W4:Y:S04]  /*21000*/  LDL.LU R122, [R1+0x274] ;  /* 0x00027400017a7983 */ /* 0x000f280000300800 */
[----:B------:R-:W4:Y:S01]  /*21010*/  LDL.LU R123, [R1+0x264] ;  /* 0x00026400017b7983 */ /* 0x000f220000300800 */
[----:B------:R-:W-:-:S03]  /*21020*/  F2FP.BF16.F32.PACK_AB R15, R124, R125 ;  /* 0x0000007d7c0f723e */ /* 0x000fc600000010ff */
[----:B------:R-:W4:Y:S04]  /*21030*/  LDL.LU R124, [R1+0x288] ;  /* 0x00028800017c7983 */ /* 0x000f280000300800 */
[----:B------:R-:W4:Y:S04]  /*21040*/  LDL.LU R125, [R1+0x270] ;  /* 0x00027000017d7983 */ /* 0x000f280000300800 */
[----:B------:R0:W-:Y:S01]  /*21050*/  STSM.16.M88.4 [R3], R4 ;  /* 0x0000000403007844 */ /* 0x0001e20000000200 */
[----:B------:R-:W-:Y:S02]  /*21060*/  MOV R20, 0x3dc6b27f ;  /* 0x3dc6b27f00147802 */ /* 0x000fe40000000f00 */
[----:B0-----:R-:W-:-:S04]  /*21070*/  IADD3 R4, PT, PT, R19, -0x3f3504f3, RZ ;  /* 0xc0cafb0d13047810 */ /* 0x001fc80007ffe0ff */
[----:B------:R-:W-:-:S05]  /*21080*/  LOP3.LUT R4, R4, 0xff800000, RZ, 0xc0, !PT ;  /* 0xff80000004047812 */ /* 0x000fca00078ec0ff */
        /* <DEDUP_REMOVED lines=8> */
[----:B------:R-:W-:Y:S01]  /*21110*/  FFMA.FTZ R6, R5, R6, -0.36067417263984680176 ;  /* 0xbeb8aa4905067423 */ /* 0x000fe20000010006 */
[----:B------:R-:W-:-:S03]  /*21120*/  LOP3.LUT P2, RZ, R28, 0x4000000, RZ, 0xc0, !PT ;  /* 0x040000001cff7812 */ /* 0x000fc6000784c0ff */
[----:B------:R-:W-:Y:S01]  /*21130*/  FFMA.FTZ R6, R5, R6, 0.48089820146560668945 ;  /* 0x3ef6384a05067423 */ /* 0x000fe20000010006 */
[----:B------:R-:W-:-:S03]  /*21140*/  F2FP.BF16.F32.PACK_AB R8, R23, R8 ;  /* 0x000000081708723e */ /* 0x000fc600000010ff */
[----:B------:R-:W-:Y:S01]  /*21150*/  FFMA.FTZ R6, R5, R6, -0.72134751081466674805 ;  /* 0xbf38aa3b05067423 */ /* 0x000fe20000010006 */
[----:B------:R-:W-:Y:S02]  /*21160*/  F2FP.BF16.F32.PACK_AB R10, R111, R112 ;  /* 0x000000706f0a723e */ /* 0x000fe400000010ff */
[----:B------:R-:W-:Y:S01]  /*21170*/  F2FP.BF16.F32.PACK_AB R11, R114, R113 ;  /* 0x00000071720b723e */ /* 0x000fe200000010ff */
[----:B------:R-:W-:Y:S01]  /*21180*/  FMUL R6, R5, R6 ;  /* 0x0000000605067220 */ /* 0x000fe20000400000 */
[----:B------:R-:W-:Y:S02]  /*21190*/  FSEL R68, RZ, -23, P2 ;  /* 0xc1b80000ff447808 */ /* 0x000fe40001000000 */
[----:B------:R-:W-:Y:S01]  /*211a0*/  ISETP.GE.U32.AND P2, PT, R19, 0x7f800000, PT ;  /* 0x7f8000001300780c */ /* 0x000fe20003f46070 */
[----:B------:R0:W-:Y:S01]  /*211b0*/  STSM.16.M88.4 [R3+0x100], R8 ;  /* 0x0001000803007844 */ /* 0x0001e20000000200 */
[----:B------:R-:W-:Y:S01]  /*211c0*/  FSEL R16, RZ, -23, P4 ;  /* 0xc1b80000ff107808 */ /* 0x000fe20002000000 */
[----:B------:R-:W-:Y:S01]  /*211d0*/  IMAD.SHL.U32 R7, R119, 0x4, RZ ;  /* 0x0000000477077824 */ /* 0x000fe200078e00ff */
[----:B------:R-:W-:Y:S01]  /*211e0*/  I2FP.F32.S32 R4, R4 ;  /* 0x0000000400047245 */ /* 0x000fe20000201400 */
[----:B------:R-:W-:-:S03]  /*211f0*/  FMUL R6, R5, R6 ;  /* 0x0000000605067220 */ /* 0x000fc60000400000 */
[----:B------:R-:W-:Y:S01]  /*21200*/  LOP3.LUT R7, R7, 0x380, RZ, 0xc0, !PT ;  /* 0x0000038007077812 */ /* 0x000fe200078ec0ff */
[----:B------:R-:W-:Y:S01]  /*21210*/  FFMA.FTZ R4, R4, 1.1920928955078125e-07, R16 ;  /* 0x3400000004047823 */ /* 0x000fe20000010010 */
[----:B------:R-:W-:Y:S01]  /*21220*/  FFMA.FTZ R6, R5, 1.4426950216293334961, R6 ;  /* 0x3fb8aa3b05067823 */ /* 0x000fe20000010006 */
[----:B0-----:R-:W-:Y:S01]  /*21230*/  SHF.R.U32.HI R8, RZ, 0x1, R119 ;  /* 0x00000001ff087819 */ /* 0x001fe20000011677 */
[----:B------:R-:W-:-:S03]  /*21240*/  @!P6 FMUL R26, R26, 16777216 ;  /* 0x4b8000001a1ae820 */ /* 0x000fc60000400000 */
[----:B------:R-:W-:Y:S01]  /*21250*/  LOP3.LUT R8, R8, 0xc, RZ, 0xc0, !PT ;  /* 0x0000000c08087812 */ /* 0x000fe200078ec0ff */
[----:B------:R-:W-:Y:S01]  /*21260*/  FADD R5, R4, R6 ;  /* 0x0000000604057221 */ /* 0x000fe20000000000 */
[----:B------:R-:W-:Y:S02]  /*21270*/  @P2 MOV R4, 0x7f800000 ;  /* 0x7f80000000042802 */ /* 0x000fe40000000f00 */
[----:B------:R-:W-:Y:S01]  /*21280*/  IADD3 R7, PT, PT, R8, UR6, R7 ;  /* 0x0000000608077c10 */ /* 0x000fe2000fffe007 */
[----:B------:R-:W0:Y:S02]  /*21290*/  MUFU.RCP R26, R26 ;  /* 0x0000001a001a7308 */ /* 0x000e240000001000 */
[----:B------:R-:W-:Y:S01]  /*212a0*/  @P2 FFMA.FTZ R5, R19, R4, +INF ;  /* 0x7f80000013052423 */ /* 0x000fe20000010004 */
[----:B------:R-:W-:Y:S02]  /*212b0*/  IADD3 R7, PT, PT, R109, R7, RZ ;  /* 0x000000076d077210 */ /* 0x000fe40007ffe0ff */
[----:B------:R-:W-:-:S03]  /*212c0*/  LOP3.LUT P5, RZ, R28, 0x40, RZ, 0xc0, !PT ;  /* 0x000000401cff7812 */ /* 0x000fc600078ac0ff */
[----:B------:R-:W1:Y:S01]  /*212d0*/  MUFU.RCP R27, R27 ;  /* 0x0000001b001b7308 */ /* 0x000e620000001000 */
[----:B------:R-:W-:Y:S04]  /*212e0*/  STL [R1+0xfc], R7 ;  /* 0x0000fc0701007387 */ /* 0x000fe80000100800 */
[----:B------:R0:W-:Y:S01]  /*212f0*/  STL [R1], R5 ;  /* 0x0000000501007387 */ /* 0x0001e20000100800 */
[----:B------:R-:W-:Y:S01]  /*21300*/  FSETP.NEU.AND P2, PT, R19, RZ, PT ;  /* 0x000000ff1300720b */ /* 0x000fe20003f4d000 */
[----:B------:R-:W-:Y:S01]  /*21310*/  @!P6 FMUL R99, R99, 16777216 ;  /* 0x4b8000006363e820 */ /* 0x000fe20000400000 */
[----:B------:R-:W-:Y:S01]  /*21320*/  @!P6 FMUL R97, R97, 16777216 ;  /* 0x4b8000006161e820 */ /* 0x000fe20000400000 */
[----:B0-----:R-:W-:Y:S01]  /*21330*/  FSEL R5, R17, -INF , P5 ;  /* 0xff80000011057808 */ /* 0x001fe20002800000 */
[----:B------:R-:W-:Y:S01]  /*21340*/  @!P6 FMUL R98, R98, 16777216 ;  /* 0x4b8000006262e820 */ /* 0x000fe20000400000 */
[----:B------:R-:W-:Y:S01]  /*21350*/  @!P6 FMUL R96, R96, 16777216 ;  /* 0x4b8000006060e820 */ /* 0x000fe20000400000 */
[----:B------:R-:W-:-:S02]  /*21360*/  @!P6 FMUL R65, R65, 16777216 ;  /* 0x4b8000004141e820 */ /* 0x000fc40000400000 */
[----:B------:R-:W-:Y:S01]  /*21370*/  STL [R1+0xd0], R5 ;  /* 0x0000d00501007387 */ /* 0x000fe20000100800 */
[----:B------:R-:W-:Y:S01]  /*21380*/  @!P6 FMUL R66, R66, 16777216 ;  /* 0x4b8000004242e820 */ /* 0x000fe20000400000 */
[----:B------:R-:W-:Y:S01]  /*21390*/  @!P6 FMUL R64, R64, 16777216 ;  /* 0x4b8000004040e820 */ /* 0x000fe20000400000 */
[----:B------:R-:W-:Y:S01]  /*213a0*/  @!P6 FMUL R67, R67, 16777216 ;  /* 0x4b8000004343e820 */ /* 0x000fe20000400000 */
[----:B------:R-:W4:Y:S04]  /*213b0*/  LDL.LU R19, [R1+0x210] ;  /* 0x0002100001137983 */ /* 0x000f280000300800 */
[----:B------:R-:W4:Y:S01]  /*213c0*/  LDL.LU R8, [R1+0x204] ;  /* 0x0002040001087983 */ /* 0x000f220000300800 */
[----:B------:R-:W-:-:S03]  /*213d0*/  FMUL R99, R26, R99 ;  /* 0x000000631a637220 */ /* 0x000fc60000400000 */
[----:B------:R-:W4:Y:S01]  /*213e0*/  LDL.LU R17, [R1+0x214] ;  /* 0x0002140001117983 */ /* 0x000f220000300800 */
[C---:B------:R-:W-:Y:S01]  /*213f0*/  FMUL R97, R26.reuse, R97 ;  /* 0x000000611a617220 */ /* 0x040fe20000400000 */
[C---:B------:R-:W-:Y:S02]  /*21400*/  FMUL R98, R26.reuse, R98 ;  /* 0x000000621a627220 */ /* 0x040fe40000400000 */
[----:B------:R-:W4:Y:S01]  /*21410*/  LDL.LU R9, [R1+0x20c] ;  /* 0x00020c0001097983 */ /* 0x000f220000300800 */
[C---:B------:R-:W-:Y:S01]  /*21420*/  FMUL R96, R26.reuse, R96 ;  /* 0x000000601a607220 */ /* 0x040fe20000400000 */
[C---:B------:R-:W-:Y:S01]  /*21430*/  FMUL R65, R26.reuse, R65 ;  /* 0x000000411a417220 */ /* 0x040fe20000400000 */
[C---:B------:R-:W-:Y:S01]  /*21440*/  FMUL R66, R26.reuse, R66 ;  /* 0x000000421a427220 */ /* 0x040fe20000400000 */
[----:B------:R-:W4:Y:S01]  /*21450*/  LDL.LU R16, [R1+0x21c] ;  /* 0x00021c0001107983 */ /* 0x000f220000300800 */
[C---:B------:R-:W-:Y:S01]  /*21460*/  FMUL R64, R26.reuse, R64 ;  /* 0x000000401a407220 */ /* 0x040fe20000400000 */
[----:B------:R-:W-:Y:S01]  /*21470*/  FMUL R67, R26, R67 ;  /* 0x000000431a437220 */ /* 0x000fe20000400000 */
[----:B------:R-:W-:Y:S01]  /*21480*/  FSETP.NEU.AND P0, PT, R60, RZ, PT ;  /* 0x000000ff3c00720b */ /* 0x000fe20003f0d000 */
[----:B------:R-:W4:Y:S01]  /*21490*/  LDL.LU R10, [R1+0x218] ;  /* 0x00021800010a7983 */ /* 0x000f220000300800 */
[C---:B-1----:R-:W-:Y:S01]  /*214a0*/  FMUL R103, R27.reuse, R103 ;  /* 0x000000671b677220 */ /* 0x042fe20000400000 */
[C---:B------:R-:W-:Y:S01]  /*214b0*/  FMUL R101, R27.reuse, R101 ;  /* 0x000000651b657220 */ /* 0x040fe20000400000 */
[C---:B------:R-:W-:Y:S01]  /*214c0*/  FMUL R102, R27.reuse, R102 ;  /* 0x000000661b667220 */ /* 0x040fe20000400000 */
[----:B------:R-:W4:Y:S01]  /*214d0*/  LDL.LU R26, [R1+0x224] ;  /* 0x00022400011a7983 */ /* 0x000f220000300800 */
[C---:B------:R-:W-:Y:S01]  /*214e0*/  FMUL R100, R27.reuse, R100 ;  /* 0x000000641b647220 */ /* 0x040fe20000400000 */
[C---:B------:R-:W-:Y:S01]  /*214f0*/  FMUL R60, R27.reuse, R18 ;  /* 0x000000121b3c7220 */ /* 0x040fe20000400000 */
[C---:B------:R-:W-:Y:S01]  /*21500*/  FMUL R62, R27.reuse, R62 ;  /* 0x0000003e1b3e7220 */ /* 0x040fe20000400000 */
[C---:B------:R-:W-:Y:S01]  /*21510*/  FMUL R61, R27.reuse, R61 ;  /* 0x0000003d1b3d7220 */ /* 0x040fe20000400000 */
[----:B------:R-:W-:Y:S01]  /*21520*/  FMUL R63, R27, R63 ;  /* 0x0000003f1b3f7220 */ /* 0x000fe20000400000 */
[----:B------:R-:W4:Y:S01]  /*21530*/  LDL.LU R11, [R1+0x220] ;  /* 0x00022000010b7983 */ /* 0x000f220000300800 */
[----:B------:R-:W-:-:S03]  /*21540*/  FSETP.NEU.AND P1, PT, R24, RZ, PT ;  /* 0x000000ff1800720b */ /* 0x000fc60003f2d000 */
[----:B------:R0:W-:Y:S04]  /*21550*/  STSM.16.M88.4 [R3+0x200], R12 ;  /* 0x0002000c03007844 */ /* 0x0001e80000000200 */
[----:B------:R-:W4:Y:S01]  /*21560*/  LDL.LU R27, [R1+0x144] ;  /* 0x00014400011b7983 */ /* 0x000f220000300800 */
[----:B------:R-:W-:-:S03]  /*21570*/  VIADD R72, R38, 0xc0cafb0d ;  /* 0xc0cafb0d26487836 */ /* 0x000fc60000000000 */
[----:B0-----:R-:W4:Y:S04]  /*21580*/  LDL.LU R12, [R1+0x13c] ;  /* 0x00013c00010c7983 */ /* 0x001f280000300800 */
        /* <DEDUP_REMOVED lines=8> */
[----:B------:R-:W-:-:S03]  /*21610*/  LOP3.LUT R72, R72, 0xff800000, RZ, 0xc0, !PT ;  /* 0xff80000048487812 */ /* 0x000fc600078ec0ff */
[----:B------:R-:W4:Y:S04]  /*21620*/  LDL.LU R74, [R1+0xe8] ;  /* 0x0000e800014a7983 */ /* 0x000f280000300800 */
[----:B------:R-:W4:Y:S04]  /*21630*/  LDL.LU R75, [R1+0xe4] ;  /* 0x0000e400014b7983 */ /* 0x000f280000300800 */
[----:B------:R-:W4:Y:S04]  /*21640*/  LDL.LU R79, [R1+0x108] ;  /* 0x00010800014f7983 */ /* 0x000f280000300800 */
[----:B------:R-:W4:Y:S01]  /*21650*/  LDL.LU R81, [R1+0x100] ;  /* 0x0001000001517983 */ /* 0x000f220000300800 */
[----:B------:R-:W-:-:S03]  /*21660*/  I2FP.F32.S32 R4, R72 ;  /* 0x0000004800047245 */ /* 0x000fc60000201400 */
[----:B------:R-:W4:Y:S04]  /*21670*/  LDL.LU R85, [R1+0x10c] ;  /* 0x00010c0001557983 */ /* 0x000f280000300800 */
[----:B------:R-:W4:Y:S04]  /*21680*/  LDL.LU R87, [R1+0x104] ;  /* 0x0001040001577983 */ /* 0x000f280000300800 */
[----:B------:R-:W4:Y:S04]  /*21690*/  LDL.LU R89, [R1+0xa0] ;  /* 0x0000a00001597983 */ /* 0x000f280000300800 */
[----:B------:R-:W4:Y:S04]  /*216a0*/  LDL.LU R93, [R1+0x98] ;  /* 0x00009800015d7983 */ /* 0x000f280000300800 */
[----:B------:R-:W4:Y:S01]  /*216b0*/  LDL.LU R23, [R1+0xa4] ;  /* 0x0000a40001177983 */ /* 0x000f220000300800 */
[----:B------:R-:W-:-:S03]  /*216c0*/  FFMA.FTZ R68, R4, 1.1920928955078125e-07, R68 ;  /* 0x3400000004447823 */ /* 0x000fc60000010044 */
[----:B------:R-:W4:Y:S04]  /*216d0*/  LDL.LU R109, [R1+0x9c] ;  /* 0x00009c00016d7983 */ /* 0x000f280000300800 */
[----:B------:R-:W4:Y:S04]  /*216e0*/  LDL.LU R111, [R1+0xc0] ;  /* 0x0000c000016f7983 */ /* 0x000f280000300800 */
[----:B------:R-:W4:Y:S04]  /*216f0*/  LDL.LU R112, [R1+0xb8] ;  /* 0x0000b80001707983 */ /* 0x000f280000300800 */
[----:B------:R-:W4:Y:S04]  /*21700*/  LDL.LU R114, [R1+0xc4] ;  /* 0x0000c40001727983 */ /* 0x000f280000300800 */
[----:B------:R-:W4:Y:S01]  /*21710*/  LDL.LU R113, [R1+0xbc] ;  /* 0x0000bc0001717983 */ /* 0x000f220000300800 */
[----:B--2---:R-:W-:-:S03]  /*21720*/  F2FP.BF16.F32.PACK_AB R4, R115, R116 ;  /* 0x000000747304723e */ /* 0x004fc600000010ff */
[----:B------:R-:W2:Y:S04]  /*21730*/  LDL.LU R115, [R1+0x5c] ;  /* 0x00005c0001737983 */ /* 0x000ea80000300800 */
[----:B------:R-:W2:Y:S01]  /*21740*/  LDL.LU R116, [R1+0x58] ;  /* 0x0000580001747983 */ /* 0x000ea20000300800 */
[----:B---3--:R-:W-:-:S03]  /*21750*/  F2FP.BF16.F32.PACK_AB R5, R118, R120 ;  /* 0x000000787605723e */ /* 0x008fc600000010ff */
[----:B------:R-:W3:Y:S04]  /*21760*/  LDL.LU R118, [R1+0x64] ;  /* 0x0000640001767983 */ /* 0x000ee80000300800 */
[----:B------:R-:W3:Y:S01]  /*21770*/  LDL.LU R120, [R1+0x60] ;  /* 0x0000600001787983 */ /* 0x000ee20000300800 */
[----:B----4-:R-:W-:-:S03]  /*21780*/  F2FP.BF16.F32.PACK_AB R6, R122, R123 ;  /* 0x0000007b7a06723e */ /* 0x010fc600000010ff */
[----:B------:R-:W4:Y:S04]  /*21790*/  LDL.LU R122, [R1+0x80] ;  /* 0x00008000017a7983 */ /* 0x000f280000300800 */
[----:B------:R-:W4:Y:S01]  /*217a0*/  LDL.LU R123, [R1+0x78] ;  /* 0x00007800017b7983 */ /* 0x000f220000300800 */
[----:B------:R-:W-:-:S03]  /*217b0*/  F2FP.BF16.F32.PACK_AB R7, R124, R125 ;  /* 0x0000007d7c07723e */ /* 0x000fc600000010ff */
[----:B------:R-:W4:Y:S04]  /*217c0*/  LDL.LU R124, [R1+0x84] ;  /* 0x00008400017c7983 */ /* 0x000f280000300800 */
[----:B------:R-:W4:Y:S01]  /*217d0*/  LDL.LU R125, [R1+0x7c] ;  /* 0x00007c00017d7983 */ /* 0x000f220000300800 */
[----:B------:R-:W-:-:S04]  /*217e0*/  IMAD.IADD R72, R38, 0x1, -R72 ;  /* 0x0000000126487824 */ /* 0x000fc800078e0a48 */
[----:B------:R-:W-:-:S04]  /*217f0*/  FADD R72, R72, -1 ;  /* 0xbf80000048487421 */ /* 0x000fc80000000000 */
[----:B------:R-:W-:-:S04]  /*21800*/  FFMA.FTZ R20, R72, R20, -0.16845393180847167969 ;  /* 0xbe2c7f3048147423 */ /* 0x000fc80000010014 */
[----:B------:R-:W-:-:S04]  /*21810*/  FFMA.FTZ R20, R72, R20, 0.1716887056827545166 ;  /* 0x3e2fcf2a48147423 */ /* 0x000fc80000010014 */
[C---:B------:R-:W-:Y:S01]  /*21820*/  FFMA.FTZ R20, R72.reuse, R20, -0.17900948226451873779 ;  /* 0xbe374e4348147423 */ /* 0x040fe20000010014 */
[----:B------:R0:W-:Y:S03]  /*21830*/  STSM.16.M88.4 [R3+0x300], R4 ;  /* 0x0003000403007844 */ /* 0x0001e60000000200 */
[----:B------:R-:W-:-:S04]  /*21840*/  FFMA.FTZ R20, R72, R20, 0.20512372255325317383 ;  /* 0x3e520bf448147423 */ /* 0x000fc80000010014 */
[----:B0-----:R-:W-:-:S04]  /*21850*/  FFMA.FTZ R4, R72, R20, -0.24046532809734344482 ;  /* 0xbe763c8b48047423 */ /* 0x001fc80000010014 */
[----:B------:R-:W-:Y:S01]  /*21860*/  FFMA.FTZ R4, R72, R4, 0.28857114911079406738 ;  /* 0x3e93bf9948047423 */ /* 0x000fe20000010004 */
[----:B------:R-:W-:Y:S02]  /*21870*/  F2FP.BF16.F32.PACK_AB R5, R92, R90 ;  /* 0x0000005a5c05723e */ /* 0x000fe400000010ff */
[----:B------:R-:W-:Y:S02]  /*21880*/  F2FP.BF16.F32.PACK_AB R6, R95, R94 ;  /* 0x0000005e5f06723e */ /* 0x000fe400000010ff */
[----:B------:R-:W-:Y:S02]  /*21890*/  F2FP.BF16.F32.PACK_AB R7, R117, R121 ;  /* 0x000000797507723e */ /* 0x000fe400000010ff */
[----:B------:R-:W-:Y:S01]  /*218a0*/  LOP3.LUT P5, RZ, R28, 0x80, RZ, 0xc0, !PT ;  /* 0x000000801cff7812 */ /* 0x000fe200078ac0ff */
[----:B------:R-:W4:Y:S01]  /*218b0*/  LDL.LU R117, [R1+0x790] ;  /* 0x0007900001757983 */ /* 0x000f220000300800 */
[----:B------:R-:W-:Y:S02]  /*218c0*/  F2FP.BF16.F32.PACK_AB R8, R19, R8 ;  /* 0x000000081308723e */ /* 0x000fe400000010ff */
[----:B------:R-:W-:-:S02]  /*218d0*/  F2FP.BF16.F32.PACK_AB R9, R17, R9 ;  /* 0x000000091109723e */ /* 0x000fc400000010ff */
[----:B------:R-:W-:Y:S02]  /*218e0*/  F2FP.BF16.F32.PACK_AB R10, R16, R10 ;  /* 0x0000000a100a723e */ /* 0x000fe400000010ff */
[----:B------:R-:W-:-:S05]  /*218f0*/  F2FP.BF16.F32.PACK_AB R11, R26, R11 ;  /* 0x0000000b1a0b723e */ /* 0x000fca00000010ff */
[----:B------:R-:W-:Y:S01]  /*21900*/  STSM.16.M88.4 [R3+0x400], R8 ;  /* 0x0004000803007844 */ /* 0x000fe20000000200 */
[----:B------:R-:W-:Y:S02]  /*21910*/  F2FP.BF16.F32.PACK_AB R12, R27, R12 ;  /* 0x0000000c1b0c723e */ /* 0x000fe400000010ff */
[----:B------:R-:W-:Y:S02]  /*21920*/  F2FP.BF16.F32.PACK_AB R13, R18, R13 ;  /* 0x0000000d120d723e */ /* 0x000fe400000010ff */
[----:B------:R-:W-:Y:S02]  /*21930*/  F2FP.BF16.F32.PACK_AB R14, R24, R14 ;  /* 0x0000000e180e723e */ /* 0x000fe400000010ff */
[----:B------:R-:W-:-:S05]  /*21940*/  F2FP.BF16.F32.PACK_AB R15, R15, R21 ;  /* 0x000000150f0f723e */ /* 0x000fca00000010ff */
[----:B------:R0:W-:Y:S01]  /*21950*/  STSM.16.M88.4 [R3+0x500], R12 ;  /* 0x0005000c03007844 */ /* 0x0001e20000000200 */
[----:B------:R-:W-:Y:S01]  /*21960*/  F2FP.BF16.F32.PACK_AB R16, R22, R25 ;  /* 0x000000191610723e */ /* 0x000fe200000010ff */
[----:B0-----:R-:W-:-:S04]  /*21970*/  FFMA.FTZ R12, R72, R4, -0.36067417263984680176 ;  /* 0xbeb8aa49480c7423 */ /* 0x001fc80000010004 */
[----:B------:R-:W-:Y:S01]  /*21980*/  FFMA.FTZ R12, R72, R12, 0.48089820146560668945 ;  /* 0x3ef6384a480c7423 */ /* 0x000fe2000001000c */
[----:B------:R-:W-:-:S03]  /*21990*/  F2FP.BF16.F32.PACK_AB R17, R74, R75 ;  /* 0x0000004b4a11723e */ /* 0x000fc600000010ff */
[C---:B------:R-:W-:Y:S01]  /*219a0*/  FFMA.FTZ R12, R72.reuse, R12, -0.72134751081466674805 ;  /* 0xbf38aa3b480c7423 */ /* 0x040fe2000001000c */
[----:B------:R-:W-:Y:S02]  /*219b0*/  F2FP.BF16.F32.PACK_AB R18, R79, R81 ;  /* 0x000000514f12723e */ /* 0x000fe400000010ff */
[----:B------:R-:W-:Y:S01]  /*219c0*/  F2FP.BF16.F32.PACK_AB R19, R85, R87 ;  /* 0x000000575513723e */ /* 0x000fe200000010ff */
[C---:B------:R-:W-:Y:S01]  /*219d0*/  FMUL R12, R72.reuse, R12 ;  /* 0x0000000c480c7220 */ /* 0x040fe20000400000 */
[----:B------:R-:W-:Y:S02]  /*219e0*/  F2FP.BF16.F32.PACK_AB R4, R91, R88 ;  /* 0x000000585b04723e */ /* 0x000fe400000010ff */
[----:B------:R-:W-:Y:S01]  /*219f0*/  F2FP.BF16.F32.PACK_AB R20, R89, R93 ;  /* 0x0000005d5914723e */ /* 0x000fe200000010ff */
[----:B------:R-:W-:Y:S01]  /*21a00*/  STSM.16.M88.4 [R3+0x600], R16 ;  /* 0x0006001003007844 */ /* 0x000fe20000000200 */
[----:B------:R-:W-:Y:S01]  /*21a10*/  FMUL R12, R72, R12 ;  /* 0x0000000c480c7220 */ /* 0x000fe20000400000 */
[----:B------:R-:W-:-:S02]  /*21a20*/  F2FP.BF16.F32.PACK_AB R21, R23, R109 ;  /* 0x0000006d1715723e */ /* 0x000fc400000010ff */
[----:B------:R-:W-:Y:S02]  /*21a30*/  F2FP.BF16.F32.PACK_AB R8, R78, R76 ;  /* 0x0000004c4e08723e */ /* 0x000fe400000010ff */
[----:B------:R-:W-:Y:S02]  /*21a40*/  F2FP.BF16.F32.PACK_AB R22, R111, R112 ;  /* 0x000000706f16723e */ /* 0x000fe400000010ff */
[----:B------:R-:W-:Y:S02]  /*21a50*/  F2FP.BF16.F32.PACK_AB R9, R80, R77 ;  /* 0x0000004d5009723e */ /* 0x000fe400000010ff */
[----:B------:R-:W-:Y:S02]  /*21a60*/  F2FP.BF16.F32.PACK_AB R23, R114, R113 ;  /* 0x000000717217723e */ /* 0x000fe400000010ff */
[----:B------:R-:W-:Y:S02]  /*21a70*/  F2FP.BF16.F32.PACK_AB R10, R84, R82 ;  /* 0x00000052540a723e */ /* 0x000fe400000010ff */
[----:B------:R-:W-:Y:S01]  /*21a80*/  F2FP.BF16.F32.PACK_AB R11, R86, R83 ;  /* 0x00000053560b723e */ /* 0x000fe200000010ff */
[----:B------:R-:W-:Y:S01]  /*21a90*/  STSM.16.M88.4 [R3+0x700], R20 ;  /* 0x0007001403007844 */ /* 0x000fe20000000200 */
[----:B--2---:R-:W-:-:S02]  /*21aa0*/  F2FP.BF16.F32.PACK_AB R24, R115, R116 ;  /* 0x000000747318723e */ /* 0x004fc400000010ff */
[----:B---3--:R-:W-:Y:S02]  /*21ab0*/  F2FP.BF16.F32.PACK_AB R25, R118, R120 ;  /* 0x000000787619723e */ /* 0x008fe400000010ff */
[----:B----4-:R-:W-:Y:S02]  /*21ac0*/  F2FP.BF16.F32.PACK_AB R26, R122, R123 ;  /* 0x0000007b7a1a723e */ /* 0x010fe400000010ff */
[----:B------:R-:W-:Y:S01]  /*21ad0*/  F2FP.BF16.F32.PACK_AB R27, R124, R125 ;  /* 0x0000007d7c1b723e */ /* 0x000fe200000010ff */
[----:B------:R-:W-:-:S04]  /*21ae0*/  FFMA.FTZ R72, R72, 1.4426950216293334961, R12 ;  /* 0x3fb8aa3b48487823 */ /* 0x000fc8000001000c */
[----:B------:R-:W-:Y:S01]  /*21af0*/  STSM.16.M88.4 [R3+0x800], R24 ;  /* 0x0008001803007844 */ /* 0x000fe20000000200 */
[----:B------:R-:W-:-:S03]  /*21b00*/  F2FP.BF16.F32.PACK_AB R12, R57, R56 ;  /* 0x00000038390c723e */ /* 0x000fc600000010ff */
[----:B------:R0:W-:Y:S04]  /*21b10*/  STSM.16.M88.4 [R3+0x900], R4 ;  /* 0x0009000403007844 */ /* 0x0001e80000000200 */
[----:B------:R1:W-:Y:S04]  /*21b20*/  STSM.16.M88.4 [R3+0xa00], R8 ;  /* 0x000a000803007844 */ /* 0x0003e80000000200 */
[----:B------:R-:W2:Y:S01]  /*21b30*/  LDL.LU R57, [R1+0x5d8] ;  /* 0x0005d80001397983 */ /* 0x000ea20000300800 */
[----:B0-----:R-:W-:-:S03]  /*21b40*/  FSEL R4, R29, -INF , P5 ;  /* 0xff8000001d047808 */ /* 0x001fc60002800000 */
[----:B-1----:R-:W2:Y:S04]  /*21b50*/  LDL.LU R9, [R1+0x5d0] ;  /* 0x0005d00001097983 */ /* 0x002ea80000300800 */
[----:B------:R0:W-:Y:S04]  /*21b60*/  STL [R1+0x58], R4 ;  /* 0x0000580401007387 */ /* 0x0001e80000100800 */
        /* <DEDUP_REMOVED lines=37> */
[----:B------:R-:W-:-:S02]  /*21dc0*/  F2FP.BF16.F32.PACK_AB R13, R59, R58 ;  /* 0x0000003a3b0d723e */ /* 0x000fc400000010ff */
[----:B------:R-:W-:Y:S02]  /*21dd0*/  F2FP.BF16.F32.PACK_AB R14, R71, R69 ;  /* 0x00000045470e723e */ /* 0x000fe400000010ff */
[----:B------:R-:W-:Y:S02]  /*21de0*/  F2FP.BF16.F32.PACK_AB R15, R73, R70 ;  /* 0x00000046490f723e */ /* 0x000fe400000010ff */
[----:B------:R-:W-:Y:S02]  /*21df0*/  F2FP.BF16.F32.PACK_AB R16, R49, R48 ;  /* 0x000000303110723e */ /* 0x000fe400000010ff */
[----:B------:R-:W-:Y:S02]  /*21e00*/  F2FP.BF16.F32.PACK_AB R17, R51, R50 ;  /* 0x000000323311723e */ /* 0x000fe400000010ff */
[----:B------:R-:W-:Y:S02]  /*21e10*/  F2FP.BF16.F32.PACK_AB R18, R53, R52 ;  /* 0x000000343512723e */ /* 0x000fe400000010ff */
[----:B------:R-:W-:-:S02]  /*21e20*/  F2FP.BF16.F32.PACK_AB R19, R55, R54 ;  /* 0x000000363713723e */ /* 0x000fc400000010ff */
[----:B0-----:R-:W-:Y:S02]  /*21e30*/  F2FP.BF16.F32.PACK_AB R4, R41, R40 ;  /* 0x000000282904723e */ /* 0x001fe400000010ff */
[----:B------:R-:W-:Y:S02]  /*21e40*/  F2FP.BF16.F32.PACK_AB R5, R43, R42 ;  /* 0x0000002a2b05723e */ /* 0x000fe400000010ff */
[----:B------:R-:W-:Y:S02]  /*21e50*/  F2FP.BF16.F32.PACK_AB R6, R45, R44 ;  /* 0x0000002c2d06723e */ /* 0x000fe400000010ff */
[----:B------:R-:W-:Y:S02]  /*21e60*/  F2FP.BF16.F32.PACK_AB R7, R47, R46 ;  /* 0x0000002e2f07723e */ /* 0x000fe400000010ff */
[----:B------:R-:W-:Y:S02]  /*21e70*/  F2FP.BF16.F32.PACK_AB R20, R35, R36 ;  /* 0x000000242314723e */ /* 0x000fe400000010ff */
[----:B------:R-:W-:-:S02]  /*21e80*/  F2FP.BF16.F32.PACK_AB R21, R33, R34 ;  /* 0x000000222115723e */ /* 0x000fc400000010ff */
[----:B------:R-:W-:Y:S02]  /*21e90*/  F2FP.BF16.F32.PACK_AB R22, R32, R31 ;  /* 0x0000001f2016723e */ /* 0x000fe400000010ff */
[----:B------:R-:W-:Y:S01]  /*21ea0*/  F2FP.BF16.F32.PACK_AB R23, R39, R37 ;  /* 0x000000252717723e */ /* 0x000fe200000010ff */
[----:B------:R-:W-:Y:S01]  /*21eb0*/  STSM.16.M88.4 [R3+0xb00], R12 ;  /* 0x000b000c03007844 */ /* 0x000fe20000000200 */
[----:B------:R-:W-:Y:S02]  /*21ec0*/  F2FP.BF16.F32.PACK_AB R24, R66, R67 ;  /* 0x000000434218723e */ /* 0x000fe400000010ff */
[----:B------:R-:W-:Y:S02]  /*21ed0*/  F2FP.BF16.F32.PACK_AB R25, R65, R64 ;  /* 0x000000404119723e */ /* 0x000fe400000010ff */
[----:B------:R-:W-:Y:S02]  /*21ee0*/  F2FP.BF16.F32.PACK_AB R26, R62, R63 ;  /* 0x0000003f3e1a723e */ /* 0x000fe400000010ff */
[----:B------:R-:W-:Y:S01]  /*21ef0*/  F2FP.BF16.F32.PACK_AB R27, R60, R61 ;  /* 0x0000003d3c1b723e */ /* 0x000fe200000010ff */
[----:B------:R-:W-:Y:S04]  /*21f00*/  STSM.16.M88.4 [R3+0xc00], R16 ;  /* 0x000c001003007844 */ /* 0x000fe80000000200 */
[----:B------:R0:W-:Y:S04]  /*21f10*/  STSM.16.M88.4 [R3+0xd00], R4 ;  /* 0x000d000403007844 */ /* 0x0001e80000000200 */
[----:B------:R1:W-:Y:S01]  /*21f20*/  STSM.16.M88.4 [R3+0xe00], R20 ;  /* 0x000e001403007844 */ /* 0x0003e20000000200 */
[----:B------:R-:W-:-:S03]  /*21f30*/  ISETP.GE.U32.AND P4, PT, R38, 0x7f800000, PT ;  /* 0x7f8000002600780c */ /* 0x000fc60003f86070 */
[----:B------:R1:W-:Y:S01]  /*21f40*/  STSM.16.M88.4 [R3+0xf00], R24 ;  /* 0x000f001803007844 */ /* 0x0003e20000000200 */
[----:B------:R-:W-:Y:S01]  /*21f50*/  LOP3.LUT R119, R119, 0x1ff, RZ, 0xc0, !PT ;  /* 0x000001ff77777812 */ /* 0x000fe200078ec0ff */
[----:B------:R-:W-:-:S08]  /*21f60*/  FADD R121, R68, R72 ;  /* 0x0000004844797221 */ /* 0x000fd00000000000 */
[----:B------:R-:W-:Y:S02]  /*21f70*/  @P4 MOV R8, 0x7f800000 ;  /* 0x7f80000000084802 */ /* 0x000fe40000000f00 */
[----:B0-----:R-:W-:Y:S01]  /*21f80*/  LEA R4, R119, UR6, 0x4 ;  /* 0x0000000677047c11 */ /* 0x001fe2000f8e20ff */
[----:B------:R-:W-:Y:S02]  /*21f90*/  BAR.SYNC.DEFER_BLOCKING 0x0 ;  /* 0x0000000000007b1d */ /* 0x000fe40000010000 */
[C---:B------:R-:W-:Y:S01]  /*21fa0*/  @P4 FFMA.FTZ R121, R38.reuse, R8, +INF ;  /* 0x7f80000026794423 */ /* 0x040fe20000010008 */
[----:B------:R-:W-:Y:S02]  /*21fb0*/  FSETP.NEU.AND P3, PT, R38, RZ, PT ;  /* 0x000000ff2600720b */ /* 0x000fe40003f6d000 */
[C---:B------:R-:W-:Y:S02]  /*21fc0*/  LOP3.LUT P5, RZ, R28.reuse, 0x10, RZ, 0xc0, !PT ;  /* 0x000000101cff7812 */ /* 0x040fe400078ac0ff */
[----:B------:R-:W-:-:S02]  /*21fd0*/  LOP3.LUT P6, RZ, R28, 0x4, RZ, 0xc0, !PT ;  /* 0x000000041cff7812 */ /* 0x000fc400078cc0ff */
[----:B------:R-:W4:Y:S04]  /*21fe0*/  LDL.LU R28, [R1+0x23c] ;  /* 0x00023c00011c7983 */ /* 0x000f280000300800 */
[----:B------:R-:W4:Y:S04]  /*21ff0*/  LDL.LU R29, [R1+0x244] ;  /* 0x00024400011d7983 */ /* 0x000f280000300800 */
[----:B------:R-:W-:Y:S04]  /*22000*/  LDS.128 R68, [R4+0xc000] ;  /* 0x00c0000004447984 */ /* 0x000fe80000000c00 */
[----:B------:R-:W-:Y:S04]  /*22010*/  LDS.128 R64, [R4+0xe000] ;  /* 0x00e0000004407984 */ /* 0x000fe80000000c00 */
[----:B------:R-:W-:Y:S04]  /*22020*/  LDS.128 R60, [R4+0x10000] ;  /* 0x01000000043c7984 */ /* 0x000fe80000000c00 */
[----:B------:R-:W-:Y:S04]  /*22030*/  LDS.128 R52, [R4+0x14000] ;  /* 0x0140000004347984 */ /* 0x000fe80000000c00 */
[----:B------:R-:W-:Y:S04]  /*22040*/  LDS.128 R48, [R4+0x16000] ;  /* 0x0160000004307984 */ /* 0x000fe80000000c00 */
[----:B------:R-:W-:Y:S04]  /*22050*/  LDS.128 R44, [R4+0x18000] ;  /* 0x01800000042c7984 */ /* 0x000fe80000000c00 */
[----:B------:R-:W-:Y:S04]  /*22060*/  LDS.128 R40, [R4+0x1a000] ;  /* 0x01a0000004287984 */ /* 0x000fe80000000c00 */
[----:B------:R-:W-:Y:S01]  /*22070*/  LDS.128 R36, [R4+0x1c000] ;  /* 0x01c0000004247984 */ /* 0x000fe20000000c00 */
[----:B------:R-:W-:-:S02]  /*22080*/  ISETP.GE.U32.AND P4, PT, R119, 0x100, PT ;  /* 0x000001007700780c */ /* 0x000fc40003f86070 */
[----:B--2---:R-:W-:Y:S02]  /*22090*/  F2FP.BF16.F32.PACK_AB R8, R57, R9 ;  /* 0x000000093908723e */ /* 0x004fe400000010ff */
[----:B------:R-:W-:Y:S01]  /*220a0*/  LDS.128 R56, [R4+0x12000] ;  /* 0x0120000004387984 */ /* 0x000fe20000000c00 */
[----:B---3--:R-:W-:Y:S02]  /*220b0*/  F2FP.BF16.F32.PACK_AB R9, R10, R11 ;  /* 0x0000000b0a09723e */ /* 0x008fe400000010ff */
[----:B----4-:R-:W-:Y:S02]  /*220c0*/  F2FP.BF16.F32.PACK_AB R10, R83, R86 ;  /* 0x00000056530a723e */ /* 0x010fe400000010ff */
[----:B------:R-:W-:Y:S02]  /*220d0*/  F2FP.BF16.F32.PACK_AB R11, R82, R84 ;  /* 0x00000054520b723e */ /* 0x000fe400000010ff */
[----:B------:R-:W-:Y:S02]  /*220e0*/  F2FP.BF16.F32.PACK_AB R12, R77, R80 ;  /* 0x000000504d0c723e */ /* 0x000fe400000010ff */
[----:B------:R-:W-:-:S02]  /*220f0*/  F2FP.BF16.F32.PACK_AB R13, R76, R78 ;  /* 0x0000004e4c0d723e */ /* 0x000fc400000010ff */
[----:B------:R-:W-:Y:S02]  /*22100*/  F2FP.BF16.F32.PACK_AB R14, R94, R95 ;  /* 0x0000005f5e0e723e */ /* 0x000fe400000010ff */
[----:B------:R-:W-:Y:S02]  /*22110*/  F2FP.BF16.F32.PACK_AB R15, R90, R92 ;  /* 0x0000005c5a0f723e */ /* 0x000fe400000010ff */
[----:B------:R-:W-:Y:S02]  /*22120*/  F2FP.BF16.F32.PACK_AB R16, R88, R91 ;  /* 0x0000005b5810723e */ /* 0x000fe400000010ff */
[----:B------:R-:W-:Y:S02]  /*22130*/  F2FP.BF16.F32.PACK_AB R17, R74, R75 ;  /* 0x0000004b4a11723e */ /* 0x000fe400000010ff */
[----:B------:R-:W-:Y:S01]  /*22140*/  LDS.128 R72, [R4+0xa000] ;  /* 0x00a0000004487984 */ /* 0x000fe20000000c00 */
[----:B------:R-:W-:-:S03]  /*22150*/  F2FP.BF16.F32.PACK_AB R18, R79, R81 ;  /* 0x000000514f12723e */ /* 0x000fc600000010ff */
[----:B------:R-:W-:Y:S04]  /*22160*/  LDS.128 R80, [R4+0x6000] ;  /* 0x0060000004507984 */ /* 0x000fe80000000c00 */
[----:B------:R-:W-:Y:S01]  /*22170*/  LDS.128 R76, [R4+0x8000] ;  /* 0x00800000044c7984 */ /* 0x000fe20000000c00 */
[----:B------:R-:W-:-:S03]  /*22180*/  F2FP.BF16.F32.PACK_AB R19, R85, R87 ;  /* 0x000000575513723e */ /* 0x000fc600000010ff */
[----:B------:R-:W-:Y:S01]  /*22190*/  LDS.128 R84, [R4+0x4000] ;  /* 0x0040000004547984 */ /* 0x000fe20000000c00 */
[----:B-1----:R-:W-:-:S03]  /*221a0*/  F2FP.BF16.F32.PACK_AB R20, R89, R93 ;  /* 0x0000005d5914723e */ /* 0x002fc600000010ff */
[----:B------:R-:W0:Y:S04]  /*221b0*/  LDS.128 R92, [R4] ;  /* 0x00000000045c7984 */ /* 0x000e280000000c00 */
[----:B------:R-:W1:Y:S04]  /*221c0*/  LDS.128 R88, [R4+0x2000] ;  /* 0x0020000004587984 */ /* 0x000e680000000c00 */
[----:B------:R-:W2:Y:S01]  /*221d0*/  LDS.128 R4, [R4+0x1e000] ;  /* 0x01e0000004047984 */ /* 0x000ea20000000c00 */
[----:B------:R-:W-:Y:S01]  /*221e0*/  BAR.SYNC.DEFER_BLOCKING 0x0 ;  /* 0x0000000000007b1d */ /* 0x000fe20000010000 */
[----:B------:R-:W-:-:S02]  /*221f0*/  F2FP.BF16.F32.PACK_AB R21, R109, R111 ;  /* 0x0000006f6d15723e */ /* 0x000fc400000010ff */
[----:B------:R-:W-:Y:S02]  /*22200*/  F2FP.BF16.F32.PACK_AB R22, R112, R114 ;  /* 0x000000727016723e */ /* 0x000fe400000010ff */
[----:B------:R-:W-:Y:S02]  /*22210*/  F2FP.BF16.F32.PACK_AB R24, R116, R117 ;  /* 0x000000757418723e */ /* 0x000fe400000010ff */
[----:B------:R-:W-:Y:S02]  /*22220*/  FSEL R117, R30, -INF , P5 ;  /* 0xff8000001e757808 */ /* 0x000fe40002800000 */
[----:B------:R-:W3:Y:S04]  /*22230*/  LDL.LU R30, [R1+0x294] ;  /* 0x00029400011e7983 */ /* 0x000ee80000300800 */
[----:B------:R-:W4:Y:S04]  /*22240*/  LDL.LU R31, [R1+0x29c] ;  /* 0x00029c00011f7983 */ /* 0x000f280000300800 */
[----:B------:R-:W2:Y:S04]  /*22250*/  LDL.LU R32, [R1+0x16c] ;  /* 0x00016c0001207983 */ /* 0x000ea80000300800 */
[----:B------:R-:W2:Y:S04]  /*22260*/  LDL.LU R33, [R1+0x1fc] ;  /* 0x0001fc0001217983 */ /* 0x000ea80000300800 */
[----:B------:R-:W2:Y:S04]  /*22270*/  LDL.LU R109, [R1+0x230] ;  /* 0x00023000016d7983 */ /* 0x000ea80000300800 */
[----:B------:R-:W2:Y:S01]  /*22280*/  LDL.LU R34, [R1+0x228] ;  /* 0x0002280001227983 */ /* 0x000ea20000300800 */
[----:B------:R-:W-:-:S03]  /*22290*/  F2FP.BF16.F32.PACK_AB R23, R113, R115 ;  /* 0x000000737117723e */ /* 0x000fc600000010ff */
[----:B------:R-:W3:Y:S04]  /*222a0*/  LDL.LU R111, [R1+0x234] ;  /* 0x00023400016f7983 */ /* 0x000ee80000300800 */
[----:B------:R-:W3:Y:S04]  /*222b0*/  LDL.LU R35, [R1+0x22c] ;  /* 0x00022c0001237983 */ /* 0x000ee80000300800 */
[----:B------:R-:W4:Y:S04]  /*222c0*/  LDL.LU R112, [R1+0x118] ;  /* 0x0001180001707983 */ /* 0x000f280000300800 */
[----:B------:R-:W4:Y:S01]  /*222d0*/  LDL.LU R114, [R1+0x11c] ;  /* 0x00011c0001727983 */ /* 0x000f220000300800 */
[----:B------:R-:W-:-:S03]  /*222e0*/  F2FP.BF16.F32.PACK_AB R25, R118, R120 ;  /* 0x000000787619723e */ /* 0x000fc600000010ff */
[----:B------:R-:W4:Y:S04]  /*222f0*/  LDL.LU R113, [R1+0x14c] ;  /* 0x00014c0001717983 */ /* 0x000f280000300800 */
[----:B------:R-:W4:Y:S01]  /*22300*/  LDL.LU R115, [R1+0x150] ;  /* 0x0001500001737983 */ /* 0x000f220000300800 */
[----:B------:R-:W-:-:S03]  /*22310*/  F2FP.BF16.F32.PACK_AB R26, R122, R123 ;  /* 0x0000007b7a1a723e */ /* 0x000fc600000010ff */
        /* <DEDUP_REMOVED lines=9> */
[----:B------:R0:W-:Y:S04]  /*223b0*/  STSM.16.M88.4 [R3], R8 ;  /* 0x0000000803007844 */ /* 0x0001e80000000200 */
[----:B------:R1:W-:Y:S04]  /*223c0*/  STSM.16.M88.4 [R3+0x100], R12 ;  /* 0x0001000c03007844 */ /* 0x0003e80000000200 */
[----:B------:R1:W-:Y:S04]  /*223d0*/  STSM.16.M88.4 [R3+0x200], R16 ;  /* 0x0002001003007844 */ /* 0x0003e80000000200 */
[----:B0-----:R-:W4:Y:S04]  /*223e0*/  LDL.LU R8, [R1+0x110] ;  /* 0x0001100001087983 */ /* 0x001f280000300800 */
        /* <DEDUP_REMOVED lines=9> */
[----:B------:R-:W4:Y:S04]  /*22480*/  LDL.LU R18, [R1+0xa8] ;  /* 0x0000a80001127983 */ /* 0x000f280000300800 */
[----:B------:R-:W4:Y:S04]  /*22490*/  LDL.LU R19, [R1+0xac] ;  /* 0x0000ac0001137983 */ /* 0x000f280000300800 */
[----:B------:R0:W-:Y:S04]  /*224a0*/  STSM.16.M88.4 [R3+0x300], R20 ;  /* 0x0003001403007844 */ /* 0x0001e80000000200 */
[----:B------:R1:W-:Y:S04]  /*224b0*/  STSM.16.M88.4 [R3+0x400], R24 ;  /* 0x0004001803007844 */ /* 0x0003e80000000200 */
[----:B0-----:R-:W4:Y:S04]  /*224c0*/  LDL.LU R20, [R1+0x368] ;  /* 0x0003680001147983 */ /* 0x001f280000300800 */
[----:B------:R-:W4:Y:S04]  /*224d0*/  LDL.LU R21, [R1+0x36c] ;  /* 0x00036c0001157983 */ /* 0x000f280000300800 */
[----:B------:R-:W4:Y:S04]  /*224e0*/  LDL.LU R22, [R1+0x200] ;  /* 0x0002000001167983 */ /* 0x000f280000300800 */
[----:B------:R-:W4:Y:S04]  /*224f0*/  LDL.LU R23, [R1+0x208] ;  /* 0x0002080001177983 */ /* 0x000f280000300800 */
[----:B-1----:R-:W4:Y:S04]  /*22500*/  LDL.LU R26, [R1+0x248] ;  /* 0x00024800011a7983 */ /* 0x002f280000300800 */
[----:B------:R-:W4:Y:S01]  /*22510*/  LDL.LU R27, [R1+0x254] ;  /* 0x00025400011b7983 */ /* 0x000f220000300800 */
[----:B--2---:R-:W-:-:S02]  /*22520*/  F2FP.BF16.F32.PACK_AB R34, R109, R34 ;  /* 0x000000226d22723e */ /* 0x004fc400000010ff */
[----:B---3--:R-:W-:Y:S02]  /*22530*/  F2FP.BF16.F32.PACK_AB R35, R111, R35 ;  /* 0x000000236f23723e */ /* 0x008fe400000010ff */
[----:B----4-:R-:W-:Y:S02]  /*22540*/  F2FP.BF16.F32.PACK_AB R8, R112, R8 ;  /* 0x000000087008723e */ /* 0x010fe400000010ff */
[----:B------:R-:W-:Y:S02]  /*22550*/  F2FP.BF16.F32.PACK_AB R9, R114, R9 ;  /* 0x000000097209723e */ /* 0x000fe400000010ff */
[----:B------:R-:W-:Y:S02]  /*22560*/  F2FP.BF16.F32.PACK_AB R10, R113, R10 ;  /* 0x0000000a710a723e */ /* 0x000fe400000010ff */
[----:B------:R-:W-:Y:S02]  /*22570*/  F2FP.BF16.F32.PACK_AB R11, R115, R11 ;  /* 0x0000000b730b723e */ /* 0x000fe400000010ff */
[----:B------:R-:W-:-:S02]  /*22580*/  F2FP.BF16.F32.PACK_AB R12, R116, R12 ;  /* 0x0000000c740c723e */ /* 0x000fc400000010ff */
[----:B------:R-:W-:Y:S02]  /*22590*/  F2FP.BF16.F32.PACK_AB R13, R119, R13 ;  /* 0x0000000d770d723e */ /* 0x000fe400000010ff */
[----:B------:R-:W-:Y:S02]  /*225a0*/  F2FP.BF16.F32.PACK_AB R14, R118, R14 ;  /* 0x0000000e760e723e */ /* 0x000fe400000010ff */
[----:B------:R-:W-:Y:S02]  /*225b0*/  F2FP.BF16.F32.PACK_AB R15, R120, R15 ;  /* 0x0000000f780f723e */ /* 0x000fe400000010ff */
[----:B------:R-:W-:Y:S02]  /*225c0*/  F2FP.BF16.F32.PACK_AB R16, R122, R16 ;  /* 0x000000107a10723e */ /* 0x000fe400000010ff */
[----:B------:R-:W-:Y:S02]  /*225d0*/  F2FP.BF16.F32.PACK_AB R17, R123, R17 ;  /* 0x000000117b11723e */ /* 0x000fe400000010ff */
[----:B------:R-:W-:-:S02]  /*225e0*/  F2FP.BF16.F32.PACK_AB R18, R124, R18 ;  /* 0x000000127c12723e */ /* 0x000fc400000010ff */
[----:B------:R-:W-:Y:S02]  /*225f0*/  F2FP.BF16.F32.PACK_AB R30, R20, R30 ;  /* 0x0000001e141e723e */ /* 0x000fe400000010ff */
[----:B------:R-:W2:Y:S01]  /*22600*/  LDL.LU R20, [R1+0x44] ;  /* 0x0000440001147983 */ /* 0x000ea20000300800 */
[----:B------:R-:W-:-:S03]  /*22610*/  F2FP.BF16.F32.PACK_AB R31, R21, R31 ;  /* 0x0000001f151f723e */ /* 0x000fc600000010ff */
[----:B------:R-:W3:Y:S01]  /*22620*/  LDL.LU R21, [R1+0x48] ;  /* 0x0000480001157983 */ /* 0x000ee20000300800 */
[----:B------:R-:W-:-:S03]  /*22630*/  F2FP.BF16.F32.PACK_AB R32, R22, R32 ;  /* 0x000000201620723e */ /* 0x000fc600000010ff */
[----:B------:R-:W4:Y:S01]  /*22640*/  LDL.LU R22, [R1+0x68] ;  /* 0x0000680001167983 */ /* 0x000f220000300800 */
[----:B------:R-:W-:-:S03]  /*22650*/  F2FP.BF16.F32.PACK_AB R33, R23, R33 ;  /* 0x000000211721723e */ /* 0x000fc600000010ff */
[----:B------:R-:W2:Y:S01]  /*22660*/  LDL.LU R23, [R1+0x6c] ;  /* 0x00006c0001177983 */ /* 0x000ea20000300800 */
[----:B------:R-:W-:-:S03]  /*22670*/  F2FP.BF16.F32.PACK_AB R28, R26, R28 ;  /* 0x0000001c1a1c723e */ /* 0x000fc600000010ff */
[----:B------:R-:W2:Y:S01]  /*22680*/  LDL.LU R24, [R1+0x1c] ;  /* 0x00001c0001187983 */ /* 0x000ea20000300800 */
[----:B------:R-:W-:-:S03]  /*22690*/  F2FP.BF16.F32.PACK_AB R29, R27, R29 ;  /* 0x0000001d1b1d723e */ /* 0x000fc600000010ff */
[----:B------:R-:W2:Y:S04]  /*226a0*/  LDL.LU R25, [R1+0x20] ;  /* 0x0000200001197983 */ /* 0x000ea80000300800 */
[----:B------:R-:W2:Y:S04]  /*226b0*/  LDL.LU R26, [R1+0x30] ;  /* 0x00003000011a7983 */ /* 0x000ea80000300800 */
[----:B------:R-:W2:Y:S04]  /*226c0*/  LDL.LU R27, [R1+0x34] ;  /* 0x00003400011b7983 */ /* 0x000ea80000300800 */
        /* <DEDUP_REMOVED lines=15> */
[----:B------:R0:W-:Y:S04]  /*227c0*/  STSM.16.M88.4 [R3+0x500], R28 ;  /* 0x0005001c03007844 */ /* 0x0001e80000000200 */
        /* <DEDUP_REMOVED lines=14> */
[----:B------:R-:W-:Y:S04]  /*228b0*/  STSM.16.M88.4 [R3+0x800], R12 ;  /* 0x0008000c03007844 */ /* 0x000fe80000000200 */
[----:B------:R0:W-:Y:S02]  /*228c0*/  STSM.16.M88.4 [R3+0x900], R16 ;  /* 0x0009001003007844 */ /* 0x0001e40000000200 */
[----:B0-----:R-:W-:-:S02]  /*228d0*/  F2FP.BF16.F32.PACK_AB R17, R107, R106 ;  /* 0x0000006a6b11723e */ /* 0x001fc400000010ff */
[----:B--2---:R-:W-:Y:S02]  /*228e0*/  F2FP.BF16.F32.PACK_AB R18, R109, R108 ;  /* 0x0000006c6d12723e */ /* 0x004fe400000010ff */
[----:B---3--:R-:W-:Y:S02]  /*228f0*/  F2FP.BF16.F32.PACK_AB R19, R111, R110 ;  /* 0x0000006e6f13723e */ /* 0x008fe400000010ff */
[----:B----4-:R-:W-:Y:S02]  /*22900*/  F2FP.BF16.F32.PACK_AB R12, R113, R112 ;  /* 0x00000070710c723e */ /* 0x010fe400000010ff */
[----:B------:R-:W-:Y:S02]  /*22910*/  F2FP.BF16.F32.PACK_AB R13, R115, R114 ;  /* 0x00000072730d723e */ /* 0x000fe400000010ff */
[----:B------:R-:W-:Y:S02]  /*22920*/  F2FP.BF16.F32.PACK_AB R14, R118, R116 ;  /* 0x00000074760e723e */ /* 0x000fe400000010ff */
[----:B------:R-:W-:-:S02]  /*22930*/  F2FP.BF16.F32.PACK_AB R15, R120, R119 ;  /* 0x00000077780f723e */ /* 0x000fc400000010ff */
[----:B------:R-:W-:Y:S02]  /*22940*/  F2FP.BF16.F32.PACK_AB R27, R29, R27 ;  /* 0x0000001b1d1b723e */ /* 0x000fe400000010ff */
[----:B------:R-:W0:Y:S01]  /*22950*/  LDC R29, c[0x0][0x3e8] ;  /* 0x0000fa00ff1d7b82 */ /* 0x000e220000000800 */
[----:B------:R-:W-:Y:S02]  /*22960*/  F2FP.BF16.F32.PACK_AB R20, R8, R20 ;  /* 0x000000140814723e */ /* 0x000fe400000010ff */
[----:B------:R-:W-:Y:S02]  /*22970*/  F2FP.BF16.F32.PACK_AB R8, R124, R122 ;  /* 0x0000007a7c08723e */ /* 0x000fe400000010ff */
[----:B------:R-:W1:Y:S01]  /*22980*/  S2R R124, SR_TID.X ;  /* 0x00000000007c7919 */ /* 0x000e620000002100 */
[----:B------:R-:W-:Y:S02]  /*22990*/  F2FP.BF16.F32.PACK_AB R21, R9, R21 ;  /* 0x000000150915723e */ /* 0x000fe400000010ff */
[----:B------:R-:W-:-:S02]  /*229a0*/  F2FP.BF16.F32.PACK_AB R24, R32, R24 ;  /* 0x000000182018723e */ /* 0x000fc400000010ff */
[----:B------:R-:W-:Y:S01]  /*229b0*/  F2FP.BF16.F32.PACK_AB R22, R10, R22 ;  /* 0x000000160a16723e */ /* 0x000fe200000010ff */
[----:B------:R-:W2:Y:S01]  /*229c0*/  LDC R32, c[0x0][0x3e8] ;  /* 0x0000fa00ff207b82 */ /* 0x000ea20000000800 */
[----:B------:R-:W-:Y:S02]  /*229d0*/  F2FP.BF16.F32.PACK_AB R25, R33, R25 ;  /* 0x000000192119723e */ /* 0x000fe400000010ff */
[----:B------:R-:W-:Y:S02]  /*229e0*/  F2FP.BF16.F32.PACK_AB R23, R11, R23 ;  /* 0x000000170b17723e */ /* 0x000fe400000010ff */
[----:B------:R-:W-:Y:S02]  /*229f0*/  F2FP.BF16.F32.PACK_AB R26, R34, R26 ;  /* 0x0000001a221a723e */ /* 0x000fe400000010ff */
[----:B------:R-:W-:Y:S01]  /*22a00*/  F2FP.BF16.F32.PACK_AB R9, R125, R123 ;  /* 0x0000007b7d09723e */ /* 0x000fe200000010ff */
[----:B------:R-:W3:Y:S01]  /*22a10*/  LDC R33, c[0x0][0x3e8] ;  /* 0x0000fa00ff217b82 */ /* 0x000ee20000000800 */
[----:B------:R-:W-:-:S02]  /*22a20*/  F2FP.BF16.F32.PACK_AB R10, R35, R28 ;  /* 0x0000001c230a723e */ /* 0x000fc400000010ff */
[----:B------:R-:W-:Y:S01]  /*22a30*/  F2FP.BF16.F32.PACK_AB R11, R30, R31 ;  /* 0x0000001f1e0b723e */ /* 0x000fe200000010ff */
[----:B------:R-:W-:Y:S04]  /*22a40*/  STSM.16.M88.4 [R3+0xa00], R20 ;  /* 0x000a001403007844 */ /* 0x000fe80000000200 */
[----:B------:R4:W-:Y:S01]  /*22a50*/  STSM.16.M88.4 [R3+0xb00], R24 ;  /* 0x000b001803007844 */ /* 0x0009e20000000200 */
[----:B------:R-:W2:Y:S03]  /*22a60*/  LDC R28, c[0x0][0x3e8] ;  /* 0x0000fa00ff1c7b82 */ /* 0x000ea60000000800 */
[----:B------:R0:W-:Y:S01]  /*22a70*/  STSM.16.M88.4 [R3+0xc00], R8 ;  /* 0x000c000803007844 */ /* 0x0001e20000000200 */
[----:B-1----:R-:W-:-:S04]  /*22a80*/  SHF.R.U32.HI R16, RZ, 0x8, R124 ;  /* 0x00000008ff107819 */ /* 0x002fc8000001167c */
[----:B------:R-:W1:Y:S08]  /*22a90*/  LDC R31, c[0x0][0x3e8] ;  /* 0x0000fa00ff1f7b82 */ /* 0x000e700000000800 */
[----:B----4-:R-:W4:Y:S01]  /*22aa0*/  LDC R24, c[0x0][0x3e8] ;  /* 0x0000fa00ff187b82 */ /* 0x010f220000000800 */
[----:B0-----:R-:W-:-:S05]  /*22ab0*/  SGXT.U32 R11, R16, 0x1 ;  /* 0x00000001100b781a */ /* 0x001fca0000000000 */
[----:B------:R-:W-:Y:S01]  /*22ac0*/  IMAD R11, R11, UR4, RZ ;  /* 0x000000040b0b7c24 */ /* 0x000fe2000f8e02ff */
[----:B------:R0:W-:Y:S01]  /*22ad0*/  STSM.16.M88.4 [R3+0xd00], R12 ;  /* 0x000d000c03007844 */ /* 0x0001e20000000200 */
[----:B------:R-:W-:Y:S01]  /*22ae0*/  F2FP.BF16.F32.PACK_AB R16, R105, R104 ;  /* 0x000000686910723e */ /* 0x000fe200000010ff */
[----:B------:R-:W1:Y:S01]  /*22af0*/  LDC R23, c[0x0][0x3e8] ;  /* 0x0000fa00ff177b82 */ /* 0x000e620000000800 */
[----:B------:R-:W-:Y:S01]  /*22b00*/  F2FP.BF16.F32.PACK_AB R8, R97, R96 ;  /* 0x000000606108723e */ /* 0x000fe200000010ff */
[----:B------:R-:W1:Y:S01]  /*22b10*/  S2R R107, SR_TID.X ;  /* 0x00000000006b7919 */ /* 0x000e620000002100 */
[----:B------:R-:W-:Y:S01]  /*22b20*/  LEA R20, P5, R11, R2, 0x1 ;  /* 0x000000020b147211 */ /* 0x000fe200078a08ff */
[----:B------:R-:W1:Y:S01]  /*22b30*/  LDCU UR4, c[0x0][0x3ec] ;  /* 0x00007d80ff0477ac */ /* 0x000e620008000800 */
[----:B------:R-:W-:Y:S02]  /*22b40*/  F2FP.BF16.F32.PACK_AB R9, R99, R98 ;  /* 0x000000626309723e */ /* 0x000fe400000010ff */
[----:B------:R-:W-:Y:S01]  /*22b50*/  LEA.HI.X.SX32 R21, R11, R0, 0x1, P5 ;  /* 0x000000000b157211 */ /* 0x000fe200028f0eff */
[----:B------:R-:W3:Y:S01]  /*22b60*/  LDC R25, c[0x0][0x3e8] ;  /* 0x0000fa00ff197b82 */ /* 0x000ee20000000800 */
[----:B------:R-:W-:Y:S01]  /*22b70*/  F2FP.BF16.F32.PACK_AB R10, R101, R100 ;  /* 0x00000064650a723e */ /* 0x000fe200000010ff */
[----:B0-----:R-:W-:Y:S01]  /*22b80*/  IMAD R12, R29, 0x2, R11 ;  /* 0x000000021d0c7824 */ /* 0x001fe200078e020b */
[----:B------:R-:W-:Y:S01]  /*22b90*/  F2FP.BF16.F32.PACK_AB R11, R103, R102 ;  /* 0x00000066670b723e */ /* 0x000fe200000010ff */
[----:B------:R0:W-:Y:S04]  /*22ba0*/  STSM.16.M88.4 [R3+0xe00], R16 ;  /* 0x000e001003007844 */ /* 0x0001e80000000200 */
[----:B------:R-:W3:Y:S01]  /*22bb0*/  LDC R30, c[0x0][0x3e8] ;  /* 0x0000fa00ff1e7b82 */ /* 0x000ee20000000800 */
[----:B------:R1:W-:Y:S07]  /*22bc0*/  STSM.16.M88.4 [R3+0xf00], R8 ;  /* 0x000f000803007844 */ /* 0x0003ee0000000200 */
[----:B------:R-:W-:Y:S01]  /*22bd0*/  BAR.SYNC.DEFER_BLOCKING 0x0 ;  /* 0x0000000000007b1d */ /* 0x000fe20000010000 */
[----:B------:R-:W-:-:S02]  /*22be0*/  LEA R14, P5, R12, R2, 0x1 ;  /* 0x000000020c0e7211 */ /* 0x000fc400078a08ff */
[----:B--2---:R-:W-:Y:S02]  /*22bf0*/  LEA R22, R28, R12, 0x1 ;  /* 0x0000000c1c167211 */ /* 0x004fe400078e08ff */
[----:B------:R-:W-:-:S03]  /*22c00*/  LEA.HI.X.SX32 R15, R12, R0, 0x1, P5 ;  /* 0x000000000c0f7211 */ /* 0x000fc600028f0eff */
[----:B------:R-:W2:Y:S01]  /*22c10*/  LDC R34, c[0x0][0x3e8] ;  /* 0x0000fa00ff227b82 */ /* 0x000ea20000000800 */
[C---:B------:R-:W-:Y:S01]  /*22c20*/  LEA R12, P5, R22.reuse, R2, 0x1 ;  /* 0x00000002160c7211 */ /* 0x040fe200078a08ff */
[----:B------:R-:W2:Y:S03]  /*22c30*/  LDL.LU R99, [R1+0x1f8] ;  /* 0x0001f80001637983 */ /* 0x000ea60000300800 */
[----:B------:R-:W-:-:S03]  /*22c40*/  LEA.HI.X.SX32 R13, R22, R0, 0x1, P5 ;  /* 0x00000000160d7211 */ /* 0x000fc600028f0eff */
[----:B0-----:R-:W0:Y:S01]  /*22c50*/  LDC R19, c[0x0][0x3e8] ;  /* 0x0000fa00ff137b82 */ /* 0x001e220000000800 */
[----:B----4-:R-:W-:-:S07]  /*22c60*/  IMAD R22, R24, 0x2, R22 ;  /* 0x0000000218167824 */ /* 0x010fce00078e0216 */
[----:B------:R-:W4:Y:S01]  /*22c70*/  LDC R16, c[0x0][0x3e8] ;  /* 0x0000fa00ff107b82 */ /* 0x000f220000000800 */
[----:B------:R-:W-:Y:S01]  /*22c80*/  STG.E.U16 desc[UR12][R20.64], R92 ;  /* 0x0000005c14007986 */ /* 0x000fe2000c10150c */
[----:B-1----:R-:W-:-:S03]  /*22c90*/  LEA R3, R23, R22, 0x1 ;  /* 0x0000001617037211 */ /* 0x002fc600078e08ff */
[----:B------:R1:W-:Y:S03]  /*22ca0*/  STG.E.U16 desc[UR12][R14.64], R93 ;  /* 0x0000005d0e007986 */ /* 0x0003e6000c10150c */
[----:B------:R-:W4:Y:S01]  /*22cb0*/  LDC R17, c[0x0][0x3e8] ;  /* 0x0000fa00ff117b82 */ /* 0x000f220000000800 */
[----:B---3--:R-:W-:Y:S01]  /*22cc0*/  IMAD R8, R25, 0x2, R3 ;  /* 0x0000000219087824 */ /* 0x008fe200078e0203 */
[----:B------:R3:W-:Y:S06]  /*22cd0*/  STG.E.U16 desc[UR12][R12.64], R94 ;  /* 0x0000005e0c007986 */ /* 0x0007ec000c10150c */
[----:B------:R-:W4:Y:S08]  /*22ce0*/  LDC R18, c[0x0][0x3e8] ;  /* 0x0000fa00ff127b82 */ /* 0x000f300000000800 */
[----:B------:R-:W2:Y:S01]  /*22cf0*/  LDC R35, c[0x0][0x3e8] ;  /* 0x0000fa00ff237b82 */ /* 0x000ea20000000800 */
[C---:B-1----:R-:W-:Y:S01]  /*22d00*/  LEA R14, P5, R22.reuse, R2, 0x1 ;  /* 0x00000002160e7211 */ /* 0x042fe200078a08ff */
[----:B------:R-:W2:Y:S03]  /*22d10*/  LDL.LU R96, [R1+0x17c] ;  /* 0x00017c0001607983 */ /* 0x000ea60000300800 */
[----:B------:R-:W-:Y:S01]  /*22d20*/  LEA.HI.X.SX32 R15, R22, R0, 0x1, P5 ;  /* 0x00000000160f7211 */ /* 0x000fe200028f0eff */
[----:B------:R-:W2:Y:S01]  /*22d30*/  LDL.LU R97, [R1+0x1f4] ;  /* 0x0001f40001617983 */ /* 0x000ea20000300800 */
[C---:B---3--:R-:W-:Y:S01]  /*22d40*/  LEA R12, P5, R3.reuse, R2, 0x1 ;  /* 0x00000002030c7211 */ /* 0x048fe200078a08ff */
[----:B------:R-:W1:Y:S02]  /*22d50*/  LDC R20, c[0x0][0x3e8] ;  /* 0x0000fa00ff147b82 */ /* 0x000e640000000800 */
[----:B------:R-:W-:Y:S01]  /*22d60*/  STG.E.U16 desc[UR12][R14.64], R95 ;  /* 0x0000005f0e007986 */ /* 0x000fe2000c10150c */
[----:B------:R-:W-:-:S02]  /*22d70*/  LEA.HI.X.SX32 R13, R3, R0, 0x1, P5 ;  /* 0x00000000030d7211 */ /* 0x000fc400028f0eff */
[C---:B------:R-:W-:Y:S01]  /*22d80*/  LEA R10, P5, R8.reuse, R2, 0x1 ;  /* 0x00000002080a7211 */ /* 0x040fe200078a08ff */
[----:B------:R-:W3:Y:S01]  /*22d90*/  LDL.LU R110, [R1+0x27c] ;  /* 0x00027c00016e7983 */ /* 0x000ee20000300800 */
[----:B0-----:R-:W-:Y:S01]  /*22da0*/  LEA R3, R19, R8, 0x1 ;  /* 0x0000000813037211 */ /* 0x001fe200078e08ff */
[----:B------:R-:W0:Y:S01]  /*22db0*/  LDC R21, c[0x0][0x3e8] ;  /* 0x0000fa00ff157b82 */ /* 0x000e220000000800 */
[----:B------:R-:W-:Y:S01]  /*22dc0*/  LEA.HI.X.SX32 R11, R8, R0, 0x1, P5 ;  /* 0x00000000080b7211 */ /* 0x000fe200028f0eff */
[----:B------:R-:W-:Y:S01]  /*22dd0*/  STG.E.U16 desc[UR12][R12.64], R88 ;  /* 0x000000580c007986 */ /* 0x000fe2000c10150c */
[C---:B------:R-:W-:Y:S02]  /*22de0*/  LEA R8, P5, R3.reuse, R2, 0x1 ;  /* 0x0000000203087211 */ /* 0x040fe400078a08ff */
[----:B------:R-:W-:Y:S01]  /*22df0*/  PRMT R92, R92, 0x7632, R92 ;  /* 0x000076325c5c7816 */ /* 0x000fe2000000005c */
[----:B------:R-:W2:Y:S02]  /*22e00*/  LDL.LU R111, [R1+0x1f0] ;  /* 0x0001f000016f7983 */ /* 0x000ea40000300800 */
[----:B------:R-:W0:Y:S02]  /*22e10*/  LDC R19, c[0x0][0x3e8] ;  /* 0x0000fa00ff137b82 */ /* 0x000e240000000800 */
[----:B------:R4:W-:Y:S01]  /*22e20*/  STG.E.U16 desc[UR12][R10.64], R89 ;  /* 0x000000590a007986 */ /* 0x0009e2000c10150c */
[----:B------:R-:W-:-:S02]  /*22e30*/  LEA.HI.X.SX32 R9, R3, R0, 0x1, P5 ;  /* 0x0000000003097211 */ /* 0x000fc400028f0eff */
[----:B------:R-:W-:Y:S01]  /*22e40*/  PRMT R93, R93, 0x7632, R93 ;  /* 0x000076325d5d7816 */ /* 0x000fe2000000005d */
[----:B------:R-:W2:Y:S01]  /*22e50*/  LDL.LU R108, [R1+0x28c] ;  /* 0x00028c00016c7983 */ /* 0x000ea20000300800 */
[----:B----4-:R-:W-:-:S03]  /*22e60*/  IMAD R10, R16, 0x2, R3 ;  /* 0x00000002100a7824 */ /* 0x010fc600078e0203 */
[----:B------:R4:W-:Y:S01]  /*22e70*/  STG.E.U16 desc[UR12][R8.64], R90 ;  /* 0x0000005a08007986 */ /* 0x0009e2000c10150c */
[----:B------:R-:W1:Y:S01]  /*22e80*/  LDC R16, c[0x0][0x3e8] ;  /* 0x0000fa00ff107b82 */ /* 0x000e620000000800 */
[----:B------:R-:W-:Y:S02]  /*22e90*/  LEA R14, P5, R10, R2, 0x1 ;  /* 0x000000020a0e7211 */ /* 0x000fe400078a08ff */
[----:B------:R-:W2:Y:S01]  /*22ea0*/  LDL.LU R109, [R1+0x1ec] ;  /* 0x0001ec00016d7983 */ /* 0x000ea20000300800 */
[----:B------:R-:W-:-:S04]  /*22eb0*/  LEA R3, R17, R10, 0x1 ;  /* 0x0000000a11037211 */ /* 0x000fc800078e08ff */
[----:B------:R-:W1:Y:S01]  /*22ec0*/  LDC R17, c[0x0][0x3e8] ;  /* 0x0000fa00ff117b82 */ /* 0x000e620000000800 */
[----:B------:R-:W-:Y:S01]  /*22ed0*/  LEA.HI.X.SX32 R15, R10, R0, 0x1, P5 ;  /* 0x000000000a0f7211 */ /* 0x000fe200028f0eff */
[----:B------:R-:W2:Y:S01]  /*22ee0*/  LDL.LU R106, [R1+0x298] ;  /* 0x00029800016a7983 */ /* 0x000ea20000300800 */
[C---:B------:R-:W-:Y:S01]  /*22ef0*/  LEA R12, P5, R3.reuse, R2, 0x1 ;  /* 0x00000002030c7211 */ /* 0x040fe200078a08ff */
[----:B----4-:R-:W-:Y:S02]  /*22f00*/  IMAD R8, R18, 0x2, R3 ;  /* 0x0000000212087824 */ /* 0x010fe400078e0203 */
[----:B------:R-:W-:Y:S02]  /*22f10*/  STG.E.U16 desc[UR12][R14.64], R91 ;  /* 0x0000005b0e007986 */ /* 0x000fe4000c10150c */
[----:B------:R-:W4:Y:S01]  /*22f20*/  LDC R18, c[0x0][0x3e8] ;  /* 0x0000fa00ff127b82 */ /* 0x000f220000000800 */
[----:B------:R-:W-:Y:S01]  /*22f30*/  LEA.HI.X.SX32 R13, R3, R0, 0x1, P5 ;  /* 0x00000000030d7211 */ /* 0x000fe200028f0eff */
[----:B------:R-:W2:Y:S01]  /*22f40*/  LDL.LU R104, [R1+0x1e8] ;  /* 0x0001e80001687983 */ /* 0x000ea20000300800 */
[----:B------:R-:W-:-:S02]  /*22f50*/  LEA R10, P5, R8, R2, 0x1 ;  /* 0x00000002080a7211 */ /* 0x000fc400078a08ff */
[----:B0-----:R-:W-:Y:S01]  /*22f60*/  LEA R3, R19, R8, 0x1 ;  /* 0x0000000813037211 */ /* 0x001fe200078e08ff */
[----:B------:R-:W-:Y:S01]  /*22f70*/  STG.E.U16 desc[UR12][R12.64], R84 ;  /* 0x000000540c007986 */ /* 0x000fe2000c10150c */
[----:B------:R-:W-:Y:S01]  /*22f80*/  LEA.HI.X.SX32 R11, R8, R0, 0x1, P5 ;  /* 0x00000000080b7211 */ /* 0x000fe200028f0eff */
[----:B------:R-:W0:Y:S01]  /*22f90*/  LDC R19, c[0x0][0x3e8] ;  /* 0x0000fa00ff137b82 */ /* 0x000e220000000800 */
[C---:B------:R-:W-:Y:S01]  /*22fa0*/  LEA R8, P5, R3.reuse, R2, 0x1 ;  /* 0x0000000203087211 */ /* 0x040fe200078a08ff */
[----:B------:R-:W2:Y:S04]  /*22fb0*/  LDL.LU R105, [R1+0x2a0] ;  /* 0x0002a00001697983 */ /* 0x000ea80000300800 */
[----:B------:R1:W-:Y:S01]  /*22fc0*/  STG.E.U16 desc[UR12][R10.64], R85 ;  /* 0x000000550a007986 */ /* 0x0003e2000c10150c */
[----:B------:R-:W-:-:S02]  /*22fd0*/  LEA.HI.X.SX32 R9, R3, R0, 0x1, P5 ;  /* 0x0000000003097211 */ /* 0x000fc400028f0eff */
[----:B------:R-:W-:Y:S01]  /*22fe0*/  PRMT R94, R94, 0x7632, R94 ;  /* 0x000076325e5e7816 */ /* 0x000fe2000000005e */
[----:B------:R-:W2:Y:S01]  /*22ff0*/  LDL.LU R119, [R1+0x1e4] ;  /* 0x0001e40001777983 */ /* 0x000ea20000300800 */
[----:B-1----:R-:W-:-:S03]  /*23000*/  IMAD R10, R16, 0x2, R3 ;  /* 0x00000002100a7824 */ /* 0x002fc600078e0203 */
[----:B------:R4:W-:Y:S01]  /*23010*/  STG.E.U16 desc[UR12][R8.64], R86 ;  /* 0x0000005608007986 */ /* 0x0009e2000c10150c */
[----:B------:R-:W1:Y:S01]  /*23020*/  LDC R16, c[0x0][0x3e8] ;  /* 0x0000fa00ff107b82 */ /* 0x000e620000000800 */
[C---:B------:R-:W-:Y:S02]  /*23030*/  LEA R14, P5, R10.reuse, R2, 0x1 ;  /* 0x000000020a0e7211 */ /* 0x040fe400078a08ff */
[----:B------:R-:W2:Y:S01]  /*23040*/  LDL.LU R120, [R1+0x2a4] ;  /* 0x0002a40001787983 */ /* 0x000ea20000300800 */
[----:B------:R-:W-:Y:S02]  /*23050*/  LEA R3, R17, R10, 0x1 ;  /* 0x0000000a11037211 */ /* 0x000fe400078e08ff */
[----:B------:R-:W-:Y:S02]  /*23060*/  LEA.HI.X.SX32 R15, R10, R0, 0x1, P5 ;  /* 0x000000000a0f7211 */ /* 0x000fe400028f0eff */
[----:B------:R-:W1:Y:S01]  /*23070*/  LDC R17, c[0x0][0x3e8] ;  /* 0x0000fa00ff117b82 */ /* 0x000e620000000800 */
[----:B------:R-:W-:Y:S01]  /*23080*/  LEA R12, P5, R3, R2, 0x1 ;  /* 0x00000002030c7211 */ /* 0x000fe200078a08ff */
[----:B------:R-:W2:Y:S01]  /*23090*/  LDL.LU R116, [R1+0x1e0] ;  /* 0x0001e00001747983 */ /* 0x000ea20000300800 */
[----:B----4-:R-:W-:-:S02]  /*230a0*/  IMAD R8, R18, 0x2, R3 ;  /* 0x0000000212087824 */ /* 0x010fc400078e0203 */
[----:B------:R-:W-:Y:S01]  /*230b0*/  LEA.HI.X.SX32 R13, R3, R0, 0x1, P5 ;  /* 0x00000000030d7211 */ /* 0x000fe200028f0eff */
[----:B------:R-:W-:Y:S02]  /*230c0*/  STG.E.U16 desc[UR12][R14.64], R87 ;  /* 0x000000570e007986 */ /* 0x000fe4000c10150c */
[C---:B------:R-:W-:Y:S01]  /*230d0*/  LEA R10, P5, R8.reuse, R2, 0x1 ;  /* 0x00000002080a7211 */ /* 0x040fe200078a08ff */
[----:B------:R-:W4:Y:S01]  /*230e0*/  LDC R18, c[0x0][0x3e8] ;  /* 0x0000fa00ff127b82 */ /* 0x000f220000000800 */
[----:B0-----:R-:W-:Y:S01]  /*230f0*/  LEA R3, R19, R8, 0x1 ;  /* 0x0000000813037211 */ /* 0x001fe200078e08ff */
[----:B------:R-:W2:Y:S01]  /*23100*/  LDL.LU R118, [R1+0x2a8] ;  /* 0x0002a80001767983 */ /* 0x000ea20000300800 */
[----:B------:R-:W-:-:S03]  /*23110*/  LEA.HI.X.SX32 R11, R8, R0, 0x1, P5 ;  /* 0x00000000080b7211 */ /* 0x000fc600028f0eff */
[----:B------:R-:W-:Y:S02]  /*23120*/  STG.E.U16 desc[UR12][R12.64], R80 ;  /* 0x000000500c007986 */ /* 0x000fe4000c10150c */
[----:B------:R-:W0:Y:S02]  /*23130*/  LDC R19, c[0x0][0x3e8] ;  /* 0x0000fa00ff137b82 */ /* 0x000e240000000800 */
[----:B------:R1:W-:Y:S01]  /*23140*/  STG.E.U16 desc[UR12][R10.64], R81 ;  /* 0x000000510a007986 */ /* 0x0003e2000c10150c */
[----:B------:R-:W-:Y:S02]  /*23150*/  LEA R8, P5, R3, R2, 0x1 ;  /* 0x0000000203087211 */ /* 0x000fe400078a08ff */
[----:B------:R-:W-:Y:S01]  /*23160*/  PRMT R29, R95, 0x7632, R29 ;  /* 0x000076325f1d7816 */ /* 0x000fe2000000001d */
[----:B------:R-:W2:Y:S01]  /*23170*/  LDL.LU R114, [R1+0x1dc] ;  /* 0x0001dc0001727983 */ /* 0x000ea20000300800 */
[----:B-1----:R-:W-:Y:S01]  /*23180*/  IMAD R10, R16, 0x2, R3 ;  /* 0x00000002100a7824 */ /* 0x002fe200078e0203 */
[----:B------:R-:W-:Y:S01]  /*23190*/  LEA.HI.X.SX32 R9, R3, R0, 0x1, P5 ;  /* 0x0000000003097211 */ /* 0x000fe200028f0eff */
[----:B------:R-:W1:Y:S01]  /*231a0*/  LDC R16, c[0x0][0x3e8] ;  /* 0x0000fa00ff107b82 */ /* 0x000e620000000800 */
[----:B------:R-:W-:Y:S01]  /*231b0*/  PRMT R88, R88, 0x7632, R88 ;  /* 0x0000763258587816 */ /* 0x000fe20000000058 */
[----:B------:R-:W2:Y:S01]  /*231c0*/  LDL.LU R115, [R1+0x2ac] ;  /* 0x0002ac0001737983 */ /* 0x000ea20000300800 */
[----:B------:R-:W-:-:S02]  /*231d0*/  LEA R14, P5, R10, R2, 0x1 ;  /* 0x000000020a0e7211 */ /* 0x000fc400078a08ff */
[----:B------:R-:W-:Y:S01]  /*231e0*/  LEA R3, R17, R10, 0x1 ;  /* 0x0000000a11037211 */ /* 0x000fe200078e08ff */
[----:B------:R4:W-:Y:S02]  /*231f0*/  STG.E.U16 desc[UR12][R8.64], R82 ;  /* 0x0000005208007986 */ /* 0x0009e4000c10150c */
[----:B------:R-:W1:Y:S01]  /*23200*/  LDC R17, c[0x0][0x3e8] ;  /* 0x0000fa00ff117b82 */ /* 0x000e620000000800 */
[----:B------:R-:W-:Y:S01]  /*23210*/  LEA.HI.X.SX32 R15, R10, R0, 0x1, P5 ;  /* 0x000000000a0f7211 */ /* 0x000fe200028f0eff */
[----:B----4-:R-:W-:Y:S01]  /*23220*/  IMAD R11, R18, 0x2, R3 ;  /* 0x00000002120b7824 */ /* 0x010fe200078e0203 */
[----:B------:R-:W-:Y:S01]  /*23230*/  PRMT R89, R89, 0x7632, R89 ;  /* 0x0000763259597816 */ /* 0x000fe20000000059 */
[----:B------:R-:W4:Y:S04]  /*23240*/  LDL.LU R112, [R1+0x1d8] ;  /* 0x0001d80001707983 */ /* 0x000f280000300800 */
[----:B------:R-:W1:Y:S01]  /*23250*/  LDC R18, c[0x0][0x3e8] ;  /* 0x0000fa00ff127b82 */ /* 0x000e620000000800 */
[C---:B------:R-:W-:Y:S01]  /*23260*/  LEA R8, P5, R3.reuse, R2, 0x1 ;  /* 0x0000000203087211 */ /* 0x040fe200078a08ff */
[----:B------:R-:W-:Y:S03]  /*23270*/  STG.E.U16 desc[UR12][R14.64], R83 ;  /* 0x000000530e007986 */ /* 0x000fe6000c10150c */
[----:B------:R-:W-:Y:S01]  /*23280*/  LEA.HI.X.SX32 R9, R3, R0, 0x1, P5 ;  /* 0x0000000003097211 */ /* 0x000fe200028f0eff */
[----:B------:R-:W4:Y:S01]  /*23290*/  LDL.LU R113, [R1+0x2b0] ;  /* 0x0002b00001717983 */ /* 0x000f220000300800 */
[----:B0-----:R-:W-:-:S02]  /*232a0*/  LEA R3, R19, R11, 0x1 ;  /* 0x0000000b13037211 */ /* 0x001fc400078e08ff */
[----:B------:R-:W0:Y:S01]  /*232b0*/  LDC R19, c[0x0][0x3e8] ;  /* 0x0000fa00ff137b82 */ /* 0x000e220000000800 */
[----:B------:R1:W-:Y:S01]  /*232c0*/  STG.E.U16 desc[UR12][R8.64], R76 ;  /* 0x0000004c08007986 */ /* 0x0003e2000c10150c */
[C---:B------:R-:W-:Y:S02]  /*232d0*/  LEA R10, P5, R11.reuse, R2, 0x1 ;  /* 0x000000020b0a7211 */ /* 0x040fe400078a08ff */
[----:B------:R-:W-:Y:S01]  /*232e0*/  PRMT R90, R90, 0x7632, R90 ;  /* 0x000076325a5a7816 */ /* 0x000fe2000000005a */
[----:B------:R-:W2:Y:S01]  /*232f0*/  LDL.LU R123, [R1+0x1d4] ;  /* 0x0001d400017b7983 */ /* 0x000ea20000300800 */
[----:B------:R-:W-:Y:S02]  /*23300*/  LEA.HI.X.SX32 R11, R11, R0, 0x1, P5 ;  /* 0x000000000b0b7211 */ /* 0x000fe400028f0eff */
[----:B------:R-:W-:Y:S01]  /*23310*/  LEA R12, P5, R3, R2, 0x1 ;  /* 0x00000002030c7211 */ /* 0x000fe200078a08ff */
[----:B------:R-:W2:Y:S01]  /*23320*/  LDL.LU R125, [R1+0x2b4] ;  /* 0x0002b400017d7983 */ /* 0x000ea20000300800 */
[----:B-1----:R-:W-:-:S02]  /*23330*/  IMAD R9, R16, 0x2, R3 ;  /* 0x0000000210097824 */ /* 0x002fc400078e0203 */
[----:B------:R-:W-:Y:S01]  /*23340*/  LEA.HI.X.SX32 R13, R3, R0, 0x1, P5 ;  /* 0x00000000030d7211 */ /* 0x000fe200028f0eff */
[----:B------:R-:W1:Y:S01]  /*23350*/  LDC R16, c[0x0][0x3e8] ;  /* 0x0000fa00ff107b82 */ /* 0x000e620000000800 */
[----:B------:R0:W-:Y:S01]  /*23360*/  STG.E.U16 desc[UR12][R10.64], R77 ;  /* 0x0000004d0a007986 */ /* 0x0001e2000c10150c */
[----:B------:R-:W-:Y:S02]  /*23370*/  LEA R8, P5, R9, R2, 0x1 ;  /* 0x0000000209087211 */ /* 0x000fe400078a08ff */
[----:B------:R-:W-:Y:S01]  /*23380*/  LEA R3, R17, R9, 0x1 ;  /* 0x0000000911037211 */ /* 0x000fe200078e08ff */
[----:B------:R-:W2:Y:S03]  /*23390*/  LDL.LU R122, [R1+0x1d0] ;  /* 0x0001d000017a7983 */ /* 0x000ea60000300800 */
[----:B------:R-:W1:Y:S01]  /*233a0*/  LDC R17, c[0x0][0x3e8] ;  /* 0x0000fa00ff117b82 */ /* 0x000e620000000800 */
[----:B------:R-:W-:Y:S01]  /*233b0*/  LEA.HI.X.SX32 R9, R9, R0, 0x1, P5 ;  /* 0x0000000009097211 */ /* 0x000fe200028f0eff */
[----:B------:R0:W-:Y:S02]  /*233c0*/  STG.E.U16 desc[UR12][R12.64], R78 ;  /* 0x0000004e0c007986 */ /* 0x0001e4000c10150c */
[----:B0-----:R-:W-:-:S04]  /*233d0*/  LEA R10, P5, R3, R2, 0x1 ;  /* 0x00000002030a7211 */ /* 0x001fc800078a08ff */
[----:B------:R-:W-:Y:S01]  /*233e0*/  LEA.HI.X.SX32 R11, R3, R0, 0x1, P5 ;  /* 0x00000000030b7211 */ /* 0x000fe200028f0eff */
[----:B------:R-:W-:Y:S02]  /*233f0*/  IMAD R13, R18, 0x2, R3 ;  /* 0x00000002120d7824 */ /* 0x000fe400078e0203 */
[----:B------:R-:W0:Y:S03]  /*23400*/  LDC R18, c[0x0][0x3e8] ;  /* 0x0000fa00ff127b82 */ /* 0x000e260000000800 */
[----:B------:R-:W-:Y:S01]  /*23410*/  LEA R3, R19, R13, 0x1 ;  /* 0x0000000d13037211 */ /* 0x000fe200078e08ff */
[----:B------:R1:W-:Y:S04]  /*23420*/  STG.E.U16 desc[UR12][R8.64], R79 ;  /* 0x0000004f08007986 */ /* 0x0003e8000c10150c */
[----:B------:R-:W0:Y:S01]  /*23430*/  LDC R19, c[0x0][0x3e8] ;  /* 0x0000fa00ff137b82 */ /* 0x000e220000000800 */
[----:B------:R-:W-:Y:S01]  /*23440*/  LEA R12, P5, R13, R2, 0x1 ;  /* 0x000000020d0c7211 */ /* 0x000fe200078a08ff */
[----:B-1----:R-:W-:-:S06]  /*23450*/  IMAD R9, R16, 0x2, R3 ;  /* 0x0000000210097824 */ /* 0x002fcc00078e0203 */
[----:B------:R-:W1:Y:S01]  /*23460*/  LDC R16, c[0x0][0x3e8] ;  /* 0x0000fa00ff107b82 */ /* 0x000e620000000800 */
[----:B------:R-:W-:Y:S02]  /*23470*/  LEA.HI.X.SX32 R13, R13, R0, 0x1, P5 ;  /* 0x000000000d0d7211 */ /* 0x000fe400028f0eff */
[----:B------:R-:W-:-:S04]  /*23480*/  LEA R14, P5, R3, R2, 0x1 ;  /* 0x00000002030e7211 */ /* 0x000fc800078a08ff */
[----:B------:R-:W-:Y:S02]  /*23490*/  LEA.HI.X.SX32 R15, R3, R0, 0x1, P5 ;  /* 0x00000000030f7211 */ /* 0x000fe400028f0eff */
[----:B------:R-:W-:Y:S02]  /*234a0*/  LEA R8, P5, R9, R2, 0x1 ;  /* 0x0000000209087211 */ /* 0x000fe400078a08ff */
[----:B------:R-:W-:Y:S02]  /*234b0*/  LEA R3, R17, R9, 0x1 ;  /* 0x0000000911037211 */ /* 0x000fe400078e08ff */
[----:B------:R-:W3:Y:S01]  /*234c0*/  LDC R17, c[0x0][0x3e8] ;  /* 0x0000fa00ff117b82 */ /* 0x000ee20000000800 */
[----:B------:R0:W-:Y:S01]  /*234d0*/  STG.E.U16 desc[UR12][R10.64], R72 ;  /* 0x000000480a007986 */ /* 0x0001e2000c10150c */
[----:B------:R-:W-:-:S03]  /*234e0*/  LEA.HI.X.SX32 R9, R9, R0, 0x1, P5 ;  /* 0x0000000009097211 */ /* 0x000fc600028f0eff */
[----:B------:R0:W-:Y:S02]  /*234f0*/  STG.E.U16 desc[UR12][R12.64], R73 ;  /* 0x000000490c007986 */ /* 0x0001e4000c10150c */
[C---:B0-----:R-:W-:Y:S01]  /*23500*/  LEA R10, P5, R3.reuse, R2, 0x1 ;  /* 0x00000002030a7211 */ /* 0x041fe200078a08ff */
[----:B------:R-:W-:Y:S02]  /*23510*/  IMAD R13, R18, 0x2, R3 ;  /* 0x00000002120d7824 */ /* 0x000fe400078e0203 */
[----:B------:R-:W0:Y:S01]  /*23520*/  LDC R18, c[0x0][0x3e8] ;  /* 0x0000fa00ff127b82 */ /* 0x000e220000000800 */
[----:B------:R-:W-:Y:S02]  /*23530*/  LEA.HI.X.SX32 R11, R3, R0, 0x1, P5 ;  /* 0x00000000030b7211 */ /* 0x000fe400028f0eff */
[----:B------:R-:W-:Y:S01]  /*23540*/  LEA R3, R19, R13, 0x1 ;  /* 0x0000000d13037211 */ /* 0x000fe200078e08ff */
[----:B------:R1:W-:Y:S04]  /*23550*/  STG.E.U16 desc[UR12][R14.64], R74 ;  /* 0x0000004a0e007986 */ /* 0x0003e8000c10150c */
[----:B------:R-:W0:Y:S01]  /*23560*/  LDC R19, c[0x0][0x3e8] ;  /* 0x0000fa00ff137b82 */ /* 0x000e220000000800 */
[----:B------:R1:W-:Y:S01]  /*23570*/  STG.E.U16 desc[UR12][R8.64], R75 ;  /* 0x0000004b08007986 */ /* 0x0003e2000c10150c */
[----:B------:R-:W-:-:S04]  /*23580*/  LEA R12, P5, R13, R2, 0x1 ;  /* 0x000000020d0c7211 */ /* 0x000fc800078a08ff */
[----:B------:R-:W-:Y:S02]  /*23590*/  LEA.HI.X.SX32 R13, R13, R0, 0x1, P5 ;  /* 0x000000000d0d7211 */ /* 0x000fe400028f0eff */
[C---:B-1----:R-:W-:Y:S01]  /*235a0*/  LEA R14, P5, R3.reuse, R2, 0x1 ;  /* 0x00000002030e7211 */ /* 0x042fe200078a08ff */
[----:B------:R-:W-:Y:S02]  /*235b0*/  IMAD R9, R16, 0x2, R3 ;  /* 0x0000000210097824 */ /* 0x000fe400078e0203 */
[----:B------:R-:W1:Y:S01]  /*235c0*/  LDC R16, c[0x0][0x3e8] ;  /* 0x0000fa00ff107b82 */ /* 0x000e620000000800 */
[----:B------:R-:W-:Y:S02]  /*235d0*/  LEA.HI.X.SX32 R15, R3, R0, 0x1, P5 ;  /* 0x00000000030f7211 */ /* 0x000fe400028f0eff */
[----:B------:R-:W-:Y:S02]  /*235e0*/  LEA R8, P5, R9, R2, 0x1 ;  /* 0x0000000209087211 */ /* 0x000fe400078a08ff */
[----:B---3--:R-:W-:Y:S01]  /*235f0*/  LEA R3, R17, R9, 0x1 ;  /* 0x0000000911037211 */ /* 0x008fe200078e08ff */
[----:B------:R3:W-:Y:S02]  /*23600*/  STG.E.U16 desc[UR12][R10.64], R68 ;  /* 0x000000440a007986 */ /* 0x0007e4000c10150c */
[----:B------:R-:W1:Y:S01]  /*23610*/  LDC R17, c[0x0][0x3e8] ;  /* 0x0000fa00ff117b82 */ /* 0x000e620000000800 */
[----:B------:R-:W-:Y:S01]  /*23620*/  LEA.HI.X.SX32 R9, R9, R0, 0x1, P5 ;  /* 0x0000000009097211 */ /* 0x000fe200028f0eff */
[----:B------:R0:W-:Y:S01]  /*23630*/  STG.E.U16 desc[UR12][R12.64], R69 ;  /* 0x000000450c007986 */ /* 0x0001e2000c10150c */
[----:B---3--:R-:W-:Y:S01]  /*23640*/  LEA R10, P5, R3, R2, 0x1 ;  /* 0x00000002030a7211 */ /* 0x008fe200078a08ff */
[----:B0-----:R-:W-:-:S04]  /*23650*/  IMAD R13, R18, 0x2, R3 ;  /* 0x00000002120d7824 */ /* 0x001fc800078e0203 */
[----:B------:R-:W0:Y:S01]  /*23660*/  LDC R18, c[0x0][0x3e8] ;  /* 0x0000fa00ff127b82 */ /* 0x000e220000000800 */
[----:B------:R-:W-:Y:S02]  /*23670*/  LEA.HI.X.SX32 R11, R3, R0, 0x1, P5 ;  /* 0x00000000030b7211 */ /* 0x000fe400028f0eff */
[----:B------:R-:W-:Y:S01]  /*23680*/  LEA R3, R19, R13, 0x1 ;  /* 0x0000000d13037211 */ /* 0x000fe200078e08ff */
[----:B------:R-:W-:Y:S01]  /*23690*/  STG.E.U16 desc[UR12][R14.64], R70 ;  /* 0x000000460e007986 */ /* 0x000fe2000c10150c */
[----:B------:R-:W-:-:S03]  /*236a0*/  LEA R12, P5, R13, R2, 0x1 ;  /* 0x000000020d0c7211 */ /* 0x000fc600078a08ff */
[----:B------:R1:W-:Y:S01]  /*236b0*/  STG.E.U16 desc[UR12][R8.64], R71 ;  /* 0x0000004708007986 */ /* 0x0003e2000c10150c */
[----:B------:R-:W-:Y:S01]  /*236c0*/  LEA.HI.X.SX32 R13, R13, R0, 0x1, P5 ;  /* 0x000000000d0d7211 */ /* 0x000fe200028f0eff */
[----:B------:R-:W3:Y:S01]  /*236d0*/  LDC R19, c[0x0][0x3e8] ;  /* 0x0000fa00ff137b82 */ /* 0x000ee20000000800 */
[----:B-1----:R-:W-:-:S07]  /*236e0*/  IMAD R9, R16, 0x2, R3 ;  /* 0x0000000210097824 */ /* 0x002fce00078e0203 */
[----:B------:R-:W1:Y:S01]  /*236f0*/  LDC R16, c[0x0][0x3e8] ;  /* 0x0000fa00ff107b82 */ /* 0x000e620000000800 */
        /* <DEDUP_REMOVED lines=8> */
[----:B0-----:R-:W-:Y:S01]  /*23780*/  LEA R10, P5, R3, R2, 0x1 ;  /* 0x00000002030a7211 */ /* 0x001fe200078a08ff */
[----:B------:R-:W-:-:S03]  /*23790*/  IMAD R13, R18, 0x2, R3 ;  /* 0x00000002120d7824 */ /* 0x000fc600078e0203 */
[----:B------:R-:W-:Y:S01]  /*237a0*/  LEA.HI.X.SX32 R11, R3, R0, 0x1, P5 ;  /* 0x00000000030b7211 */ /* 0x000fe200028f0eff */
[----:B------:R-:W-:Y:S01]  /*237b0*/  STG.E.U16 desc[UR12][R14.64], R66 ;  /* 0x000000420e007986 */ /* 0x000fe2000c10150c */
[----:B------:R-:W0:Y:S01]  /*237c0*/  LDC R18, c[0x0][0x3e8] ;  /* 0x0000fa00ff127b82 */ /* 0x000e220000000800 */
[----:B------:R-:W-:Y:S02]  /*237d0*/  LEA R3, R20, R13, 0x1 ;  /* 0x0000000d14037211 */ /* 0x000fe400078e08ff */
[----:B------:R1:W-:Y:S01]  /*237e0*/  STG.E.U16 desc[UR12][R8.64], R67 ;  /* 0x0000004308007986 */ /* 0x0003e2000c10150c */
[----:B------:R-:W-:-:S04]  /*237f0*/  LEA R12, P5, R13, R2, 0x1 ;  /* 0x000000020d0c7211 */ /* 0x000fc800078a08ff */
[----:B------:R-:W-:Y:S01]  /*23800*/  LEA.HI.X.SX32 R13, R13, R0, 0x1, P5 ;  /* 0x000000000d0d7211 */ /* 0x000fe200028f0eff */
[----:B------:R-:W0:Y:S01]  /*23810*/  LDC R20, c[0x0][0x3e8] ;  /* 0x0000fa00ff147b82 */ /* 0x000e220000000800 */
[----:B-1----:R-:W-:-:S07]  /*23820*/  IMAD R9, R16, 0x2, R3 ;  /* 0x0000000210097824 */ /* 0x002fce00078e0203 */
[----:B------:R-:W1:Y:S01]  /*23830*/  LDC R16, c[0x0][0x3e8] ;  /* 0x0000fa00ff107b82 */ /* 0x000e620000000800 */
[----:B------:R-:W-:-:S04]  /*23840*/  LEA R14, P5, R3, R2, 0x1 ;  /* 0x00000002030e7211 */ /* 0x000fc800078a08ff */
[----:B------:R-:W-:Y:S02]  /*23850*/  LEA.HI.X.SX32 R15, R3, R0, 0x1, P5 ;  /* 0x00000000030f7211 */ /* 0x000fe400028f0eff */
[----:B------:R-:W-:Y:S02]  /*23860*/  LEA R8, P5, R9, R2, 0x1 ;  /* 0x0000000209087211 */ /* 0x000fe400078a08ff */
[----:B---3--:R-:W-:Y:S01]  /*23870*/  LEA R3, R17, R9, 0x1 ;  /* 0x0000000911037211 */ /* 0x008fe200078e08ff */
[----:B------:R3:W-:Y:S01]  /*23880*/  STG.E.U16 desc[UR12][R10.64], R60 ;  /* 0x0000003c0a007986 */ /* 0x0007e2000c10150c */
[----:B------:R-:W-:Y:S01]  /*23890*/  LEA.HI.X.SX32 R9, R9, R0, 0x1, P5 ;  /* 0x0000000009097211 */ /* 0x000fe200028f0eff */
[----:B------:R-:W2:Y:S02]  /*238a0*/  LDC R17, c[0x0][0x3e8] ;  /* 0x0000fa00ff117b82 */ /* 0x000ea40000000800 */
[----:B------:R3:W-:Y:S02]  /*238b0*/  STG.E.U16 desc[UR12][R12.64], R61 ;  /* 0x0000003d0c007986 */ /* 0x0007e4000c10150c */
[----:B---3--:R-:W-:Y:S01]  /*238c0*/  LEA R10, P5, R3, R2, 0x1 ;  /* 0x00000002030a7211 */ /* 0x008fe200078a08ff */
[----:B------:R-:W-:-:S03]  /*238d0*/  IMAD R13, R19, 0x2, R3 ;  /* 0x00000002130d7824 */ /* 0x000fc600078e0203 */
[----:B------:R-:W-:Y:S01]  /*238e0*/  LEA.HI.X.SX32 R11, R3, R0, 0x1, P5 ;  /* 0x00000000030b7211 */ /* 0x000fe200028f0eff */
[----:B------:R3:W-:Y:S01]  /*238f0*/  STG.E.U16 desc[UR12][R14.64], R62 ;  /* 0x0000003e0e007986 */ /* 0x0007e2000c10150c */
[----:B------:R-:W2:Y:S01]  /*23900*/  LDC R19, c[0x0][0x3e8] ;  /* 0x0000fa00ff137b82 */ /* 0x000ea20000000800 */
[----:B------:R-:W-:Y:S02]  /*23910*/  LEA R12, P5, R13, R2, 0x1 ;  /* 0x000000020d0c7211 */ /* 0x000fe400078a08ff */
[----:B------:R-:W-:Y:S01]  /*23920*/  LEA R3, R21, R13, 0x1 ;  /* 0x0000000d15037211 */ /* 0x000fe200078e08ff */
[----:B------:R1:W-:Y:S01]  /*23930*/  STG.E.U16 desc[UR12][R8.64], R63 ;  /* 0x0000003f08007986 */ /* 0x0003e2000c10150c */
[----:B------:R-:W-:Y:S02]  /*23940*/  LEA.HI.X.SX32 R13, R13, R0, 0x1, P5 ;  /* 0x000000000d0d7211 */ /* 0x000fe400028f0eff */
[----:B---3--:R-:W-:Y:S01]  /*23950*/  LEA R14, P5, R3, R2, 0x1 ;  /* 0x00000002030e7211 */ /* 0x008fe200078a08ff */
[----:B-1----:R-:W-:-:S03]  /*23960*/  IMAD R9, R16, 0x2, R3 ;  /* 0x0000000210097824 */ /* 0x002fc600078e0203 */
[----:B------:R-:W-:Y:S01]  /*23970*/  LEA.HI.X.SX32 R15, R3, R0, 0x1, P5 ;  /* 0x00000000030f7211 */ /* 0x000fe200028f0eff */
[----:B------:R1:W-:Y:S01]  /*23980*/  STG.E.U16 desc[UR12][R10.64], R56 ;  /* 0x000000380a007986 */ /* 0x0003e2000c10150c */
[C---:B------:R-:W-:Y:S02]  /*23990*/  LEA R8, P5, R9.reuse, R2, 0x1 ;  /* 0x0000000209087211 */ /* 0x040fe400078a08ff */
[----:B0-----:R-:W-:Y:S01]  /*239a0*/  LEA R3, R18, R9, 0x1 ;  /* 0x0000000912037211 */ /* 0x001fe200078e08ff */
[----:B------:R0:W-:Y:S01]  /*239b0*/  STG.E.U16 desc[UR12][R12.64], R57 ;  /* 0x000000390c007986 */ /* 0x0001e2000c10150c */
[----:B------:R-:W-:Y:S01]  /*239c0*/  LEA.HI.X.SX32 R9, R9, R0, 0x1, P5 ;  /* 0x0000000009097211 */ /* 0x000fe200028f0eff */
[----:B------:R-:W3:Y:S01]  /*239d0*/  LDC R18, c[0x0][0x3e8] ;  /* 0x0000fa00ff127b82 */ /* 0x000ee20000000800 */
[----:B-1----:R-:W-:Y:S01]  /*239e0*/  LEA R10, P5, R3, R2, 0x1 ;  /* 0x00000002030a7211 */ /* 0x002fe200078a08ff */
[----:B0-----:R-:W-:-:S03]  /*239f0*/  IMAD R13, R20, 0x2, R3 ;  /* 0x00000002140d7824 */ /* 0x001fc600078e0203 */
[----:B------:R-:W-:Y:S01]  /*23a00*/  LEA.HI.X.SX32 R11, R3, R0, 0x1, P5 ;  /* 0x00000000030b7211 */ /* 0x000fe200028f0eff */
[----:B------:R0:W-:Y:S02]  /*23a10*/  STG.E.U16 desc[UR12][R14.64], R58 ;  /* 0x0000003a0e007986 */ /* 0x0001e4000c10150c */
[----:B------:R-:W1:Y:S01]  /*23a20*/  LDC R20, c[0x0][0x3e8] ;  /* 0x0000fa00ff147b82 */ /* 0x000e620000000800 */
[----:B------:R-:W-:Y:S02]  /*23a30*/  LEA R12, P5, R13, R2, 0x1 ;  /* 0x000000020d0c7211 */ /* 0x000fe400078a08ff */
[----:B------:R-:W-:Y:S02]  /*23a40*/  LEA R16, R31, R13, 0x1 ;  /* 0x0000000d1f107211 */ /* 0x000fe400078e08ff */
[----:B------:R-:W-:Y:S01]  /*23a50*/  LEA.HI.X.SX32 R13, R13, R0, 0x1, P5 ;  /* 0x000000000d0d7211 */ /* 0x000fe200028f0eff */
[----:B------:R4:W-:Y:S02]  /*23a60*/  STG.E.U16 desc[UR12][R8.64], R59 ;  /* 0x0000003b08007986 */ /* 0x0009e4000c10150c */
[----:B------:R-:W1:Y:S01]  /*23a70*/  LDC R31, c[0x0][0x3e8] ;  /* 0x0000fa00ff1f7b82 */ /* 0x000e620000000800 */
[----:B0-----:R-:W-:-:S04]  /*23a80*/  LEA R14, P5, R16, R2, 0x1 ;  /* 0x00000002100e7211 */ /* 0x001fc800078a08ff */
[----:B------:R-:W-:Y:S01]  /*23a90*/  LEA.HI.X.SX32 R15, R16, R0, 0x1, P5 ;  /* 0x00000000100f7211 */ /* 0x000fe200028f0eff */
[----:B--2---:R-:W-:Y:S01]  /*23aa0*/  IMAD R16, R17, 0x2, R16 ;  /* 0x0000000211107824 */ /* 0x004fe200078e0210 */
[----:B------:R0:W-:Y:S04]  /*23ab0*/  STG.E.U16 desc[UR12][R10.64], R52 ;  /* 0x000000340a007986 */ /* 0x0001e8000c10150c */
[----:B----4-:R-:W-:Y:S01]  /*23ac0*/  LEA R8, R19, R16, 0x1 ;  /* 0x0000001013087211 */ /* 0x010fe200078e08ff */
[----:B------:R-:W-:Y:S01]  /*23ad0*/  STG.E.U16 desc[UR12][R12.64], R53 ;  /* 0x000000350c007986 */ /* 0x000fe2000c10150c */
[----:B------:R-:W2:Y:S03]  /*23ae0*/  LDC R19, c[0x0][0x3e8] ;  /* 0x0000fa00ff137b82 */ /* 0x000ea60000000800 */
[----:B------:R4:W-:Y:S01]  /*23af0*/  STG.E.U16 desc[UR12][R14.64], R54 ;  /* 0x000000360e007986 */ /* 0x0009e2000c10150c */
[----:B0-----:R-:W-:-:S04]  /*23b00*/  LEA R10, P5, R16, R2, 0x1 ;  /* 0x00000002100a7211 */ /* 0x001fc800078a08ff */
[----:B------:R-:W-:Y:S01]  /*23b10*/  LEA.HI.X.SX32 R11, R16, R0, 0x1, P5 ;  /* 0x00000000100b7211 */ /* 0x000fe200028f0eff */
[----:B----4-:R-:W-:Y:S01]  /*23b20*/  IMAD R15, R30, 0x2, R8 ;  /* 0x000000021e0f7824 */ /* 0x010fe200078e0208 */
[----:B------:R-:W-:-:S03]  /*23b30*/  LEA R12, P5, R8, R2, 0x1 ;  /* 0x00000002080c7211 */ /* 0x000fc600078a08ff */
[----:B------:R3:W-:Y:S01]  /*23b40*/  STG.E.U16 desc[UR12][R10.64], R55 ;  /* 0x000000370a007986 */ /* 0x0007e2000c10150c */
[----:B------:R-:W0:Y:S01]  /*23b50*/  LDC R30, c[0x0][0x3e8] ;  /* 0x0000fa00ff1e7b82 */ /* 0x000e220000000800 */
[----:B------:R-:W-:Y:S02]  /*23b60*/  LEA R9, R32, R15, 0x1 ;  /* 0x0000000f20097211 */ /* 0x000fe400078e08ff */
[----:B------:R-:W-:-:S05]  /*23b70*/  LEA.HI.X.SX32 R13, R8, R0, 0x1, P5 ;  /* 0x00000000080d7211 */ /* 0x000fca00028f0eff */
[----:B------:R-:W4:Y:S01]  /*23b80*/  LDC R32, c[0x0][0x3e8] ;  /* 0x0000fa00ff207b82 */ /* 0x000f220000000800 */
[----:B------:R-:W-:Y:S01]  /*23b90*/  LEA R14, P5, R15, R2, 0x1 ;  /* 0x000000020f0e7211 */ /* 0x000fe200078a08ff */
[----:B---3--:R-:W-:-:S03]  /*23ba0*/  IMAD R11, R18, 0x2, R9 ;  /* 0x00000002120b7824 */ /* 0x008fc600078e0209 */
[----:B------:R-:W-:Y:S02]  /*23bb0*/  LEA.HI.X.SX32 R15, R15, R0, 0x1, P5 ;  /* 0x000000000f0f7211 */ /* 0x000fe400028f0eff */
[----:B------:R-:W-:-:S04]  /*23bc0*/  LEA R16, P5, R9, R2, 0x1 ;  /* 0x0000000209107211 */ /* 0x000fc800078a08ff */
[----:B------:R-:W-:Y:S02]  /*23bd0*/  LEA.HI.X.SX32 R17, R9, R0, 0x1, P5 ;  /* 0x0000000009117211 */ /* 0x000fe400028f0eff */
[C---:B------:R-:W-:Y:S02]  /*23be0*/  LEA R10, P5, R11.reuse, R2, 0x1 ;  /* 0x000000020b0a7211 */ /* 0x040fe400078a08ff */
[----:B-1----:R-:W-:Y:S01]  /*23bf0*/  LEA R9, R20, R11, 0x1 ;  /* 0x0000000b14097211 */ /* 0x002fe200078e08ff */
[----:B------:R1:W-:Y:S01]  /*23c00*/  STG.E.U16 desc[UR12][R12.64], R48 ;  /* 0x000000300c007986 */ /* 0x0003e2000c10150c */
[----:B------:R-:W-:Y:S01]  /*23c10*/  LEA.HI.X.SX32 R11, R11, R0, 0x1, P5 ;  /* 0x000000000b0b7211 */ /* 0x000fe200028f0eff */
[----:B------:R-:W3:Y:S02]  /*23c20*/  LDC R20, c[0x0][0x3e8] ;  /* 0x0000fa00ff147b82 */ /* 0x000ee40000000800 */
[----:B------:R2:W-:Y:S01]  /*23c30*/  STG.E.U16 desc[UR12][R14.64], R49 ;  /* 0x000000310e007986 */ /* 0x0005e2000c10150c */
[----:B-1----:R-:W-:Y:S01]  /*23c40*/  LEA R12, P5, R9, R2, 0x1 ;  /* 0x00000002090c7211 */ /* 0x002fe200078a08ff */
[----:B--2---:R-:W-:-:S04]  /*23c50*/  IMAD R15, R31, 0x2, R9 ;  /* 0x000000021f0f7824 */ /* 0x004fc800078e0209 */
[----:B------:R-:W1:Y:S01]  /*23c60*/  LDC R31, c[0x0][0x3e8] ;  /* 0x0000fa00ff1f7b82 */ /* 0x000e620000000800 */
[----:B------:R-:W-:Y:S02]  /*23c70*/  LEA.HI.X.SX32 R13, R9, R0, 0x1, P5 ;  /* 0x00000000090d7211 */ /* 0x000fe400028f0eff */
[C---:B------:R-:W-:Y:S02]  /*23c80*/  LEA R14, P5, R15.reuse, R2, 0x1 ;  /* 0x000000020f0e7211 */ /* 0x040fe400078a08ff */
[----:B----4-:R-:W-:Y:S01]  /*23c90*/  LEA R18, R32, R15, 0x1 ;  /* 0x0000000f20127211 */ /* 0x010fe200078e08ff */
[----:B------:R2:W-:Y:S02]  /*23ca0*/  STG.E.U16 desc[UR12][R16.64], R50 ;  /* 0x0000003210007986 */ /* 0x0005e4000c10150c */
[----:B------:R-:W4:Y:S01]  /*23cb0*/  LDC R32, c[0x0][0x3e8] ;  /* 0x0000fa00ff207b82 */ /* 0x000f220000000800 */
[----:B------:R-:W-:Y:S01]  /*23cc0*/  LEA.HI.X.SX32 R15, R15, R0, 0x1, P5 ;  /* 0x000000000f0f7211 */ /* 0x000fe200028f0eff */
[----:B------:R0:W-:Y:S01]  /*23cd0*/  STG.E.U16 desc[UR12][R10.64], R51 ;  /* 0x000000330a007986 */ /* 0x0001e2000c10150c */
[----:B--2---:R-:W-:-:S04]  /*23ce0*/  LEA R16, P5, R18, R2, 0x1 ;  /* 0x0000000212107211 */ /* 0x004fc800078a08ff */
[----:B------:R-:W-:Y:S01]  /*23cf0*/  LEA.HI.X.SX32 R17, R18, R0, 0x1, P5 ;  /* 0x0000000012117211 */ /* 0x000fe200028f0eff */
[----:B------:R-:W-:Y:S01]  /*23d00*/  IMAD R18, R19, 0x2, R18 ;  /* 0x0000000213127824 */ /* 0x000fe200078e0212 */
[----:B------:R2:W-:Y:S04]  /*23d10*/  STG.E.U16 desc[UR12][R12.64], R44 ;  /* 0x0000002c0c007986 */ /* 0x0005e8000c10150c */
[----:B0-----:R-:W-:Y:S02]  /*23d20*/  LEA R10, R30, R18, 0x1 ;  /* 0x000000121e0a7211 */ /* 0x001fe400078e08ff */
[----:B------:R-:W0:Y:S01]  /*23d30*/  LDC R30, c[0x0][0x3e8] ;  /* 0x0000fa00ff1e7b82 */ /* 0x000e220000000800 */
[----:B------:R1:W-:Y:S01]  /*23d40*/  STG.E.U16 desc[UR12][R14.64], R45 ;  /* 0x0000002d0e007986 */ /* 0x0003e2000c10150c */
[----:B--2---:R-:W-:-:S03]  /*23d50*/  LEA R12, P5, R18, R2, 0x1 ;  /* 0x00000002120c7211 */ /* 0x004fc600078a08ff */
[----:B------:R2:W-:Y:S01]  /*23d60*/  STG.E.U16 desc[UR12][R16.64], R46 ;  /* 0x0000002e10007986 */ /* 0x0005e2000c10150c */
[----:B------:R-:W-:Y:S02]  /*23d70*/  LEA.HI.X.SX32 R13, R18, R0, 0x1, P5 ;  /* 0x00000000120d7211 */ /* 0x000fe400028f0eff */
[----:B-1----:R-:W-:Y:S01]  /*23d80*/  LEA R14, P5, R10, R2, 0x1 ;  /* 0x000000020a0e7211 */ /* 0x002fe200078a08ff */
[----:B--2---:R-:W-:-:S03]  /*23d90*/  IMAD R17, R31, 0x2, R10 ;  /* 0x000000021f117824 */ /* 0x004fc600078e020a */
[----:B------:R-:W-:Y:S01]  /*23da0*/  LEA.HI.X.SX32 R15, R10, R0, 0x1, P5 ;  /* 0x000000000a0f7211 */ /* 0x000fe200028f0eff */
[----:B------:R-:W1:Y:S01]  /*23db0*/  LDC R31, c[0x0][0x3e8] ;  /* 0x0000fa00ff1f7b82 */ /* 0x000e620000000800 */
[C---:B------:R-:W-:Y:S02]  /*23dc0*/  LEA R16, P5, R17.reuse, R2, 0x1 ;  /* 0x0000000211107211 */ /* 0x040fe400078a08ff */
[----:B----4-:R-:W-:Y:S02]  /*23dd0*/  LEA R11, R32, R17, 0x1 ;  /* 0x00000011200b7211 */ /* 0x010fe400078e08ff */
[----:B------:R-:W-:-:S03]  /*23de0*/  LEA.HI.X.SX32 R17, R17, R0, 0x1, P5 ;  /* 0x0000000011117211 */ /* 0x000fc600028f0eff */
[----:B------:R-:W2:Y:S01]  /*23df0*/  LDC R32, c[0x0][0x3e8] ;  /* 0x0000fa00ff207b82 */ /* 0x000ea20000000800 */
[----:B------:R-:W-:-:S04]  /*23e00*/  LEA R18, P5, R11, R2, 0x1 ;  /* 0x000000020b127211 */ /* 0x000fc800078a08ff */
[----:B------:R-:W-:Y:S01]  /*23e10*/  LEA.HI.X.SX32 R19, R11, R0, 0x1, P5 ;  /* 0x000000000b137211 */ /* 0x000fe200028f0eff */
[----:B---3--:R-:W-:Y:S01]  /*23e20*/  IMAD R11, R20, 0x2, R11 ;  /* 0x00000002140b7824 */ /* 0x008fe200078e020b */
[----:B------:R-:W-:Y:S04]  /*23e30*/  STG.E.U16 desc[UR12][R12.64], R47 ;  /* 0x0000002f0c007986 */ /* 0x000fe8000c10150c */
[----:B------:R0:W-:Y:S02]  /*23e40*/  STG.E.U16 desc[UR12][R14.64], R40 ;  /* 0x000000280e007986 */ /* 0x0001e4000c10150c */
[----:B0-----:R-:W-:Y:S02]  /*23e50*/  LEA R15, R30, R11, 0x1 ;  /* 0x0000000b1e0f7211 */ /* 0x001fe400078e08ff */
[----:B------:R-:W0:Y:S01]  /*23e60*/  LDC R30, c[0x0][0x3e8] ;  /* 0x0000fa00ff1e7b82 */ /* 0x000e220000000800 */
[----:B------:R-:W-:-:S04]  /*23e70*/  LEA R12, P5, R11, R2, 0x1 ;  /* 0x000000020b0c7211 */ /* 0x000fc800078a08ff */
[----:B------:R-:W-:Y:S01]  /*23e80*/  LEA.HI.X.SX32 R13, R11, R0, 0x1, P5 ;  /* 0x000000000b0d7211 */ /* 0x000fe200028f0eff */
[----:B-1----:R-:W-:Y:S01]  /*23e90*/  IMAD R11, R31, 0x2, R15 ;  /* 0x000000021f0b7824 */ /* 0x002fe200078e020f */
[C---:B------:R-:W-:Y:S01]  /*23ea0*/  LEA R14, P5, R15.reuse, R2, 0x1 ;  /* 0x000000020f0e7211 */ /* 0x040fe200078a08ff */
[----:B------:R-:W1:Y:S01]  /*23eb0*/  LDC R31, c[0x0][0x3e8] ;  /* 0x0000fa00ff1f7b82 */ /* 0x000e620000000800 */
[----:B------:R3:W-:Y:S02]  /*23ec0*/  STG.E.U16 desc[UR12][R16.64], R41 ;  /* 0x0000002910007986 */ /* 0x0007e4000c10150c */
[----:B------:R-:W-:Y:S02]  /*23ed0*/  LEA.HI.X.SX32 R15, R15, R0, 0x1, P5 ;  /* 0x000000000f0f7211 */ /* 0x000fe400028f0eff */
[----:B--2---:R-:W-:Y:S01]  /*23ee0*/  LEA R20, R32, R11, 0x1 ;  /* 0x0000000b20147211 */ /* 0x004fe200078e08ff */
[----:B------:R2:W-:Y:S02]  /*23ef0*/  STG.E.U16 desc[UR12][R18.64], R42 ;  /* 0x0000002a12007986 */ /* 0x0005e4000c10150c */
[----:B------:R-:W4:Y:S01]  /*23f00*/  LDC R32, c[0x0][0x3e8] ;  /* 0x0000fa00ff207b82 */ /* 0x000f220000000800 */
[----:B---3--:R-:W-:-:S04]  /*23f10*/  LEA R16, P5, R11, R2, 0x1 ;  /* 0x000000020b107211 */ /* 0x008fc800078a08ff */
[----:B------:R-:W-:Y:S02]  /*23f20*/  LEA.HI.X.SX32 R17, R11, R0, 0x1, P5 ;  /* 0x000000000b117211 */ /* 0x000fe400028f0eff */
[----:B--2---:R-:W-:-:S04]  /*23f30*/  LEA R18, P5, R20, R2, 0x1 ;  /* 0x0000000214127211 */ /* 0x004fc800078a08ff */
[----:B------:R-:W-:Y:S01]  /*23f40*/  LEA.HI.X.SX32 R19, R20, R0, 0x1, P5 ;  /* 0x0000000014137211 */ /* 0x000fe200028f0eff */
[----:B0-----:R-:W-:Y:S02]  /*23f50*/  IMAD R20, R30, 0x2, R20 ;  /* 0x000000021e147824 */ /* 0x001fe400078e0214 */
[----:B------:R-:W0:Y:S01]  /*23f60*/  LDC R30, c[0x0][0x3e8] ;  /* 0x0000fa00ff1e7b82 */ /* 0x000e220000000800 */
[----:B------:R2:W-:Y:S04]  /*23f70*/  STG.E.U16 desc[UR12][R12.64], R43 ;  /* 0x0000002b0c007986 */ /* 0x0005e8000c10150c */
[----:B------:R1:W-:Y:S04]  /*23f80*/  STG.E.U16 desc[UR12][R14.64], R36 ;  /* 0x000000240e007986 */ /* 0x0003e8000c10150c */
[----:B------:R3:W-:Y:S01]  /*23f90*/  STG.E.U16 desc[UR12][R16.64], R37 ;  /* 0x0000002510007986 */ /* 0x0007e2000c10150c */
[----:B--2---:R-:W-:-:S02]  /*23fa0*/  LEA R12, P5, R20, R2, 0x1 ;  /* 0x00000002140c7211 */ /* 0x004fc400078a08ff */
[----:B-1----:R-:W-:Y:S02]  /*23fb0*/  LEA R15, R31, R20, 0x1 ;  /* 0x000000141f0f7211 */ /* 0x002fe400078e08ff */
[----:B------:R-:W-:Y:S01]  /*23fc0*/  LEA.HI.X.SX32 R13, R20, R0, 0x1, P5 ;  /* 0x00000000140d7211 */ /* 0x000fe200028f0eff */
[----:B------:R1:W-:Y:S01]  /*23fd0*/  STG.E.U16 desc[UR12][R18.64], R38 ;  /* 0x0000002612007986 */ /* 0x0003e2000c10150c */
[----:B------:R-:W-:Y:S01]  /*23fe0*/  LEA R14, P5, R15, R2, 0x1 ;  /* 0x000000020f0e7211 */ /* 0x000fe200078a08ff */
[----:B---3--:R-:W-:Y:S01]  /*23ff0*/  IMAD R17, R33, 0x2, R15 ;  /* 0x0000000221117824 */ /* 0x008fe200078e020f */
[----:B------:R-:W2:Y:S02]  /*24000*/  LDC R31, c[0x0][0x3e8] ;  /* 0x0000fa00ff1f7b82 */ /* 0x000ea40000000800 */
[----:B------:R-:W-:Y:S02]  /*24010*/  LEA.HI.X.SX32 R15, R15, R0, 0x1, P5 ;  /* 0x000000000f0f7211 */ /* 0x000fe400028f0eff */
[----:B------:R-:W-:-:S04]  /*24020*/  LEA R16, P5, R17, R2, 0x1 ;  /* 0x0000000211107211 */ /* 0x000fc800078a08ff */
[----:B------:R-:W3:Y:S01]  /*24030*/  LDC R33, c[0x0][0x3e8] ;  /* 0x0000fa00ff217b82 */ /* 0x000ee20000000800 */
[----:B-1----:R-:W-:Y:S01]  /*24040*/  LEA R19, R34, R17, 0x1 ;  /* 0x0000001122137211 */ /* 0x002fe200078e08ff */
[----:B------:R1:W-:Y:S01]  /*24050*/  STG.E.U16 desc[UR12][R12.64], R39 ;  /* 0x000000270c007986 */ /* 0x0003e2000c10150c */
[----:B------:R-:W-:-:S03]  /*24060*/  LEA.HI.X.SX32 R17, R17, R0, 0x1, P5 ;  /* 0x0000000011117211 */ /* 0x000fc600028f0eff */
[----:B------:R0:W-:Y:S01]  /*24070*/  STG.E.U16 desc[UR12][R14.64], R4 ;  /* 0x000000040e007986 */ /* 0x0001e2000c10150c */
[----:B------:R-:W-:Y:S01]  /*24080*/  PRMT R20, R5, 0x7632, R20 ;  /* 0x0000763205147816 */ /* 0x000fe20000000014 */
[----:B------:R-:W2:Y:S01]  /*24090*/  LDC R34, c[0x0][0x3e8] ;  /* 0x0000fa00ff227b82 */ /* 0x000ea20000000800 */
[----:B-1----:R-:W-:Y:S01]  /*240a0*/  LEA R12, P5, R19, R2, 0x1 ;  /* 0x00000002130c7211 */ /* 0x002fe200078a08ff */
[----:B0-----:R-:W-:-:S06]  /*240b0*/  IMAD R14, R30, 0x2, R19 ;  /* 0x000000021e0e7824 */ /* 0x001fcc00078e0213 */
[----:B------:R-:W0:Y:S01]  /*240c0*/  LDC R15, c[0x0][0x3e8] ;  /* 0x0000fa00ff0f7b82 */ /* 0x000e220000000800 */
[----:B------:R-:W-:-:S07]  /*240d0*/  LEA.HI.X.SX32 R13, R19, R0, 0x1, P5 ;  /* 0x00000000130d7211 */ /* 0x000fce00028f0eff */
[----:B------:R-:W1:Y:S01]  /*240e0*/  LDC R30, c[0x0][0x3e8] ;  /* 0x0000fa00ff1e7b82 */ /* 0x000e620000000800 */
[----:B------:R4:W-:Y:S01]  /*240f0*/  STG.E.U16 desc[UR12][R16.64], R5 ;  /* 0x0000000510007986 */ /* 0x0009e2000c10150c */
[----:B------:R-:W-:Y:S02]  /*24100*/  PRMT R19, R4, 0x7632, R19 ;  /* 0x0000763204137816 */ /* 0x000fe40000000013 */
[----:B------:R-:W-:Y:S01]  /*24110*/  LEA R4, P5, R14, R2, 0x1 ;  /* 0x000000020e047211 */ /* 0x000fe200078a08ff */
[----:B------:R3:W-:Y:S01]  /*24120*/  STG.E.U16 desc[UR12][R12.64], R6 ;  /* 0x000000060c007986 */ /* 0x0007e2000c10150c */
[----:B----4-:R-:W-:Y:S02]  /*24130*/  PRMT R16, R6, 0x7632, R16 ;  /* 0x0000763206107816 */ /* 0x010fe40000000010 */
[----:B---3--:R-:W-:Y:S02]  /*24140*/  LEA R13, R32, R14, 0x1 ;  /* 0x0000000e200d7211 */ /* 0x008fe400078e08ff */
[----:B------:R-:W-:Y:S01]  /*24150*/  LEA.HI.X.SX32 R5, R14, R0, 0x1, P5 ;  /* 0x000000000e057211 */ /* 0x000fe200028f0eff */
[----:B------:R-:W3:Y:S01]  /*24160*/  LDC R32, c[0x0][0x3e8] ;  /* 0x0000fa00ff207b82 */ /* 0x000ee20000000800 */
[----:B------:R-:W-:Y:S01]  /*24170*/  LEA R12, P5, R13, R2, 0x1 ;  /* 0x000000020d0c7211 */ /* 0x000fe200078a08ff */
[----:B------:R-:W-:Y:S01]  /*24180*/  IMAD R6, R33, 0x2, R13 ;  /* 0x0000000221067824 */ /* 0x000fe200078e020d */
[----:B------:R-:W-:Y:S01]  /*24190*/  PRMT R17, R7, 0x7632, R17 ;  /* 0x0000763207117816 */ /* 0x000fe20000000011 */
[----:B------:R4:W-:Y:S01]  /*241a0*/  STG.E.U16 desc[UR12][R4.64], R7 ;  /* 0x0000000704007986 */ /* 0x0009e2000c10150c */
[----:B------:R-:W-:-:S03]  /*241b0*/  LEA.HI.X.SX32 R13, R13, R0, 0x1, P5 ;  /* 0x000000000d0d7211 */ /* 0x000fc600028f0eff */
[----:B------:R-:W3:Y:S02]  /*241c0*/  LDC R33, c[0x0][0x3e8] ;  /* 0x0000fa00ff217b82 */ /* 0x000ee40000000800 */
[----:B------:R1:W-:Y:S01]  /*241d0*/  STG.E.U16 desc[UR12][R12.64], R92 ;  /* 0x0000005c0c007986 */ /* 0x0003e2000c10150c */
[----:B----4-:R-:W-:-:S05]  /*241e0*/  LEA R4, P5, R6, R2, 0x1 ;  /* 0x0000000206047211 */ /* 0x010fca00078a08ff */
[----:B------:R-:W4:Y:S01]  /*241f0*/  LDC R14, c[0x0][0x3e8] ;  /* 0x0000fa00ff0e7b82 */ /* 0x000f220000000800 */
[----:B--2---:R-:W-:Y:S02]  /*24200*/  LEA R7, R31, R6, 0x1 ;  /* 0x000000061f077211 */ /* 0x004fe400078e08ff */
[----:B------:R-:W-:Y:S02]  /*24210*/  LEA.HI.X.SX32 R5, R6, R0, 0x1, P5 ;  /* 0x0000000006057211 */ /* 0x000fe400028f0eff */
[C---:B------:R-:W-:Y:S01]  /*24220*/  LEA R6, P5, R7.reuse, R2, 0x1 ;  /* 0x0000000207067211 */ /* 0x040fe200078a08ff */
[----:B-1----:R-:W-:Y:S02]  /*24230*/  IMAD R12, R30, 0x2, R7 ;  /* 0x000000021e0c7824 */ /* 0x002fe400078e0207 */
[----:B------:R1:W-:Y:S01]  /*24240*/  STG.E.U16 desc[UR12][R4.64], R93 ;  /* 0x0000005d04007986 */ /* 0x0003e2000c10150c */
[----:B------:R-:W-:Y:S01]  /*24250*/  LEA.HI.X.SX32 R7, R7, R0, 0x1, P5 ;  /* 0x0000000007077211 */ /* 0x000fe200028f0eff */
[----:B------:R-:W2:Y:S01]  /*24260*/  LDC R31, c[0x0][0x3e8] ;  /* 0x0000fa00ff1f7b82 */ /* 0x000ea20000000800 */
[----:B0-----:R-:W-:-:S03]  /*24270*/  LEA R13, R15, R12, 0x1 ;  /* 0x0000000c0f0d7211 */ /* 0x001fc600078e08ff */
[----:B------:R0:W-:Y:S04]  /*24280*/  STG.E.U16 desc[UR12][R6.64], R94 ;  /* 0x0000005e06007986 */ /* 0x0001e8000c10150c */
[----:B------:R-:W2:Y:S01]  /*24290*/  LDC R15, c[0x0][0x3e8] ;  /* 0x0000fa00ff0f7b82 */ /* 0x000ea20000000800 */
[----:B-1----:R-:W-:-:S04]  /*242a0*/  LEA R4, P5, R12, R2, 0x1 ;  /* 0x000000020c047211 */ /* 0x002fc800078a08ff */
[----:B------:R-:W-:Y:S01]  /*242b0*/  LEA.HI.X.SX32 R5, R12, R0, 0x1, P5 ;  /* 0x000000000c057211 */ /* 0x000fe200028f0eff */
[----:B------:R-:W-:Y:S01]  /*242c0*/  IMAD R12, R35, 0x2, R13 ;  /* 0x00000002230c7824 */ /* 0x000fe200078e020d */
[C---:B0-----:R-:W-:Y:S01]  /*242d0*/  LEA R6, P5, R13.reuse, R2, 0x1 ;  /* 0x000000020d067211 */ /* 0x041fe200078a08ff */
[----:B------:R-:W0:Y:S02]  /*242e0*/  LDC R30, c[0x0][0x3e8] ;  /* 0x0000fa00ff1e7b82 */ /* 0x000e240000000800 */
[----:B------:R1:W-:Y:S01]  /*242f0*/  STG.E.U16 desc[UR12][R4.64], R29 ;  /* 0x0000001d04007986 */ /* 0x0003e2000c10150c */
[----:B------:R-:W-:Y:S02]  /*24300*/  LEA.HI.X.SX32 R7, R13, R0, 0x1, P5 ;  /* 0x000000000d077211 */ /* 0x000fe400028f0eff */
[----:B------:R-:W-:-:S03]  /*24310*/  LEA R13, R34, R12, 0x1 ;  /* 0x0000000c220d7211 */ /* 0x000fc600078e08ff */
[----:B------:R3:W-:Y:S01]  /*24320*/  STG.E.U16 desc[UR12][R6.64], R88 ;  /* 0x0000005806007986 */ /* 0x0007e2000c10150c */
[----:B------:R-:W-:Y:S01]  /*24330*/  PRMT R28, R91, 0x7632, R28 ;  /* 0x000076325b1c7816 */ /* 0x000fe2000000001c */
[----:B------:R-:W0:Y:S01]  /*24340*/  LDC R34, c[0x0][0x3e8] ;  /* 0x0000fa00ff227b82 */ /* 0x000e220000000800 */
[----:B-1----:R-:W-:-:S04]  /*24350*/  LEA R4, P5, R12, R2, 0x1 ;  /* 0x000000020c047211 */ /* 0x002fc800078a08ff */
[----:B------:R-:W-:Y:S01]  /*24360*/  LEA.HI.X.SX32 R5, R12, R0, 0x1, P5 ;  /* 0x000000000c057211 */ /* 0x000fe200028f0eff */
[----:B---3--:R-:W-:Y:S01]  /*24370*/  IMAD R12, R33, 0x2, R13 ;  /* 0x00000002210c7824 */ /* 0x008fe200078e020d */
[C---:B------:R-:W-:Y:S01]  /*24380*/  LEA R6, P5, R13.reuse, R2, 0x1 ;  /* 0x000000020d067211 */ /* 0x040fe200078a08ff */
[----:B------:R-:W1:Y:S02]  /*24390*/  LDC R29, c[0x0][0x3e8] ;  /* 0x0000fa00ff1d7b82 */ /* 0x000e640000000800 */
[----:B------:R3:W-:Y:S01]  /*243a0*/  STG.E.U16 desc[UR12][R4.64], R89 ;  /* 0x0000005904007986 */ /* 0x0007e2000c10150c */
[----:B------:R-:W-:Y:S02]  /*243b0*/  LEA.HI.X.SX32 R7, R13, R0, 0x1, P5 ;  /* 0x000000000d077211 */ /* 0x000fe400028f0eff */
[----:B------:R-:W-:-:S03]  /*243c0*/  LEA R13, R32, R12, 0x1 ;  /* 0x0000000c200d7211 */ /* 0x000fc600078e08ff */
[----:B------:R2:W-:Y:S01]  /*243d0*/  STG.E.U16 desc[UR12][R6.64], R90 ;  /* 0x0000005a06007986 */ /* 0x0005e2000c10150c */
[----:B------:R-:W-:Y:S01]  /*243e0*/  PRMT R84, R84, 0x7632, R84 ;  /* 0x0000763254547816 */ /* 0x000fe20000000054 */
[----:B------:R-:W1:Y:S01]  /*243f0*/  LDC R32, c[0x0][0x3e8] ;  /* 0x0000fa00ff207b82 */ /* 0x000e620000000800 */
[----:B---3--:R-:W-:-:S04]  /*24400*/  LEA R4, P5, R12, R2, 0x1 ;  /* 0x000000020c047211 */ /* 0x008fc800078a08ff */
[----:B------:R-:W-:Y:S01]  /*24410*/  LEA.HI.X.SX32 R5, R12, R0, 0x1, P5 ;  /* 0x000000000c057211 */ /* 0x000fe200028f0eff */
[----:B----4-:R-:W-:Y:S01]  /*24420*/  IMAD R12, R14, 0x2, R13 ;  /* 0x000000020e0c7824 */ /* 0x010fe200078e020d */
[C---:B--2---:R-:W-:Y:S01]  /*24430*/  LEA R6, P5, R13.reuse, R2, 0x1 ;  /* 0x000000020d067211 */ /* 0x044fe200078a08ff */
[----:B------:R-:W2:Y:S02]  /*24440*/  LDC R14, c[0x0][0x3e8] ;  /* 0x0000fa00ff0e7b82 */ /* 0x000ea40000000800 */
[----:B------:R3:W-:Y:S01]  /*24450*/  STG.E.U16 desc[UR12][R4.64], R28 ;  /* 0x0000001c04007986 */ /* 0x0007e2000c10150c */
[----:B------:R-:W-:Y:S02]  /*24460*/  LEA.HI.X.SX32 R7, R13, R0, 0x1, P5 ;  /* 0x000000000d077211 */ /* 0x000fe400028f0eff */
[----:B------:R-:W-:-:S03]  /*24470*/  LEA R13, R15, R12, 0x1 ;  /* 0x0000000c0f0d7211 */ /* 0x000fc600078e08ff */
[----:B------:R-:W4:Y:S01]  /*24480*/  LDC R15, c[0x0][0x3e8] ;  /* 0x0000fa00ff0f7b82 */ /* 0x000f220000000800 */
[----:B------:R-:W-:Y:S01]  /*24490*/  PRMT R85, R85, 0x7632, R85 ;  /* 0x0000763255557816 */ /* 0x000fe20000000055 */
[----:B------:R0:W-:Y:S01]  /*244a0*/  STG.E.U16 desc[UR12][R6.64], R84 ;  /* 0x0000005406007986 */ /* 0x0001e2000c10150c */
[----:B---3--:R-:W-:-:S05]  /*244b0*/  LEA R4, P5, R12, R2, 0x1 ;  /* 0x000000020c047211 */ /* 0x008fca00078a08ff */
[----:B------:R-:W3:Y:S01]  /*244c0*/  LDC R28, c[0x0][0x3e8] ;  /* 0x0000fa00ff1c7b82 */ /* 0x000ee20000000800 */
[----:B------:R-:W-:Y:S01]  /*244d0*/  LEA.HI.X.SX32 R5, R12, R0, 0x1, P5 ;  /* 0x000000000c057211 */ /* 0x000fe200028f0eff */
[----:B------:R-:W-:Y:S01]  /*244e0*/  IMAD R12, R31, 0x2, R13 ;  /* 0x000000021f0c7824 */ /* 0x000fe200078e020d */
[----:B0-----:R-:W-:-:S03]  /*244f0*/  LEA R6, P5, R13, R2, 0x1 ;  /* 0x000000020d067211 */ /* 0x001fc600078a08ff */
[----:B------:R0:W-:Y:S01]  /*24500*/  STG.E.U16 desc[UR12][R4.64], R85 ;  /* 0x0000005504007986 */ /* 0x0001e2000c10150c */
[----:B------:R-:W-:Y:S02]  /*24510*/  PRMT R86, R86, 0x7632, R86 ;  /* 0x0000763256567816 */ /* 0x000fe40000000056 */
[----:B------:R-:W-:Y:S02]  /*24520*/  LEA.HI.X.SX32 R7, R13, R0, 0x1, P5 ;  /* 0x000000000d077211 */ /* 0x000fe400028f0eff */
[----:B------:R-:W-:Y:S02]  /*24530*/  LEA R13, R30, R12, 0x1 ;  /* 0x0000000c1e0d7211 */ /* 0x000fe400078e08ff */
[----:B------:R-:W3:Y:S01]  /*24540*/  LDC R30, c[0x0][0x3e8] ;  /* 0x0000fa00ff1e7b82 */ /* 0x000ee20000000800 */
[----:B------:R-:W-:Y:S02]  /*24550*/  PRMT R27, R87, 0x7632, R27 ;  /* 0x00007632571b7816 */ /* 0x000fe4000000001b */
[C---:B0-----:R-:W-:Y:S01]  /*24560*/  LEA R4, P5, R12.reuse, R2, 0x1 ;  /* 0x000000020c047211 */ /* 0x041fe200078a08ff */
[----:B------:R0:W-:Y:S03]  /*24570*/  STG.E.U16 desc[UR12][R6.64], R86 ;  /* 0x0000005606007986 */ /* 0x0001e6000c10150c */
[----:B------:R-:W-:Y:S01]  /*24580*/  LEA.HI.X.SX32 R5, R12, R0, 0x1, P5 ;  /* 0x000000000c057211 */ /* 0x000fe200028f0eff */
[----:B-1----:R-:W-:-:S02]  /*24590*/  IMAD R12, R29, 0x2, R13 ;  /* 0x000000021d0c7824 */ /* 0x002fc400078e020d */
[----:B------:R-:W1:Y:S01]  /*245a0*/  LDC R29, c[0x0][0x3e8] ;  /* 0x0000fa00ff1d7b82 */ /* 0x000e620000000800 */
[----:B------:R-:W-:Y:S01]  /*245b0*/  PRMT R80, R80, 0x7632, R80 ;  /* 0x0000763250507816 */ /* 0x000fe20000000050 */
[----:B------:R4:W-:Y:S01]  /*245c0*/  STG.E.U16 desc[UR12][R4.64], R27 ;  /* 0x0000001b04007986 */ /* 0x0009e2000c10150c */
[----:B0-----:R-:W-:-:S04]  /*245d0*/  LEA R6, P5, R13, R2, 0x1 ;  /* 0x000000020d067211 */ /* 0x001fc800078a08ff */
[----:B------:R-:W-:Y:S02]  /*245e0*/  LEA.HI.X.SX32 R7, R13, R0, 0x1, P5 ;  /* 0x000000000d077211 */ /* 0x000fe400028f0eff */
[----:B--2---:R-:W-:Y:S02]  /*245f0*/  LEA R13, R14, R12, 0x1 ;  /* 0x0000000c0e0d7211 */ /* 0x004fe400078e08ff */
[C---:B----4-:R-:W-:Y:S01]  /*24600*/  LEA R4, P5, R12.reuse, R2, 0x1 ;  /* 0x000000020c047211 */ /* 0x050fe200078a08ff */
[----:B------:R-:W0:Y:S01]  /*24610*/  LDC R14, c[0x0][0x3e8] ;  /* 0x0000fa00ff0e7b82 */ /* 0x000e220000000800 */
[----:B------:R-:W-:Y:S01]  /*24620*/  PRMT R81, R81, 0x7632, R81 ;  /* 0x0000763251517816 */ /* 0x000fe20000000051 */
[----:B------:R2:W-:Y:S01]  /*24630*/  STG.E.U16 desc[UR12][R6.64], R80 ;  /* 0x0000005006007986 */ /* 0x0005e2000c10150c */
[----:B------:R-:W-:Y:S01]  /*24640*/  LEA.HI.X.SX32 R5, R12, R0, 0x1, P5 ;  /* 0x000000000c057211 */ /* 0x000fe200028f0eff */
[----:B------:R-:W-:Y:S01]  /*24650*/  IMAD R12, R15, 0x2, R13 ;  /* 0x000000020f0c7824 */ /* 0x000fe200078e020d */
[----:B------:R-:W-:-:S03]  /*24660*/  PRMT R82, R82, 0x7632, R82 ;  /* 0x0000763252527816 */ /* 0x000fc60000000052 */
[----:B------:R-:W4:Y:S01]  /*24670*/  LDC R15, c[0x0][0x3e8] ;  /* 0x0000fa00ff0f7b82 */ /* 0x000f220000000800 */
[----:B------:R3:W-:Y:S01]  /*24680*/  STG.E.U16 desc[UR12][R4.64], R81 ;  /* 0x0000005104007986 */ /* 0x0007e2000c10150c */
[----:B--2---:R-:W-:Y:S02]  /*24690*/  LEA R6, P5, R13, R2, 0x1 ;  /* 0x000000020d067211 */ /* 0x004fe400078a08ff */
[----:B------:R-:W-:-:S04]  /*246a0*/  PRMT R26, R83, 0x7632, R26 ;  /* 0x00007632531a7816 */ /* 0x000fc8000000001a */
[----:B------:R-:W2:Y:S01]  /*246b0*/  LDC R27, c[0x0][0x3e8] ;  /* 0x0000fa00ff1b7b82 */ /* 0x000ea20000000800 */
[----:B------:R-:W-:Y:S02]  /*246c0*/  LEA.HI.X.SX32 R7, R13, R0, 0x1, P5 ;  /* 0x000000000d077211 */ /* 0x000fe400028f0eff */
[----:B---3--:R-:W-:Y:S02]  /*246d0*/  LEA R13, R28, R12, 0x1 ;  /* 0x0000000c1c0d7211 */ /* 0x008fe400078e08ff */
[----:B------:R-:W-:-:S03]  /*246e0*/  LEA R4, P5, R12, R2, 0x1 ;  /* 0x000000020c047211 */ /* 0x000fc600078a08ff */
[----:B------:R-:W3:Y:S01]  /*246f0*/  LDC R28, c[0x0][0x3e8] ;  /* 0x0000fa00ff1c7b82 */ /* 0x000ee20000000800 */
[----:B------:R-:W-:Y:S01]  /*24700*/  LEA.HI.X.SX32 R5, R12, R0, 0x1, P5 ;  /* 0x000000000c057211 */ /* 0x000fe200028f0eff */
[----:B------:R1:W-:Y:S01]  /*24710*/  STG.E.U16 desc[UR12][R6.64], R82 ;  /* 0x0000005206007986 */ /* 0x0003e2000c10150c */
[----:B------:R-:W-:Y:S01]  /*24720*/  IMAD R12, R30, 0x2, R13 ;  /* 0x000000021e0c7824 */ /* 0x000fe200078e020d */
[----:B------:R-:W-:Y:S02]  /*24730*/  PRMT R76, R76, 0x7632, R76 ;  /* 0x000076324c4c7816 */ /* 0x000fe4000000004c */
[----:B------:R0:W-:Y:S01]  /*24740*/  STG.E.U16 desc[UR12][R4.64], R26 ;  /* 0x0000001a04007986 */ /* 0x0001e2000c10150c */
[----:B------:R-:W-:Y:S01]  /*24750*/  PRMT R77, R77, 0x7632, R77 ;  /* 0x000076324d4d7816 */ /* 0x000fe2000000004d */
[----:B------:R-:W2:Y:S01]  /*24760*/  LDC R30, c[0x0][0x3e8] ;  /* 0x0000fa00ff1e7b82 */ /* 0x000ea20000000800 */
[----:B-1----:R-:W-:Y:S02]  /*24770*/  LEA R6, P5, R13, R2, 0x1 ;  /* 0x000000020d067211 */ /* 0x002fe400078a08ff */
[----:B------:R-:W-:-:S05]  /*24780*/  PRMT R78, R78, 0x7632, R78 ;  /* 0x000076324e4e7816 */ /* 0x000fca000000004e */
[----:B------:R-:W1:Y:S01]  /*24790*/  LDC R80, c[0x0][0x3e8] ;  /* 0x0000fa00ff507b82 */ /* 0x000e620000000800 */
[----:B------:R-:W-:Y:S02]  /*247a0*/  LEA.HI.X.SX32 R7, R13, R0, 0x1, P5 ;  /* 0x000000000d077211 */ /* 0x000fe400028f0eff */
[C---:B0-----:R-:W-:Y:S02]  /*247b0*/  LEA R4, P5, R12.reuse, R2, 0x1 ;  /* 0x000000020c047211 */ /* 0x041fe400078a08ff */
[----:B------:R-:W-:Y:S01]  /*247c0*/  LEA R13, R29, R12, 0x1 ;  /* 0x0000000c1d0d7211 */ /* 0x000fe200078e08ff */
[----:B------:R0:W-:Y:S01]  /*247d0*/  STG.E.U16 desc[UR12][R6.64], R76 ;  /* 0x0000004c06007986 */ /* 0x0001e2000c10150c */
[----:B------:R-:W-:Y:S01]  /*247e0*/  LEA.HI.X.SX32 R5, R12, R0, 0x1, P5 ;  /* 0x000000000c057211 */ /* 0x000fe200028f0eff */
[----:B------:R-:W1:Y:S02]  /*247f0*/  LDC R26, c[0x0][0x3e8] ;  /* 0x0000fa00ff1a7b82 */ /* 0x000e640000000800 */
[----:B------:R-:W-:-:S02]  /*24800*/  IMAD R12, R14, 0x2, R13 ;  /* 0x000000020e0c7824 */ /* 0x000fc400078e020d */
[----:B------:R4:W-:Y:S04]  /*24810*/  STG.E.U16 desc[UR12][R4.64], R77 ;  /* 0x0000004d04007986 */ /* 0x0009e8000c10150c */
[----:B------:R-:W1:Y:S01]  /*24820*/  LDC R14, c[0x0][0x3e8] ;  /* 0x0000fa00ff0e7b82 */ /* 0x000e620000000800 */
[----:B0-----:R-:W-:-:S04]  /*24830*/  LEA R6, P5, R13, R2, 0x1 ;  /* 0x000000020d067211 */ /* 0x001fc800078a08ff */
[----:B------:R-:W-:Y:S02]  /*24840*/  LEA.HI.X.SX32 R7, R13, R0, 0x1, P5 ;  /* 0x000000000d077211 */ /* 0x000fe400028f0eff */
[C---:B----4-:R-:W-:Y:S01]  /*24850*/  LEA R4, P5, R12.reuse, R2, 0x1 ;  /* 0x000000020c047211 */ /* 0x050fe200078a08ff */
[----:B------:R-:W0:Y:S01]  /*24860*/  LDC R76, c[0x0][0x3e8] ;  /* 0x0000fa00ff4c7b82 */ /* 0x000e220000000800 */
[----:B------:R-:W-:Y:S01]  /*24870*/  LEA R13, R15, R12, 0x1 ;  /* 0x0000000c0f0d7211 */ /* 0x000fe200078e08ff */
[----:B------:R4:W-:Y:S01]  /*24880*/  STG.E.U16 desc[UR12][R6.64], R78 ;  /* 0x0000004e06007986 */ /* 0x0009e2000c10150c */
[----:B------:R-:W-:Y:S02]  /*24890*/  PRMT R25, R79, 0x7632, R25 ;  /* 0x000076324f197816 */ /* 0x000fe40000000019 */
[----:B------:R-:W-:Y:S01]  /*248a0*/  LEA.HI.X.SX32 R5, R12, R0, 0x1, P5 ;  /* 0x000000000c057211 */ /* 0x000fe200028f0eff */
[----:B---3--:R-:W-:Y:S02]  /*248b0*/  IMAD R12, R28, 0x2, R13 ;  /* 0x000000021c0c7824 */ /* 0x008fe400078e020d */
[----:B------:R-:W3:Y:S01]  /*248c0*/  LDC R15, c[0x0][0x3e8] ;  /* 0x0000fa00ff0f7b82 */ /* 0x000ee20000000800 */
[----:B------:R-:W-:Y:S01]  /*248d0*/  PRMT R72, R72, 0x7632, R72 ;  /* 0x0000763248487816 */ /* 0x000fe20000000048 */
[----:B------:R2:W-:Y:S01]  /*248e0*/  STG.E.U16 desc[UR12][R4.64], R25 ;  /* 0x0000001904007986 */ /* 0x0005e2000c10150c */
[----:B----4-:R-:W-:-:S02]  /*248f0*/  LEA R6, P5, R13, R2, 0x1 ;  /* 0x000000020d067211 */ /* 0x010fc400078a08ff */
[----:B------:R-:W-:-:S03]  /*24900*/  PRMT R73, R73, 0x7632, R73 ;  /* 0x0000763249497816 */ /* 0x000fc60000000049 */
[----:B------:R-:W4:Y:S01]  /*24910*/  LDC R28, c[0x0][0x3e8] ;  /* 0x0000fa00ff1c7b82 */ /* 0x000f220000000800 */
[----:B------:R-:W-:Y:S02]  /*24920*/  LEA.HI.X.SX32 R7, R13, R0, 0x1, P5 ;  /* 0x000000000d077211 */ /* 0x000fe400028f0eff */
[----:B--2---:R-:W-:Y:S02]  /*24930*/  LEA R13, R27, R12, 0x1 ;  /* 0x0000000c1b0d7211 */ /* 0x004fe400078e08ff */
[----:B------:R-:W-:-:S03]  /*24940*/  LEA R4, P5, R12, R2, 0x1 ;  /* 0x000000020c047211 */ /* 0x000fc600078a08ff */
[----:B------:R-:W2:Y:S01]  /*24950*/  LDC R25, c[0x0][0x3e8] ;  /* 0x0000fa00ff197b82 */ /* 0x000ea20000000800 */
[----:B------:R-:W-:Y:S01]  /*24960*/  LEA.HI.X.SX32 R5, R12, R0, 0x1, P5 ;  /* 0x000000000c057211 */ /* 0x000fe200028f0eff */
[----:B------:R1:W-:Y:S02]  /*24970*/  STG.E.U16 desc[UR12][R6.64], R72 ;  /* 0x0000004806007986 */ /* 0x0003e4000c10150c */
[----:B-1----:R-:W-:-:S04]  /*24980*/  IMAD R26, R26, 0x2, R13 ;  /* 0x000000021a1a7824 */ /* 0x002fc800078e020d */
[----:B------:R-:W1:Y:S01]  /*24990*/  LDC R12, c[0x0][0x3e8] ;  /* 0x0000fa00ff0c7b82 */ /* 0x000e620000000800 */
[----:B------:R-:W-:Y:S02]  /*249a0*/  LEA R6, P5, R13, R2, 0x1 ;  /* 0x000000020d067211 */ /* 0x000fe400078a08ff */
[----:B------:R-:W-:-:S05]  /*249b0*/  PRMT R74, R74, 0x7632, R74 ;  /* 0x000076324a4a7816 */ /* 0x000fca000000004a */
[----:B------:R-:W0:Y:S01]  /*249c0*/  LDC R78, c[0x0][0x3e8] ;  /* 0x0000fa00ff4e7b82 */ /* 0x000e220000000800 */
[----:B------:R-:W-:Y:S01]  /*249d0*/  LEA.HI.X.SX32 R7, R13, R0, 0x1, P5 ;  /* 0x000000000d077211 */ /* 0x000fe200028f0eff */
[----:B------:R3:W-:Y:S01]  /*249e0*/  STG.E.U16 desc[UR12][R4.64], R73 ;  /* 0x0000004904007986 */ /* 0x0007e2000c10150c */
[----:B------:R-:W-:-:S05]  /*249f0*/  LEA R27, R14, R26, 0x1 ;  /* 0x0000001a0e1b7211 */ /* 0x000fca00078e08ff */
[----:B------:R-:W0:Y:S01]  /*24a00*/  LDC R13, c[0x0][0x3e8] ;  /* 0x0000fa00ff0d7b82 */ /* 0x000e220000000800 */
[----:B------:R-:W-:Y:S01]  /*24a10*/  PRMT R24, R75, 0x7632, R24 ;  /* 0x000076324b187816 */ /* 0x000fe20000000018 */
[----:B------:R4:W-:Y:S01]  /*24a20*/  STG.E.U16 desc[UR12][R6.64], R74 ;  /* 0x0000004a06007986 */ /* 0x0009e2000c10150c */
[----:B---3--:R-:W-:-:S05]  /*24a30*/  LEA R4, P5, R26, R2, 0x1 ;  /* 0x000000021a047211 */ /* 0x008fca00078a08ff */
[----:B------:R-:W3:Y:S01]  /*24a40*/  LDC R14, c[0x0][0x3e8] ;  /* 0x0000fa00ff0e7b82 */ /* 0x000ee20000000800 */
[----:B------:R-:W-:Y:S01]  /*24a50*/  IMAD R29, R15, 0x2, R27 ;  /* 0x000000020f1d7824 */ /* 0x000fe200078e021b */
[----:B------:R-:W-:Y:S02]  /*24a60*/  LEA.HI.X.SX32 R5, R26, R0, 0x1, P5 ;  /* 0x000000001a057211 */ /* 0x000fe400028f0eff */
[----:B----4-:R-:W-:-:S04]  /*24a70*/  LEA R6, P5, R27, R2, 0x1 ;  /* 0x000000021b067211 */ /* 0x010fc800078a08ff */
[----:B------:R-:W4:Y:S01]  /*24a80*/  LDC R15, c[0x0][0x3e8] ;  /* 0x0000fa00ff0f7b82 */ /* 0x000f220000000800 */
[----:B------:R-:W-:Y:S01]  /*24a90*/  PRMT R68, R68, 0x7632, R68 ;  /* 0x0000763244447816 */ /* 0x000fe20000000044 */
[----:B------:R1:W-:Y:S01]  /*24aa0*/  STG.E.U16 desc[UR12][R4.64], R24 ;  /* 0x0000001804007986 */ /* 0x0003e2000c10150c */
[----:B------:R-:W-:Y:S02]  /*24ab0*/  LEA.HI.X.SX32 R7, R27, R0, 0x1, P5 ;  /* 0x000000001b077211 */ /* 0x000fe400028f0eff */
[----:B--2---:R-:W-:Y:S02]  /*24ac0*/  LEA R25, R25, R29, 0x1 ;  /* 0x0000001d19197211 */ /* 0x004fe400078e08ff */
[----:B------:R-:W-:Y:S01]  /*24ad0*/  PRMT R69, R69, 0x7632, R69 ;  /* 0x0000763245457816 */ /* 0x000fe20000000045 */
[----:B------:R2:W-:Y:S01]  /*24ae0*/  STG.E.U16 desc[UR12][R6.64], R68 ;  /* 0x0000004406007986 */ /* 0x0005e2000c10150c */
[----:B------:R-:W-:Y:S01]  /*24af0*/  PRMT R70, R70, 0x7632, R70 ;  /* 0x0000763246467816 */ /* 0x000fe20000000046 */
[----:B------:R-:W4:Y:S01]  /*24b00*/  LDC R26, c[0x0][0x3e8] ;  /* 0x0000fa00ff1a7b82 */ /* 0x000f220000000800 */
[----:B-1----:R-:W-:-:S07]  /*24b10*/  LEA R4, P5, R29, R2, 0x1 ;  /* 0x000000021d047211 */ /* 0x002fce00078a08ff */
[----:B------:R-:W1:Y:S01]  /*24b20*/  LDC R24, c[0x0][0x3e8] ;  /* 0x0000fa00ff187b82 */ /* 0x000e620000000800 */
[----:B------:R-:W-:Y:S01]  /*24b30*/  LEA.HI.X.SX32 R5, R29, R0, 0x1, P5 ;  /* 0x000000001d057211 */ /* 0x000fe200028f0eff */
[----:B------:R-:W-:Y:S01]  /*24b40*/  IMAD R27, R12, 0x2, R25 ;  /* 0x000000020c1b7824 */ /* 0x000fe200078e0219 */
[----:B--2---:R-:W-:-:S05]  /*24b50*/  LEA R6, P5, R25, R2, 0x1 ;  /* 0x0000000219067211 */ /* 0x004fca00078a08ff */
[----:B------:R-:W2:Y:S01]  /*24b60*/  LDC R12, c[0x0][0x3e8] ;  /* 0x0000fa00ff0c7b82 */ /* 0x000ea20000000800 */
[----:B------:R-:W-:Y:S01]  /*24b70*/  LEA.HI.X.SX32 R7, R25, R0, 0x1, P5 ;  /* 0x0000000019077211 */ /* 0x000fe200028f0eff */
[----:B------:R3:W-:Y:S01]  /*24b80*/  STG.E.U16 desc[UR12][R4.64], R69 ;  /* 0x0000004504007986 */ /* 0x0007e2000c10150c */
[----:B0-----:R-:W-:Y:S02]  /*24b90*/  LEA R25, R13, R27, 0x1 ;  /* 0x0000001b0d197211 */ /* 0x001fe400078e08ff */
[----:B------:R-:W-:-:S03]  /*24ba0*/  PRMT R23, R71, 0x7632, R23 ;  /* 0x0000763247177816 */ /* 0x000fc60000000017 */
[----:B------:R-:W0:Y:S01]  /*24bb0*/  LDC R13, c[0x0][0x3e8] ;  /* 0x0000fa00ff0d7b82 */ /* 0x000e220000000800 */
[----:B------:R4:W-:Y:S01]  /*24bc0*/  STG.E.U16 desc[UR12][R6.64], R70 ;  /* 0x0000004606007986 */ /* 0x0009e2000c10150c */
[----:B---3--:R-:W-:Y:S02]  /*24bd0*/  LEA R4, P5, R27, R2, 0x1 ;  /* 0x000000021b047211 */ /* 0x008fe400078a08ff */
[----:B------:R-:W-:-:S04]  /*24be0*/  PRMT R64, R64, 0x7632, R64 ;  /* 0x0000763240407816 */ /* 0x000fc80000000040 */
[----:B------:R-:W3:Y:S01]  /*24bf0*/  LDC R75, c[0x0][0x3e8] ;  /* 0x0000fa00ff4b7b82 */ /* 0x000ee20000000800 */
[----:B------:R-:W-:Y:S01]  /*24c00*/  LEA.HI.X.SX32 R5, R27, R0, 0x1, P5 ;  /* 0x000000001b057211 */ /* 0x000fe200028f0eff */
[----:B------:R-:W-:Y:S01]  /*24c10*/  IMAD R27, R14, 0x2, R25 ;  /* 0x000000020e1b7824 */ /* 0x000fe200078e0219 */
[----:B----4-:R-:W-:-:S05]  /*24c20*/  LEA R6, P5, R25, R2, 0x1 ;  /* 0x0000000219067211 */ /* 0x010fca00078a08ff */
[----:B------:R-:W4:Y:S01]  /*24c30*/  LDC R14, c[0x0][0x3e8] ;  /* 0x0000fa00ff0e7b82 */ /* 0x000f220000000800 */
[----:B------:R-:W-:Y:S01]  /*24c40*/  LEA.HI.X.SX32 R7, R25, R0, 0x1, P5 ;  /* 0x0000000019077211 */ /* 0x000fe200028f0eff */
[----:B------:R1:W-:Y:S01]  /*24c50*/  STG.E.U16 desc[UR12][R4.64], R23 ;  /* 0x0000001704007986 */ /* 0x0003e2000c10150c */
[----:B------:R-:W-:Y:S02]  /*24c60*/  LEA R25, R15, R27, 0x1 ;  /* 0x0000001b0f197211 */ /* 0x000fe400078e08ff */
[----:B------:R-:W-:-:S03]  /*24c70*/  PRMT R65, R65, 0x7632, R65 ;  /* 0x0000763241417816 */ /* 0x000fc60000000041 */
[----:B------:R-:W3:Y:S01]  /*24c80*/  LDC R15, c[0x0][0x3e8] ;  /* 0x0000fa00ff0f7b82 */ /* 0x000ee20000000800 */
[----:B------:R2:W-:Y:S01]  /*24c90*/  STG.E.U16 desc[UR12][R6.64], R64 ;  /* 0x0000004006007986 */ /* 0x0005e2000c10150c */
[----:B-1----:R-:W-:-:S06]  /*24ca0*/  LEA R4, P5, R27, R2, 0x1 ;  /* 0x000000021b047211 */ /* 0x002fcc00078a08ff */
[----:B------:R-:W1:Y:S01]  /*24cb0*/  LDC R23, c[0x0][0x3e8] ;  /* 0x0000fa00ff177b82 */ /* 0x000e620000000800 */
[----:B------:R-:W-:Y:S01]  /*24cc0*/  LEA.HI.X.SX32 R5, R27, R0, 0x1, P5 ;  /* 0x000000001b057211 */ /* 0x000fe200028f0eff */
[----:B------:R-:W-:Y:S01]  /*24cd0*/  IMAD R27, R24, 0x2, R25 ;  /* 0x00000002181b7824 */ /* 0x000fe200078e0219 */
[C---:B--2---:R-:W-:Y:S02]  /*24ce0*/  LEA R6, P5, R25.reuse, R2, 0x1 ;  /* 0x0000000219067211 */ /* 0x044fe400078a08ff */
[----:B------:R-:W-:Y:S01]  /*24cf0*/  PRMT R66, R66, 0x7632, R66 ;  /* 0x0000763242427816 */ /* 0x000fe20000000042 */
[----:B------:R2:W-:Y:S01]  /*24d00*/  STG.E.U16 desc[UR12][R4.64], R65 ;  /* 0x0000004104007986 */ /* 0x0005e2000c10150c */
[----:B------:R-:W-:Y:S01]  /*24d10*/  LEA.HI.X.SX32 R7, R25, R0, 0x1, P5 ;  /* 0x0000000019077211 */ /* 0x000fe200028f0eff */
[----:B------:R-:W1:Y:S01]  /*24d20*/  LDC R24, c[0x0][0x3e8] ;  /* 0x0000fa00ff187b82 */ /* 0x000e620000000800 */
[----:B------:R-:W-:Y:S02]  /*24d30*/  LEA R25, R12, R27, 0x1 ;  /* 0x0000001b0c197211 */ /* 0x000fe400078e08ff */
[----:B------:R-:W-:Y:S01]  /*24d40*/  PRMT R22, R67, 0x7632, R22 ;  /* 0x0000763243167816 */ /* 0x000fe20000000016 */
[----:B------:R0:W-:Y:S04]  /*24d50*/  STG.E.U16 desc[UR12][R6.64], R66 ;  /* 0x0000004206007986 */ /* 0x0001e8000c10150c */
[----:B------:R-:W1:Y:S01]  /*24d60*/  LDC R12, c[0x0][0x3e8] ;  /* 0x0000fa00ff0c7b82 */ /* 0x000e620000000800 */
[----:B--2---:R-:W-:-:S04]  /*24d70*/  LEA R4, P5, R27, R2, 0x1 ;  /* 0x000000021b047211 */ /* 0x004fc800078a08ff */
[----:B------:R-:W-:Y:S01]  /*24d80*/  LEA.HI.X.SX32 R5, R27, R0, 0x1, P5 ;  /* 0x000000001b057211 */ /* 0x000fe200028f0eff */
[----:B0-----:R-:W-:Y:S01]  /*24d90*/  IMAD R27, R13, 0x2, R25 ;  /* 0x000000020d1b7824 */ /* 0x001fe200078e0219 */
[C---:B------:R-:W-:Y:S01]  /*24da0*/  LEA R6, P5, R25.reuse, R2, 0x1 ;  /* 0x0000000219067211 */ /* 0x040fe200078a08ff */
[----:B------:R-:W0:Y:S01]  /*24db0*/  LDC R13, c[0x0][0x3e8] ;  /* 0x0000fa00ff0d7b82 */ /* 0x000e220000000800 */
[----:B------:R-:W-:Y:S01]  /*24dc0*/  PRMT R60, R60, 0x7632, R60 ;  /* 0x000076323c3c7816 */ /* 0x000fe2000000003c */
[----:B------:R2:W-:Y:S01]  /*24dd0*/  STG.E.U16 desc[UR12][R4.64], R22 ;  /* 0x0000001604007986 */ /* 0x0005e2000c10150c */
[----:B------:R-:W-:Y:S02]  /*24de0*/  LEA.HI.X.SX32 R7, R25, R0, 0x1, P5 ;  /* 0x0000000019077211 */ /* 0x000fe400028f0eff */
[----:B----4-:R-:W-:-:S03]  /*24df0*/  LEA R25, R14, R27, 0x1 ;  /* 0x0000001b0e197211 */ /* 0x010fc600078e08ff */
[----:B------:R-:W4:Y:S01]  /*24e00*/  LDC R14, c[0x0][0x3e8] ;  /* 0x0000fa00ff0e7b82 */ /* 0x000f220000000800 */
[----:B------:R-:W-:Y:S01]  /*24e10*/  PRMT R61, R61, 0x7632, R61 ;  /* 0x000076323d3d7816 */ /* 0x000fe2000000003d */
[----:B------:R3:W-:Y:S01]  /*24e20*/  STG.E.U16 desc[UR12][R6.64], R60 ;  /* 0x0000003c06007986 */ /* 0x0007e2000c10150c */
[----:B--2---:R-:W-:Y:S02]  /*24e30*/  LEA R4, P5, R27, R2, 0x1 ;  /* 0x000000021b047211 */ /* 0x004fe400078a08ff */
[----:B------:R-:W-:-:S03]  /*24e40*/  PRMT R62, R62, 0x7632, R62 ;  /* 0x000076323e3e7816 */ /* 0x000fc6000000003e */
[----:B------:R-:W2:Y:S01]  /*24e50*/  LDC R22, c[0x0][0x3e8] ;  /* 0x0000fa00ff167b82 */ /* 0x000ea20000000800 */
[----:B------:R-:W-:Y:S01]  /*24e60*/  LEA.HI.X.SX32 R5, R27, R0, 0x1, P5 ;  /* 0x000000001b057211 */ /* 0x000fe200028f0eff */
[----:B---3--:R-:W-:Y:S01]  /*24e70*/  IMAD R27, R15, 0x2, R25 ;  /* 0x000000020f1b7824 */ /* 0x008fe200078e0219 */
[----:B------:R-:W-:-:S05]  /*24e80*/  LEA R6, P5, R25, R2, 0x1 ;  /* 0x0000000219067211 */ /* 0x000fca00078a08ff */
[----:B------:R-:W3:Y:S01]  /*24e90*/  LDC R15, c[0x0][0x3e8] ;  /* 0x0000fa00ff0f7b82 */ /* 0x000ee20000000800 */
[----:B------:R-:W-:Y:S01]  /*24ea0*/  LEA.HI.X.SX32 R7, R25, R0, 0x1, P5 ;  /* 0x0000000019077211 */ /* 0x000fe200028f0eff */
[----:B------:R1:W-:Y:S02]  /*24eb0*/  STG.E.U16 desc[UR12][R4.64], R61 ;  /* 0x0000003d04007986 */ /* 0x0003e4000c10150c */
[----:B-1----:R-:W-:Y:S02]  /*24ec0*/  LEA R23, R23, R27, 0x1 ;  /* 0x0000001b17177211 */ /* 0x002fe400078e08ff */
[----:B------:R-:W-:Y:S01]  /*24ed0*/  PRMT R21, R63, 0x7632, R21 ;  /* 0x000076323f157816 */ /* 0x000fe20000000015 */
[----:B------:R1:W-:Y:S02]  /*24ee0*/  STG.E.U16 desc[UR12][R6.64], R62 ;  /* 0x0000003e06007986 */ /* 0x0003e4000c10150c */
[----:B------:R-:W-:Y:S01]  /*24ef0*/  IMAD R25, R12, 0x2, R23 ;  /* 0x000000020c197824 */ /* 0x000fe200078e0217 */
[----:B------:R-:W-:Y:S01]  /*24f00*/  PRMT R56, R56, 0x7632, R56 ;  /* 0x0000763238387816 */ /* 0x000fe20000000038 */
[----:B------:R-:W2:Y:S01]  /*24f10*/  LDC R12, c[0x0][0x3e8] ;  /* 0x0000fa00ff0c7b82 */ /* 0x000ea20000000800 */
[----:B------:R-:W-:-:S04]  /*24f20*/  LEA R4, P5, R27, R2, 0x1 ;  /* 0x000000021b047211 */ /* 0x000fc800078a08ff */
[----:B------:R-:W-:-:S03]  /*24f30*/  LEA.HI.X.SX32 R5, R27, R0, 0x1, P5 ;  /* 0x000000001b057211 */ /* 0x000fc600028f0eff */
[----:B------:R-:W2:Y:S01]  /*24f40*/  LDC R77, c[0x0][0x3e8] ;  /* 0x0000fa00ff4d7b82 */ /* 0x000ea20000000800 */
[----:B-1----:R-:W-:Y:S02]  /*24f50*/  LEA R6, P5, R23, R2, 0x1 ;  /* 0x0000000217067211 */ /* 0x002fe400078a08ff */
[----:B0-----:R-:W-:Y:S01]  /*24f60*/  LEA R13, R13, R25, 0x1 ;  /* 0x000000190d0d7211 */ /* 0x001fe200078e08ff */
[----:B------:R0:W-:Y:S01]  /*24f70*/  STG.E.U16 desc[UR12][R4.64], R21 ;  /* 0x0000001504007986 */ /* 0x0001e2000c10150c */
[----:B------:R-:W-:Y:S02]  /*24f80*/  LEA.HI.X.SX32 R7, R23, R0, 0x1, P5 ;  /* 0x0000000017077211 */ /* 0x000fe400028f0eff */
[----:B------:R-:W-:Y:S01]  /*24f90*/  PRMT R57, R57, 0x7632, R57 ;  /* 0x0000763239397816 */ /* 0x000fe20000000039 */
[----:B----4-:R-:W-:Y:S01]  /*24fa0*/  IMAD R23, R14, 0x2, R13 ;  /* 0x000000020e177824 */ /* 0x010fe200078e020d */
[----:B------:R-:W-:Y:S01]  /*24fb0*/  PRMT R58, R58, 0x7632, R58 ;  /* 0x000076323a3a7816 */ /* 0x000fe2000000003a */
[----:B------:R1:W-:Y:S01]  /*24fc0*/  STG.E.U16 desc[UR12][R6.64], R56 ;  /* 0x0000003806007986 */ /* 0x0003e2000c10150c */
[----:B------:R-:W4:Y:S01]  /*24fd0*/  LDC R14, c[0x0][0x3e8] ;  /* 0x0000fa00ff0e7b82 */ /* 0x000f220000000800 */
[----:B0-----:R-:W-:-:S02]  /*24fe0*/  LEA R4, P5, R25, R2, 0x1 ;  /* 0x0000000219047211 */ /* 0x001fc400078a08ff */
[----:B------:R-:W-:-:S05]  /*24ff0*/  PRMT R3, R59, 0x7632, R3 ;  /* 0x000076323b037816 */ /* 0x000fca0000000003 */
[----:B------:R-:W0:Y:S01]  /*25000*/  LDC R79, c[0x0][0x3e8] ;  /* 0x0000fa00ff4f7b82 */ /* 0x000e220000000800 */
[----:B------:R-:W-:Y:S02]  /*25010*/  LEA.HI.X.SX32 R5, R25, R0, 0x1, P5 ;  /* 0x0000000019057211 */ /* 0x000fe400028f0eff */
[----:B-1----:R-:W-:Y:S02]  /*25020*/  LEA R6, P5, R13, R2, 0x1 ;  /* 0x000000020d067211 */ /* 0x002fe400078a08ff */
[----:B---3--:R-:W-:Y:S01]  /*25030*/  LEA R15, R15, R23, 0x1 ;  /* 0x000000170f0f7211 */ /* 0x008fe200078e08ff */
[----:B------:R1:W-:Y:S01]  /*25040*/  STG.E.U16 desc[UR12][R4.64], R57 ;  /* 0x0000003904007986 */ /* 0x0003e2000c10150c */
[----:B------:R-:W-:-:S03]  /*25050*/  LEA.HI.X.SX32 R7, R13, R0, 0x1, P5 ;  /* 0x000000000d077211 */ /* 0x000fc600028f0eff */
[----:B--2---:R-:W-:Y:S02]  /*25060*/  IMAD R13, R22, 0x2, R15 ;  /* 0x00000002160d7824 */ /* 0x004fe400078e020f */
[----:B------:R2:W-:Y:S01]  /*25070*/  STG.E.U16 desc[UR12][R6.64], R58 ;  /* 0x0000003a06007986 */ /* 0x0005e2000c10150c */
[----:B------:R-:W3:Y:S01]  /*25080*/  LDC R22, c[0x0][0x3e8] ;  /* 0x0000fa00ff167b82 */ /* 0x000ee20000000800 */
[----:B-1----:R-:W-:-:S04]  /*25090*/  LEA R4, P5, R23, R2, 0x1 ;  /* 0x0000000217047211 */ /* 0x002fc800078a08ff */
[----:B------:R-:W-:Y:S02]  /*250a0*/  LEA.HI.X.SX32 R5, R23, R0, 0x1, P5 ;  /* 0x0000000017057211 */ /* 0x000fe400028f0eff */
[C---:B--2---:R-:W-:Y:S02]  /*250b0*/  LEA R6, P5, R15.reuse, R2, 0x1 ;  /* 0x000000020f067211 */ /* 0x044fe400078a08ff */
[----:B------:R-:W-:Y:S01]  /*250c0*/  PRMT R52, R52, 0x7632, R52 ;  /* 0x0000763234347816 */ /* 0x000fe20000000034 */
[----:B------:R1:W-:Y:S01]  /*250d0*/  STG.E.U16 desc[UR12][R4.64], R3 ;  /* 0x0000000304007986 */ /* 0x0003e2000c10150c */
[----:B------:R-:W-:Y:S02]  /*250e0*/  LEA.HI.X.SX32 R7, R15, R0, 0x1, P5 ;  /* 0x000000000f077211 */ /* 0x000fe400028f0eff */
[----:B------:R-:W-:Y:S02]  /*250f0*/  LEA R15, R12, R13, 0x1 ;  /* 0x0000000d0c0f7211 */ /* 0x000fe400078e08ff */
[----:B------:R-:W2:Y:S01]  /*25100*/  LDC R12, c[0x0][0x3e8] ;  /* 0x0000fa00ff0c7b82 */ /* 0x000ea20000000800 */
[----:B------:R-:W-:Y:S01]  /*25110*/  PRMT R53, R53, 0x7632, R53 ;  /* 0x0000763235357816 */ /* 0x000fe20000000035 */
[----:B------:R4:W-:Y:S01]  /*25120*/  STG.E.U16 desc[UR12][R6.64], R52 ;  /* 0x0000003406007986 */ /* 0x0009e2000c10150c */
[----:B-1----:R-:W-:-:S04]  /*25130*/  LEA R4, P5, R13, R2, 0x1 ;  /* 0x000000020d047211 */ /* 0x002fc800078a08ff */
[----:B------:R-:W-:Y:S01]  /*25140*/  LEA.HI.X.SX32 R5, R13, R0, 0x1, P5 ;  /* 0x000000000d057211 */ /* 0x000fe200028f0eff */
[----:B------:R-:W-:Y:S01]  /*25150*/  IMAD R13, R24, 0x2, R15 ;  /* 0x00000002180d7824 */ /* 0x000fe200078e020f */
[C---:B----4-:R-:W-:Y:S01]  /*25160*/  LEA R6, P5, R15.reuse, R2, 0x1 ;  /* 0x000000020f067211 */ /* 0x050fe200078a08ff */
[----:B------:R-:W1:Y:S01]  /*25170*/  LDC R24, c[0x0][0x3e8] ;  /* 0x0000fa00ff187b82 */ /* 0x000e620000000800 */
[----:B------:R-:W-:Y:S01]  /*25180*/  PRMT R54, R54, 0x7632, R54 ;  /* 0x0000763236367816 */ /* 0x000fe20000000036 */
[----:B------:R4:W-:Y:S01]  /*25190*/  STG.E.U16 desc[UR12][R4.64], R53 ;  /* 0x0000003504007986 */ /* 0x0009e2000c10150c */
[----:B------:R-:W-:Y:S02]  /*251a0*/  LEA.HI.X.SX32 R7, R15, R0, 0x1, P5 ;  /* 0x000000000f077211 */ /* 0x000fe400028f0eff */
[----:B------:R-:W-:-:S03]  /*251b0*/  LEA R3, R14, R13, 0x1 ;  /* 0x0000000d0e037211 */ /* 0x000fc600078e08ff */
[----:B------:R-:W0:Y:S01]  /*251c0*/  LDC R14, c[0x0][0x3e8] ;  /* 0x0000fa00ff0e7b82 */ /* 0x000e220000000800 */
[----:B------:R-:W-:Y:S01]  /*251d0*/  PRMT R8, R55, 0x7632, R8 ;  /* 0x0000763237087816 */ /* 0x000fe20000000008 */
[----:B------:R3:W-:Y:S01]  /*251e0*/  STG.E.U16 desc[UR12][R6.64], R54 ;  /* 0x0000003606007986 */ /* 0x0007e2000c10150c */
[----:B----4-:R-:W-:Y:S02]  /*251f0*/  LEA R4, P5, R13, R2, 0x1 ;  /* 0x000000020d047211 */ /* 0x010fe400078a08ff */
[----:B------:R-:W-:-:S03]  /*25200*/  PRMT R48, R48, 0x7632, R48 ;  /* 0x0000763230307816 */ /* 0x000fc60000000030 */
[----:B------:R-:W4:Y:S01]  /*25210*/  LDC R53, c[0x0][0x3e8] ;  /* 0x0000fa00ff357b82 */ /* 0x000f220000000800 */
[----:B------:R-:W-:Y:S01]  /*25220*/  LEA.HI.X.SX32 R5, R13, R0, 0x1, P5 ;  /* 0x000000000d057211 */ /* 0x000fe200028f0eff */
[----:B------:R-:W-:Y:S01]  /*25230*/  IMAD R13, R26, 0x2, R3 ;  /* 0x000000021a0d7824 */ /* 0x000fe200078e0203 */
[----:B---3--:R-:W-:-:S05]  /*25240*/  LEA R6, P5, R3, R2, 0x1 ;  /* 0x0000000203067211 */ /* 0x008fca00078a08ff */
[----:B------:R-:W3:Y:S01]  /*25250*/  LDC R26, c[0x0][0x3e8] ;  /* 0x0000fa00ff1a7b82 */ /* 0x000ee20000000800 */
[----:B------:R-:W-:Y:S01]  /*25260*/  LEA.HI.X.SX32 R7, R3, R0, 0x1, P5 ;  /* 0x0000000003077211 */ /* 0x000fe200028f0eff */
[----:B------:R2:W-:Y:S01]  /*25270*/  STG.E.U16 desc[UR12][R4.64], R8 ;  /* 0x0000000804007986 */ /* 0x0005e2000c10150c */
[----:B------:R-:W-:Y:S02]  /*25280*/  LEA R3, R22, R13, 0x1 ;  /* 0x0000000d16037211 */ /* 0x000fe400078e08ff */
[----:B------:R-:W-:-:S03]  /*25290*/  PRMT R49, R49, 0x7632, R49 ;  /* 0x0000763231317816 */ /* 0x000fc60000000031 */
[----:B------:R-:W4:Y:S01]  /*252a0*/  LDC R22, c[0x0][0x3e8] ;  /* 0x0000fa00ff167b82 */ /* 0x000f220000000800 */
[----:B------:R1:W-:Y:S01]  /*252b0*/  STG.E.U16 desc[UR12][R6.64], R48 ;  /* 0x0000003006007986 */ /* 0x0003e2000c10150c */
[----:B--2---:R-:W-:-:S06]  /*252c0*/  LEA R4, P5, R13, R2, 0x1 ;  /* 0x000000020d047211 */ /* 0x004fcc00078a08ff */
[----:B------:R-:W2:Y:S01]  /*252d0*/  LDC R8, c[0x0][0x3e8] ;  /* 0x0000fa00ff087b82 */ /* 0x000ea20000000800 */
[----:B------:R-:W-:Y:S01]  /*252e0*/  LEA.HI.X.SX32 R5, R13, R0, 0x1, P5 ;  /* 0x000000000d057211 */ /* 0x000fe200028f0eff */
[----:B------:R-:W-:Y:S01]  /*252f0*/  IMAD R13, R12, 0x2, R3 ;  /* 0x000000020c0d7824 */ /* 0x000fe200078e0203 */
[C---:B-1----:R-:W-:Y:S02]  /*25300*/  LEA R6, P5, R3.reuse, R2, 0x1 ;  /* 0x0000000203067211 */ /* 0x042fe400078a08ff */
[----:B------:R-:W-:Y:S01]  /*25310*/  PRMT R50, R50, 0x7632, R50 ;  /* 0x0000763232327816 */ /* 0x000fe20000000032 */
[----:B------:R1:W-:Y:S01]  /*25320*/  STG.E.U16 desc[UR12][R4.64], R49 ;  /* 0x0000003104007986 */ /* 0x0003e2000c10150c */
[----:B------:R-:W-:Y:S01]  /*25330*/  LEA.HI.X.SX32 R7, R3, R0, 0x1, P5 ;  /* 0x0000000003077211 */ /* 0x000fe200028f0eff */
[----:B------:R-:W2:Y:S01]  /*25340*/  LDC R12, c[0x0][0x3e8] ;  /* 0x0000fa00ff0c7b82 */ /* 0x000ea20000000800 */
[----:B------:R-:W-:Y:S02]  /*25350*/  LEA R3, R24, R13, 0x1 ;  /* 0x0000000d18037211 */ /* 0x000fe400078e08ff */
[----:B------:R-:W-:Y:S01]  /*25360*/  PRMT R9, R51, 0x7632, R9 ;  /* 0x0000763233097816 */ /* 0x000fe20000000009 */
[----:B------:R0:W-:Y:S01]  /*25370*/  STG.E.U16 desc[UR12][R6.64], R50 ;  /* 0x0000003206007986 */ /* 0x0001e2000c10150c */
[----:B------:R-:W-:-:S03]  /*25380*/  PRMT R44, R44, 0x7632, R44 ;  /* 0x000076322c2c7816 */ /* 0x000fc6000000002c */
[----:B------:R-:W2:Y:S01]  /*25390*/  LDC R24, c[0x0][0x3e8] ;  /* 0x0000fa00ff187b82 */ /* 0x000ea20000000800 */
[----:B-1----:R-:W-:-:S04]  /*253a0*/  LEA R4, P5, R13, R2, 0x1 ;  /* 0x000000020d047211 */ /* 0x002fc800078a08ff */
[----:B------:R-:W-:Y:S01]  /*253b0*/  LEA.HI.X.SX32 R5, R13, R0, 0x1, P5 ;  /* 0x000000000d057211 */ /* 0x000fe200028f0eff */
[----:B0-----:R-:W-:Y:S01]  /*253c0*/  IMAD R13, R14, 0x2, R3 ;  /* 0x000000020e0d7824 */ /* 0x001fe200078e0203 */
[C---:B------:R-:W-:Y:S01]  /*253d0*/  LEA R6, P5, R3.reuse, R2, 0x1 ;  /* 0x0000000203067211 */ /* 0x040fe200078a08ff */
[----:B------:R-:W0:Y:S02]  /*253e0*/  LDC R14, c[0x0][0x3e8] ;  /* 0x0000fa00ff0e7b82 */ /* 0x000e240000000800 */
[----:B------:R1:W-:Y:S01]  /*253f0*/  STG.E.U16 desc[UR12][R4.64], R9 ;  /* 0x0000000904007986 */ /* 0x0003e2000c10150c */
[----:B------:R-:W-:Y:S02]  /*25400*/  LEA.HI.X.SX32 R7, R3, R0, 0x1, P5 ;  /* 0x0000000003077211 */ /* 0x000fe400028f0eff */
[----:B---3--:R-:W-:Y:S02]  /*25410*/  LEA R3, R26, R13, 0x1 ;  /* 0x0000000d1a037211 */ /* 0x008fe400078e08ff */
[----:B------:R-:W-:Y:S01]  /*25420*/  PRMT R45, R45, 0x7632, R45 ;  /* 0x000076322d2d7816 */ /* 0x000fe2000000002d */
[----:B------:R3:W-:Y:S01]  /*25430*/  STG.E.U16 desc[UR12][R6.64], R44 ;  /* 0x0000002c06007986 */ /* 0x0007e2000c10150c */
[----:B------:R-:W-:Y:S01]  /*25440*/  PRMT R46, R46, 0x7632, R46 ;  /* 0x000076322e2e7816 */ /* 0x000fe2000000002e */
[----:B------:R-:W0:Y:S01]  /*25450*/  LDC R26, c[0x0][0x3e8] ;  /* 0x0000fa00ff1a7b82 */ /* 0x000e220000000800 */
[----:B-1----:R-:W-:-:S04]  /*25460*/  LEA R4, P5, R13, R2, 0x1 ;  /* 0x000000020d047211 */ /* 0x002fc800078a08ff */
[----:B------:R-:W-:Y:S01]  /*25470*/  LEA.HI.X.SX32 R5, R13, R0, 0x1, P5 ;  /* 0x000000000d057211 */ /* 0x000fe200028f0eff */
[----:B----4-:R-:W-:Y:S01]  /*25480*/  IMAD R13, R22, 0x2, R3 ;  /* 0x00000002160d7824 */ /* 0x010fe200078e0203 */
[C---:B---3--:R-:W-:Y:S01]  /*25490*/  LEA R6, P5, R3.reuse, R2, 0x1 ;  /* 0x0000000203067211 */ /* 0x048fe200078a08ff */
[----:B------:R-:W1:Y:S02]  /*254a0*/  LDC R22, c[0x0][0x3e8] ;  /* 0x0000fa00ff167b82 */ /* 0x000e640000000800 */
[----:B------:R3:W-:Y:S01]  /*254b0*/  STG.E.U16 desc[UR12][R4.64], R45 ;  /* 0x0000002d04007986 */ /* 0x0007e2000c10150c */
[----:B------:R-:W-:Y:S02]  /*254c0*/  LEA.HI.X.SX32 R7, R3, R0, 0x1, P5 ;  /* 0x0000000003077211 */ /* 0x000fe400028f0eff */
[----:B--2---:R-:W-:-:S03]  /*254d0*/  LEA R3, R8, R13, 0x1 ;  /* 0x0000000d08037211 */ /* 0x004fc600078e08ff */
[----:B------:R-:W2:Y:S01]  /*254e0*/  LDC R8, c[0x0][0x3e8] ;  /* 0x0000fa00ff087b82 */ /* 0x000ea20000000800 */
[----:B------:R-:W-:Y:S01]  /*254f0*/  PRMT R10, R47, 0x7632, R10 ;  /* 0x000076322f0a7816 */ /* 0x000fe2000000000a */
[----:B------:R4:W-:Y:S01]  /*25500*/  STG.E.U16 desc[UR12][R6.64], R46 ;  /* 0x0000002e06007986 */ /* 0x0009e2000c10150c */
[----:B---3--:R-:W-:Y:S01]  /*25510*/  LEA R4, P5, R13, R2, 0x1 ;  /* 0x000000020d047211 */ /* 0x008fe200078a08ff */
[----:B------:R-:W-:Y:S01]  /*25520*/  IMAD R9, R12, 0x2, R3 ;  /* 0x000000020c097824 */ /* 0x000fe200078e0203 */
[----:B------:R-:W-:-:S03]  /*25530*/  PRMT R40, R40, 0x7632, R40 ;  /* 0x0000763228287816 */ /* 0x000fc60000000028 */
[----:B------:R-:W3:Y:S01]  /*25540*/  LDC R12, c[0x0][0x3e8] ;  /* 0x0000fa00ff0c7b82 */ /* 0x000ee20000000800 */
[----:B------:R-:W-:Y:S02]  /*25550*/  LEA.HI.X.SX32 R5, R13, R0, 0x1, P5 ;  /* 0x000000000d057211 */ /* 0x000fe400028f0eff */
[----:B----4-:R-:W-:-:S03]  /*25560*/  LEA R6, P5, R3, R2, 0x1 ;  /* 0x0000000203067211 */ /* 0x010fc600078a08ff */
[----:B------:R4:W-:Y:S01]  /*25570*/  STG.E.U16 desc[UR12][R4.64], R10 ;  /* 0x0000000a04007986 */ /* 0x0009e2000c10150c */
[----:B------:R-:W-:Y:S01]  /*25580*/  PRMT R41, R41, 0x7632, R41 ;  /* 0x0000763229297816 */ /* 0x000fe20000000029 */
[----:B------:R-:W3:Y:S01]  /*25590*/  LDC R44, c[0x0][0x3e8] ;  /* 0x0000fa00ff2c7b82 */ /* 0x000ee20000000800 */
[----:B------:R-:W-:Y:S02]  /*255a0*/  LEA.HI.X.SX32 R7, R3, R0, 0x1, P5 ;  /* 0x0000000003077211 */ /* 0x000fe400028f0eff */
[----:B0-----:R-:W-:-:S05]  /*255b0*/  LEA R3, R14, R9, 0x1 ;  /* 0x000000090e037211 */ /* 0x001fca00078e08ff */
[----:B------:R-:W0:Y:S01]  /*255c0*/  LDC R14, c[0x0][0x3e8] ;  /* 0x0000fa00ff0e7b82 */ /* 0x000e220000000800 */
[C---:B----4-:R-:W-:Y:S01]  /*255d0*/  LEA R4, P5, R9.reuse, R2, 0x1 ;  /* 0x0000000209047211 */ /* 0x050fe200078a08ff */
[----:B------:R4:W-:Y:S03]  /*255e0*/  STG.E.U16 desc[UR12][R6.64], R40 ;  /* 0x0000002806007986 */ /* 0x0009e6000c10150c */
[----:B------:R-:W-:Y:S01]  /*255f0*/  LEA.HI.X.SX32 R5, R9, R0, 0x1, P5 ;  /* 0x0000000009057211 */ /* 0x000fe200028f0eff */
[----:B------:R-:W-:Y:S02]  /*25600*/  IMAD R9, R24, 0x2, R3 ;  /* 0x0000000218097824 */ /* 0x000fe400078e0203 */
[----:B------:R-:W0:Y:S01]  /*25610*/  LDC R10, c[0x0][0x3e8] ;  /* 0x0000fa00ff0a7b82 */ /* 0x000e220000000800 */
[----:B------:R-:W-:Y:S01]  /*25620*/  PRMT R42, R42, 0x7632, R42 ;  /* 0x000076322a2a7816 */ /* 0x000fe2000000002a */
[----:B------:R1:W-:Y:S01]  /*25630*/  STG.E.U16 desc[UR12][R4.64], R41 ;  /* 0x0000002904007986 */ /* 0x0003e2000c10150c */
[----:B----4-:R-:W-:-:S05]  /*25640*/  LEA R6, P5, R3, R2, 0x1 ;  /* 0x0000000203067211 */ /* 0x010fca00078a08ff */
[----:B------:R-:W4:Y:S01]  /*25650*/  LDC R24, c[0x0][0x3e8] ;  /* 0x0000fa00ff187b82 */ /* 0x000f220000000800 */
[----:B------:R-:W-:Y:S02]  /*25660*/  LEA.HI.X.SX32 R7, R3, R0, 0x1, P5 ;  /* 0x0000000003077211 */ /* 0x000fe400028f0eff */
[----:B-1----:R-:W-:Y:S02]  /*25670*/  LEA R3, R22, R9, 0x1 ;  /* 0x0000000916037211 */ /* 0x002fe400078e08ff */
[----:B------:R-:W-:-:S03]  /*25680*/  LEA R4, P5, R9, R2, 0x1 ;  /* 0x0000000209047211 */ /* 0x000fc600078a08ff */
[----:B------:R-:W1:Y:S01]  /*25690*/  LDC R22, c[0x0][0x3e8] ;  /* 0x0000fa00ff167b82 */ /* 0x000e620000000800 */
[----:B------:R3:W-:Y:S01]  /*256a0*/  STG.E.U16 desc[UR12][R6.64], R42 ;  /* 0x0000002a06007986 */ /* 0x0007e2000c10150c */
[----:B------:R-:W-:Y:S01]  /*256b0*/  LEA.HI.X.SX32 R5, R9, R0, 0x1, P5 ;  /* 0x0000000009057211 */ /* 0x000fe200028f0eff */
[----:B--2---:R-:W-:Y:S01]  /*256c0*/  IMAD R9, R8, 0x2, R3 ;  /* 0x0000000208097824 */ /* 0x004fe200078e0203 */
[----:B------:R-:W-:Y:S02]  /*256d0*/  PRMT R11, R43, 0x7632, R11 ;  /* 0x000076322b0b7816 */ /* 0x000fe4000000000b */
[----:B------:R-:W-:Y:S02]  /*256e0*/  LOP3.LUT R124, R124, 0x1ff, RZ, 0xc0, !PT ;  /* 0x000001ff7c7c7812 */ /* 0x000fe400078ec0ff */
[----:B------:R-:W2:Y:S01]  /*256f0*/  LDC R40, c[0x0][0x3e8] ;  /* 0x0000fa00ff287b82 */ /* 0x000ea20000000800 */
[----:B---3--:R-:W-:Y:S02]  /*25700*/  LEA R6, P5, R3, R2, 0x1 ;  /* 0x0000000203067211 */ /* 0x008fe400078a08ff */
[----:B------:R-:W-:-:S05]  /*25710*/  PRMT R36, R36, 0x7632, R36 ;  /* 0x0000763224247816 */ /* 0x000fca0000000024 */
[----:B------:R-:W3:Y:S01]  /*25720*/  LDC R42, c[0x0][0x3e8] ;  /* 0x0000fa00ff2a7b82 */ /* 0x000ee20000000800 */
[----:B------:R-:W-:Y:S02]  /*25730*/  LEA.HI.X.SX32 R7, R3, R0, 0x1, P5 ;  /* 0x0000000003077211 */ /* 0x000fe400028f0eff */
[C---:B------:R-:W-:Y:S02]  /*25740*/  LEA R8, P5, R9.reuse, R2, 0x1 ;  /* 0x0000000209087211 */ /* 0x040fe400078a08ff */
[----:B------:R-:W-:Y:S01]  /*25750*/  LEA R3, R12, R9, 0x1 ;  /* 0x000000090c037211 */ /* 0x000fe200078e08ff */
[----:B------:R4:W-:Y:S01]  /*25760*/  STG.E.U16 desc[UR12][R4.64], R11 ;  /* 0x0000000b04007986 */ /* 0x0009e2000c10150c */
[----:B------:R-:W-:Y:S01]  /*25770*/  LEA R124, R124, UR6, 0x4 ;  /* 0x000000067c7c7c11 */ /* 0x000fe2000f8e20ff */
[----:B------:R-:W2:Y:S01]  /*25780*/  LDC R46, c[0x0][0x3e8] ;  /* 0x0000fa00ff2e7b82 */ /* 0x000ea20000000800 */
[----:B------:R-:W-:Y:S01]  /*25790*/  LEA.HI.X.SX32 R9, R9, R0, 0x1, P5 ;  /* 0x0000000009097211 */ /* 0x000fe200028f0eff */
[----:B0-----:R-:W-:Y:S01]  /*257a0*/  IMAD R21, R14, 0x2, R3 ;  /* 0x000000020e157824 */ /* 0x001fe200078e0203 */
[----:B------:R-:W-:Y:S01]  /*257b0*/  PRMT R37, R37, 0x7632, R37 ;  /* 0x0000763225257816 */ /* 0x000fe20000000025 */
[----:B------:R-:W0:Y:S01]  /*257c0*/  LDS.128 R12, [R124] ;  /* 0x000000007c0c7984 */ /* 0x000e220000000c00 */
[----:B------:R-:W-:-:S02]  /*257d0*/  PRMT R38, R38, 0x7632, R38 ;  /* 0x0000763226267816 */ /* 0x000fc40000000026 */
[----:B------:R-:W-:Y:S01]  /*257e0*/  PRMT R18, R39, 0x7632, R18 ;  /* 0x0000763227127816 */ /* 0x000fe20000000012 */
[----:B------:R-:W0:Y:S01]  /*257f0*/  LDC R47, c[0x0][0x3e8] ;  /* 0x0000fa00ff2f7b82 */ /* 0x000e220000000800 */
[C---:B----4-:R-:W-:Y:S01]  /*25800*/  LEA R4, P5, R3.reuse, R2, 0x1 ;  /* 0x0000000203047211 */ /* 0x050fe200078a08ff */
[----:B------:R4:W-:Y:S03]  /*25810*/  STG.E.U16 desc[UR12][R6.64], R36 ;  /* 0x0000002406007986 */ /* 0x0009e6000c10150c */
[----:B------:R-:W-:Y:S02]  /*25820*/  LEA.HI.X.SX32 R5, R3, R0, 0x1, P5 ;  /* 0x0000000003057211 */ /* 0x000fe400028f0eff */
[----:B------:R-:W-:Y:S01]  /*25830*/  LEA R3, R10, R21, 0x1 ;  /* 0x000000150a037211 */ /* 0x000fe200078e08ff */
[----:B------:R1:W-:Y:S01]  /*25840*/  STG.E.U16 desc[UR12][R8.64], R37 ;  /* 0x0000002508007986 */ /* 0x0003e2000c10150c */
[----:B------:R-:W0:Y:S01]  /*25850*/  LDC R49, c[0x0][0x3e8] ;  /* 0x0000fa00ff317b82 */ /* 0x000e220000000800 */
[----:B----4-:R-:W-:-:S02]  /*25860*/  LEA R6, P5, R21, R2, 0x1 ;  /* 0x0000000215067211 */ /* 0x010fc400078a08ff */
[----:B-1----:R-:W-:-:S05]  /*25870*/  LEA R11, R22, R3, 0x1 ;  /* 0x00000003160b7211 */ /* 0x002fca00078e08ff */
[----:B------:R-:W1:Y:S01]  /*25880*/  LDC R36, c[0x0][0x3e8] ;  /* 0x0000fa00ff247b82 */ /* 0x000e620000000800 */
[----:B------:R-:W-:Y:S02]  /*25890*/  LEA.HI.X.SX32 R7, R21, R0, 0x1, P5 ;  /* 0x0000000015077211 */ /* 0x000fe400028f0eff */
[C---:B------:R-:W-:Y:S01]  /*258a0*/  LEA R8, P5, R3.reuse, R2, 0x1 ;  /* 0x0000000203087211 */ /* 0x040fe200078a08ff */
[----:B------:R4:W-:Y:S04]  /*258b0*/  STG.E.U16 desc[UR12][R4.64], R38 ;  /* 0x0000002604007986 */ /* 0x0009e8000c10150c */
[----:B------:R-:W0:Y:S01]  /*258c0*/  LDC R22, c[0x0][0x3e8] ;  /* 0x0000fa00ff167b82 */ /* 0x000e220000000800 */
[----:B------:R-:W-:Y:S01]  /*258d0*/  LEA.HI.X.SX32 R9, R3, R0, 0x1, P5 ;  /* 0x0000000003097211 */ /* 0x000fe200028f0eff */
[----:B------:R-:W-:Y:S01]  /*258e0*/  IMAD R3, R24, 0x2, R11 ;  /* 0x0000000218037824 */ /* 0x000fe200078e020b */
[----:B------:R-:W-:Y:S01]  /*258f0*/  STG.E.U16 desc[UR12][R6.64], R18 ;  /* 0x0000001206007986 */ /* 0x000fe2000c10150c */
[----:B----4-:R-:W-:-:S04]  /*25900*/  LEA R4, P5, R11, R2, 0x1 ;  /* 0x000000020b047211 */ /* 0x010fc800078a08ff */
[----:B------:R-:W4:Y:S01]  /*25910*/  LDC R24, c[0x0][0x3e8] ;  /* 0x0000fa00ff187b82 */ /* 0x000f220000000800 */
[----:B------:R2:W-:Y:S01]  /*25920*/  STG.E.U16 desc[UR12][R8.64], R19 ;  /* 0x0000001308007986 */ /* 0x0005e2000c10150c */
[----:B------:R-:W-:Y:S02]  /*25930*/  LEA.HI.X.SX32 R5, R11, R0, 0x1, P5 ;  /* 0x000000000b057211 */ /* 0x000fe400028f0eff */
[----:B------:R-:W-:-:S04]  /*25940*/  LEA R11, R26, R3, 0x1 ;  /* 0x000000031a0b7211 */ /* 0x000fc800078e08ff */
[----:B------:R-:W1:Y:S01]  /*25950*/  LDC R26, c[0x0][0x3e8] ;  /* 0x0000fa00ff1a7b82 */ /* 0x000e620000000800 */
[----:B--2---:R-:W-:-:S07]  /*25960*/  LEA R8, P5, R3, R2, 0x1 ;  /* 0x0000000203087211 */ /* 0x004fce00078a08ff */
[----:B------:R-:W2:Y:S01]  /*25970*/  LDC R38, c[0x0][0x3e8] ;  /* 0x0000fa00ff267b82 */ /* 0x000ea20000000800 */
[----:B------:R-:W-:Y:S02]  /*25980*/  LEA.HI.X.SX32 R9, R3, R0, 0x1, P5 ;  /* 0x0000000003097211 */ /* 0x000fe400028f0eff */
[----:B------:R-:W-:Y:S02]  /*25990*/  LEA R10, P5, R11, R2, 0x1 ;  /* 0x000000020b0a7211 */ /* 0x000fe400078a08ff */
[----:B------:R-:W-:-:S03]  /*259a0*/  LEA R3, R28, R11, 0x1 ;  /* 0x0000000b1c037211 */ /* 0x000fc600078e08ff */
[----:B------:R-:W2:Y:S01]  /*259b0*/  LDC R28, c[0x0][0x3e8] ;  /* 0x0000fa00ff1c7b82 */ /* 0x000ea20000000800 */
[----:B------:R-:W-:Y:S01]  /*259c0*/  LEA.HI.X.SX32 R11, R11, R0, 0x1, P5 ;  /* 0x000000000b0b7211 */ /* 0x000fe200028f0eff */
[----:B------:R-:W-:Y:S01]  /*259d0*/  IMAD R21, R30, 0x2, R3 ;  /* 0x000000021e157824 */ /* 0x000fe200078e0203 */
[C---:B------:R-:W-:Y:S01]  /*259e0*/  LEA R18, P5, R3.reuse, R2, 0x1 ;  /* 0x0000000203127211 */ /* 0x040fe200078a08ff */
[----:B------:R3:W-:Y:S04]  /*259f0*/  STG.E.U16 desc[UR12][R4.64], R20 ;  /* 0x0000001404007986 */ /* 0x0007e8000c10150c */
[----:B------:R-:W2:Y:S01]  /*25a00*/  LDC R30, c[0x0][0x3e8] ;  /* 0x0000fa00ff1e7b82 */ /* 0x000ea20000000800 */
[----:B------:R-:W2:Y:S01]  /*25a10*/  LDS.128 R4, [R124+0x2000] ;  /* 0x002000007c047984 */ /* 0x000ea20000000c00 */
[----:B------:R-:W-:-:S02]  /*25a20*/  LEA.HI.X.SX32 R19, R3, R0, 0x1, P5 ;  /* 0x0000000003137211 */ /* 0x000fc400028f0eff */
[----:B0-----:R-:W-:Y:S02]  /*25a30*/  LEA R3, R22, R21, 0x1 ;  /* 0x0000001516037211 */ /* 0x001fe400078e08ff */
[C---:B---3--:R-:W-:Y:S01]  /*25a40*/  LEA R20, P5, R21.reuse, R2, 0x1 ;  /* 0x0000000215147211 */ /* 0x048fe200078a08ff */
[----:B------:R0:W-:Y:S01]  /*25a50*/  STG.E.U16 desc[UR12][R8.64], R16 ;  /* 0x0000001008007986 */ /* 0x0001e2000c10150c */
[----:B----4-:R-:W-:Y:S01]  /*25a60*/  LEA R23, R24, R3, 0x1 ;  /* 0x0000000318177211 */ /* 0x010fe200078e08ff */
[----:B------:R-:W3:Y:S01]  /*25a70*/  LDC R50, c[0x0][0x3e8] ;  /* 0x0000fa00ff327b82 */ /* 0x000ee20000000800 */
[----:B------:R-:W-:Y:S01]  /*25a80*/  LEA.HI.X.SX32 R21, R21, R0, 0x1, P5 ;  /* 0x0000000015157211 */ /* 0x000fe200028f0eff */
[----:B------:R-:W-:Y:S02]  /*25a90*/  STG.E.U16 desc[UR12][R10.64], R17 ;  /* 0x000000110a007986 */ /* 0x000fe4000c10150c */
[----:B-1----:R-:W-:Y:S02]  /*25aa0*/  IMAD R25, R26, 0x2, R23 ;  /* 0x000000021a197824 */ /* 0x002fe400078e0217 */
[----:B------:R1:W-:Y:S02]  /*25ab0*/  STG.E.U16 desc[UR12][R18.64], R12 ;  /* 0x0000000c12007986 */ /* 0x0003e4000c10150c */
[----:B------:R-:W4:Y:S01]  /*25ac0*/  LDC R24, c[0x0][0x3e8] ;  /* 0x0000fa00ff187b82 */ /* 0x000f220000000800 */
[----:B0-----:R-:W-:-:S04]  /*25ad0*/  LEA R8, P5, R3, R2, 0x1 ;  /* 0x0000000203087211 */ /* 0x001fc800078a08ff */
[----:B------:R-:W-:-:S03]  /*25ae0*/  LEA.HI.X.SX32 R9, R3, R0, 0x1, P5 ;  /* 0x0000000003097211 */ /* 0x000fc600028f0eff */
[----:B------:R-:W0:Y:S01]  /*25af0*/  LDC R26, c[0x0][0x3e8] ;  /* 0x0000fa00ff1a7b82 */ /* 0x000e220000000800 */
[----:B-1----:R-:W-:Y:S02]  /*25b00*/  PRMT R18, R12, 0x7632, R18 ;  /* 0x000076320c127816 */ /* 0x002fe40000000012 */
[----:B------:R-:W-:Y:S01]  /*25b10*/  LEA R12, P5, R23, R2, 0x1 ;  /* 0x00000002170c7211 */ /* 0x000fe200078a08ff */
[----:B------:R1:W-:Y:S01]  /*25b20*/  STG.E.U16 desc[UR12][R20.64], R13 ;  /* 0x0000000d14007986 */ /* 0x0003e2000c10150c */
[----:B------:R-:W-:Y:S02]  /*25b30*/  PRMT R3, R13, 0x7632, R3 ;  /* 0x000076320d037816 */ /* 0x000fe40000000003 */
[----:B--2---:R-:W-:Y:S01]  /*25b40*/  LEA R19, R28, R25, 0x1 ;  /* 0x000000191c137211 */ /* 0x004fe200078e08ff */
[----:B------:R-:W2:Y:S01]  /*25b50*/  LDC R48, c[0x0][0x3e8] ;  /* 0x0000fa00ff307b82 */ /* 0x000ea20000000800 */
[----:B-1----:R-:W-:-:S07]  /*25b60*/  LEA.HI.X.SX32 R13, R23, R0, 0x1, P5 ;  /* 0x00000000170d7211 */ /* 0x002fce00028f0eff */
[----:B------:R-:W1:Y:S01]  /*25b70*/  LDC R28, c[0x0][0x3e8] ;  /* 0x0000fa00ff1c7b82 */ /* 0x000e620000000800 */
[----:B------:R-:W-:-:S04]  /*25b80*/  LEA R20, P5, R25, R2, 0x1 ;  /* 0x0000000219147211 */ /* 0x000fc800078a08ff */
[----:B------:R-:W-:Y:S02]  /*25b90*/  LEA.HI.X.SX32 R21, R25, R0, 0x1, P5 ;  /* 0x0000000019157211 */ /* 0x000fe400028f0eff */
[----:B------:R-:W-:Y:S01]  /*25ba0*/  LEA R25, R30, R19, 0x1 ;  /* 0x000000131e197211 */ /* 0x000fe200078e08ff */
[----:B------:R-:W2:Y:S01]  /*25bb0*/  LDC R51, c[0x0][0x3e8] ;  /* 0x0000fa00ff337b82 */ /* 0x000ea20000000800 */
[----:B------:R-:W-:Y:S01]  /*25bc0*/  LEA R22, P5, R19, R2, 0x1 ;  /* 0x0000000213167211 */ /* 0x000fe200078a08ff */
[----:B------:R3:W-:Y:S01]  /*25bd0*/  STG.E.U16 desc[UR12][R8.64], R14 ;  /* 0x0000000e08007986 */ /* 0x0007e2000c10150c */
[----:B------:R-:W-:-:S05]  /*25be0*/  PRMT R17, R14, 0x7632, R17 ;  /* 0x000076320e117816 */ /* 0x000fca0000000011 */
[----:B------:R-:W2:Y:S01]  /*25bf0*/  LDC R30, c[0x0][0x3e8] ;  /* 0x0000fa00ff1e7b82 */ /* 0x000ea20000000800 */
[----:B------:R-:W2:Y:S01]  /*25c00*/  LDS.128 R8, [R124+0x4000] ;  /* 0x004000007c087984 */ /* 0x000ea20000000c00 */
[----:B------:R-:W-:Y:S02]  /*25c10*/  LEA.HI.X.SX32 R23, R19, R0, 0x1, P5 ;  /* 0x0000000013177211 */ /* 0x000fe400028f0eff */
[----:B---3--:R-:W-:Y:S01]  /*25c20*/  LEA R14, P5, R25, R2, 0x1 ;  /* 0x00000002190e7211 */ /* 0x008fe200078a08ff */
[----:B------:R3:W-:Y:S01]  /*25c30*/  STG.E.U16 desc[UR12][R12.64], R15 ;  /* 0x0000000f0c007986 */ /* 0x0007e2000c10150c */
[----:B------:R-:W-:Y:S02]  /*25c40*/  PRMT R16, R15, 0x7632, R16 ;  /* 0x000076320f107816 */ /* 0x000fe40000000010 */
[----:B------:R-:W2:Y:S01]  /*25c50*/  LDC R52, c[0x0][0x3e8] ;  /* 0x0000fa00ff347b82 */ /* 0x000ea20000000800 */
[----:B------:R-:W-:Y:S01]  /*25c60*/  PRMT R19, R4, 0x7632, R19 ;  /* 0x0000763204137816 */ /* 0x000fe20000000013 */
[----:B------:R0:W-:Y:S06]  /*25c70*/  STG.E.U16 desc[UR12][R20.64], R4 ;  /* 0x0000000414007986 */ /* 0x0001ec000c10150c */
[----:B------:R-:W2:Y:S01]  /*25c80*/  LDC R54, c[0x0][0x3e8] ;  /* 0x0000fa00ff367b82 */ /* 0x000ea20000000800 */
[----:B---3--:R-:W-:Y:S01]  /*25c90*/  LEA.HI.X.SX32 R15, R25, R0, 0x1, P5 ;  /* 0x00000000190f7211 */ /* 0x008fe200028f0eff */
[----:B----4-:R-:W-:Y:S01]  /*25ca0*/  IMAD R25, R24, 0x2, R25 ;  /* 0x0000000218197824 */ /* 0x010fe200078e0219 */
[----:B------:R1:W-:Y:S04]  /*25cb0*/  STG.E.U16 desc[UR12][R22.64], R5 ;  /* 0x0000000516007986 */ /* 0x0003e8000c10150c */
[----:B0-----:R-:W-:-:S02]  /*25cc0*/  LEA R27, R26, R25, 0x1 ;  /* 0x000000191a1b7211 */ /* 0x001fc400078e08ff */
[----:B------:R-:W-:Y:S02]  /*25cd0*/  LEA R4, P5, R25, R2, 0x1 ;  /* 0x0000000219047211 */ /* 0x000fe400078a08ff */
[----:B------:R-:W-:Y:S02]  /*25ce0*/  PRMT R20, R5, 0x7632, R20 ;  /* 0x0000763205147816 */ /* 0x000fe40000000014 */
[----:B-1----:R-:W-:Y:S02]  /*25cf0*/  LEA R23, R28, R27, 0x1 ;  /* 0x0000001b1c177211 */ /* 0x002fe400078e08ff */
[----:B------:R-:W0:Y:S01]  /*25d00*/  LDC R28, c[0x0][0x3e8] ;  /* 0x0000fa00ff1c7b82 */ /* 0x000e220000000800 */
[----:B------:R-:W-:Y:S02]  /*25d10*/  LEA.HI.X.SX32 R5, R25, R0, 0x1, P5 ;  /* 0x0000000019057211 */ /* 0x000fe400028f0eff */
[----:B------:R-:W-:Y:S01]  /*25d20*/  LEA R24, P5, R27, R2, 0x1 ;  /* 0x000000021b187211 */ /* 0x000fe200078a08ff */
[----:B--2---:R-:W-:-:S04]  /*25d30*/  IMAD R29, R30, 0x2, R23 ;  /* 0x000000021e1d7824 */ /* 0x004fc800078e0217 */
[----:B------:R-:W1:Y:S01]  /*25d40*/  LDC R30, c[0x0][0x3e8] ;  /* 0x0000fa00ff1e7b82 */ /* 0x000e620000000800 */
[----:B------:R-:W-:Y:S01]  /*25d50*/  LEA.HI.X.SX32 R25, R27, R0, 0x1, P5 ;  /* 0x000000001b197211 */ /* 0x000fe200028f0eff */
[----:B------:R2:W-:Y:S01]  /*25d60*/  STG.E.U16 desc[UR12][R14.64], R6 ;  /* 0x000000060e007986 */ /* 0x0005e2000c10150c */
[----:B------:R-:W-:-:S03]  /*25d70*/  LEA R26, P5, R23, R2, 0x1 ;  /* 0x00000002171a7211 */ /* 0x000fc600078a08ff */
[----:B------:R-:W3:Y:S01]  /*25d80*/  LDS.128 R12, [R124+0x6000] ;  /* 0x006000007c0c7984 */ /* 0x000ee20000000c00 */
[----:B------:R-:W-:Y:S02]  /*25d90*/  PRMT R21, R6, 0x7632, R21 ;  /* 0x0000763206157816 */ /* 0x000fe40000000015 */
[----:B------:R-:W-:Y:S01]  /*25da0*/  LEA.HI.X.SX32 R27, R23, R0, 0x1, P5 ;  /* 0x00000000171b7211 */ /* 0x000fe200028f0eff */
[----:B------:R4:W-:Y:S01]  /*25db0*/  STG.E.U16 desc[UR12][R4.64], R7 ;  /* 0x0000000704007986 */ /* 0x0009e2000c10150c */
[----:B------:R-:W-:Y:S02]  /*25dc0*/  PRMT R22, R7, 0x7632, R22 ;  /* 0x0000763207167816 */ /* 0x000fe40000000016 */
[C---:B--2---:R-:W-:Y:S01]  /*25dd0*/  LEA R6, P5, R29.reuse, R2, 0x1 ;  /* 0x000000021d067211 */ /* 0x044fe200078a08ff */
[----:B------:R2:W-:Y:S01]  /*25de0*/  STG.E.U16 desc[UR12][R24.64], R8 ;  /* 0x0000000818007986 */ /* 0x0005e2000c10150c */
[----:B------:R-:W-:Y:S02]  /*25df0*/  PRMT R23, R8, 0x7632, R23 ;  /* 0x0000763208177816 */ /* 0x000fe40000000017 */
[----:B----4-:R-:W-:-:S02]  /*25e00*/  LEA.HI.X.SX32 R7, R29, R0, 0x1, P5 ;  /* 0x000000001d077211 */ /* 0x010fc400028f0eff */
[----:B------:R-:W-:Y:S02]  /*25e10*/  LEA R29, R32, R29, 0x1 ;  /* 0x0000001d201d7211 */ /* 0x000fe400078e08ff */
[----:B------:R-:W4:Y:S02]  /*25e20*/  LDC R32, c[0x0][0x3e8] ;  /* 0x0000fa00ff207b82 */ /* 0x000f240000000800 */
[----:B--2---:R-:W-:Y:S02]  /*25e30*/  LEA R8, P5, R29, R2, 0x1 ;  /* 0x000000021d087211 */ /* 0x004fe400078a08ff */
[----:B0-----:R-:W-:Y:S01]  /*25e40*/  LEA R31, R28, R29, 0x1 ;  /* 0x0000001d1c1f7211 */ /* 0x001fe200078e08ff */
[----:B------:R0:W-:Y:S01]  /*25e50*/  STG.E.U16 desc[UR12][R26.64], R9 ;  /* 0x000000091a007986 */ /* 0x0001e2000c10150c */
[----:B------:R-:W-:Y:S02]  /*25e60*/  PRMT R24, R9, 0x7632, R24 ;  /* 0x0000763209187816 */ /* 0x000fe40000000018 */
[----:B0-----:R-:W-:Y:S01]  /*25e70*/  LEA.HI.X.SX32 R9, R29, R0, 0x1, P5 ;  /* 0x000000001d097211 */ /* 0x001fe200028f0eff */
[----:B-1----:R-:W-:Y:S01]  /*25e80*/  IMAD R27, R30, 0x2, R31 ;  /* 0x000000021e1b7824 */ /* 0x002fe200078e021f */
[----:B------:R-:W-:-:S04]  /*25e90*/  LEA R28, P5, R31, R2, 0x1 ;  /* 0x000000021f1c7211 */ /* 0x000fc800078a08ff */
[----:B------:R-:W-:Y:S02]  /*25ea0*/  LEA.HI.X.SX32 R29, R31, R0, 0x1, P5 ;  /* 0x000000001f1d7211 */ /* 0x000fe400028f0eff */
[C---:B------:R-:W-:Y:S02]  /*25eb0*/  LEA R30, P5, R27.reuse, R2, 0x1 ;  /* 0x000000021b1e7211 */ /* 0x040fe400078a08ff */
[----:B------:R-:W-:Y:S01]  /*25ec0*/  LEA R33, R34, R27, 0x1 ;  /* 0x0000001b22217211 */ /* 0x000fe200078e08ff */
[----:B------:R0:W-:Y:S01]  /*25ed0*/  STG.E.U16 desc[UR12][R6.64], R10 ;  /* 0x0000000a06007986 */ /* 0x0001e2000c10150c */
[----:B------:R-:W-:Y:S02]  /*25ee0*/  PRMT R26, R10, 0x7632, R26 ;  /* 0x000076320a1a7816 */ /* 0x000fe4000000001a */
[----:B------:R-:W-:Y:S01]  /*25ef0*/  LEA.HI.X.SX32 R31, R27, R0, 0x1, P5 ;  /* 0x000000001b1f7211 */ /* 0x000fe200028f0eff */
[----:B------:R-:W1:Y:S01]  /*25f00*/  LDS.128 R4, [R124+0x8000] ;  /* 0x008000007c047984 */ /* 0x000e620000000c00 */
[----:B------:R-:W-:-:S03]  /*25f10*/  PRMT R25, R11, 0x7632, R25 ;  /* 0x000076320b197816 */ /* 0x000fc60000000019 */
[----:B------:R2:W-:Y:S01]  /*25f20*/  STG.E.U16 desc[UR12][R8.64], R11 ;  /* 0x0000000b08007986 */ /* 0x0005e2000c10150c */
[----:B0-----:R-:W-:-:S04]  /*25f30*/  LEA R10, P5, R33, R2, 0x1 ;  /* 0x00000002210a7211 */ /* 0x001fc800078a08ff */
[----:B--2---:R-:W-:Y:S02]  /*25f40*/  LEA.HI.X.SX32 R11, R33, R0, 0x1, P5 ;  /* 0x00000000210b7211 */ /* 0x004fe400028f0eff */
[----:B----4-:R-:W-:Y:S01]  /*25f50*/  LEA R33, R32, R33, 0x1 ;  /* 0x0000002120217211 */ /* 0x010fe200078e08ff */
[----:B---3--:R0:W-:Y:S04]  /*25f60*/  STG.E.U16 desc[UR12][R28.64], R12 ;  /* 0x0000000c1c007986 */ /* 0x0081e8000c10150c */
[----:B------:R-:W-:Y:S02]  /*25f70*/  IMAD R27, R36, 0x2, R33 ;  /* 0x00000002241b7824 */ /* 0x000fe400078e0221 */
[----:B------:R-:W2:Y:S01]  /*25f80*/  LDC R36, c[0x0][0x3e8] ;  /* 0x0000fa00ff247b82 */ /* 0x000ea20000000800 */
[----:B------:R3:W-:Y:S01]  /*25f90*/  STG.E.U16 desc[UR12][R30.64], R13 ;  /* 0x0000000d1e007986 */ /* 0x0007e2000c10150c */
[----:B0-----:R-:W-:-:S02]  /*25fa0*/  PRMT R29, R13, 0x7632, R29 ;  /* 0x000076320d1d7816 */ /* 0x001fc4000000001d */
[----:B---3--:R-:W-:Y:S02]  /*25fb0*/  PRMT R30, R12, 0x7632, R30 ;  /* 0x000076320c1e7816 */ /* 0x008fe4000000001e */
[C---:B------:R-:W-:Y:S02]  /*25fc0*/  LEA R12, P5, R33.reuse, R2, 0x1 ;  /* 0x00000002210c7211 */ /* 0x040fe400078a08ff */
[----:B------:R-:W-:Y:S02]  /*25fd0*/  LEA R31, R38, R27, 0x1 ;  /* 0x0000001b261f7211 */ /* 0x000fe400078e08ff */
[----:B------:R-:W-:Y:S01]  /*25fe0*/  LEA.HI.X.SX32 R13, R33, R0, 0x1, P5 ;  /* 0x00000000210d7211 */ /* 0x000fe200028f0eff */
[----:B------:R-:W0:Y:S01]  /*25ff0*/  LDC R38, c[0x0][0x3e8] ;  /* 0x0000fa00ff267b82 */ /* 0x000e220000000800 */
[----:B------:R-:W-:Y:S02]  /*26000*/  LEA R32, P5, R27, R2, 0x1 ;  /* 0x000000021b207211 */ /* 0x000fe400078a08ff */
[----:B------:R-:W-:-:S02]  /*26010*/  LEA R37, R40, R31, 0x1 ;  /* 0x0000001f28257211 */ /* 0x000fc400078e08ff */
[----:B------:R-:W-:-:S03]  /*26020*/  LEA.HI.X.SX32 R33, R27, R0, 0x1, P5 ;  /* 0x000000001b217211 */ /* 0x000fc600028f0eff */
[----:B------:R-:W3:Y:S01]  /*26030*/  LDC R40, c[0x0][0x3e8] ;  /* 0x0000fa00ff287b82 */ /* 0x000ee20000000800 */
[C---:B------:R-:W-:Y:S01]  /*26040*/  LEA R34, P5, R31.reuse, R2, 0x1 ;  /* 0x000000021f227211 */ /* 0x040fe200078a08ff */
[----:B------:R4:W-:Y:S01]  /*26050*/  STG.E.U16 desc[UR12][R10.64], R14 ;  /* 0x0000000e0a007986 */ /* 0x0009e2000c10150c */
[----:B------:R-:W-:Y:S02]  /*26060*/  PRMT R28, R14, 0x7632, R28 ;  /* 0x000076320e1c7816 */ /* 0x000fe4000000001c */
[----:B------:R-:W-:Y:S01]  /*26070*/  LEA.HI.X.SX32 R35, R31, R0, 0x1, P5 ;  /* 0x000000001f237211 */ /* 0x000fe200028f0eff */
[----:B------:R1:W-:Y:S01]  /*26080*/  STG.E.U16 desc[UR12][R12.64], R15 ;  /* 0x0000000f0c007986 */ /* 0x0003e2000c10150c */
[----:B------:R-:W-:-:S03]  /*26090*/  PRMT R27, R15, 0x7632, R27 ;  /* 0x000076320f1b7816 */ /* 0x000fc6000000001b */
[----:B------:R-:W0:Y:S01]  /*260a0*/  LDS.128 R8, [R124+0xa000] ;  /* 0x00a000007c087984 */ /* 0x000e220000000c00 */
[----:B----4-:R-:W-:-:S04]  /*260b0*/  LEA R14, P5, R37, R2, 0x1 ;  /* 0x00000002250e7211 */ /* 0x010fc800078a08ff */
[----:B-1----:R-:W-:Y:S01]  /*260c0*/  LEA.HI.X.SX32 R15, R37, R0, 0x1, P5 ;  /* 0x00000000250f7211 */ /* 0x002fe200028f0eff */
[----:B--2---:R-:W-:Y:S01]  /*260d0*/  IMAD R37, R36, 0x2, R37 ;  /* 0x0000000224257824 */ /* 0x004fe200078e0225 */
[----:B------:R1:W-:Y:S04]  /*260e0*/  STG.E.U16 desc[UR12][R32.64], R4 ;  /* 0x0000000420007986 */ /* 0x0003e8000c10150c */
[----:B------:R2:W-:Y:S01]  /*260f0*/  STG.E.U16 desc[UR12][R34.64], R5 ;  /* 0x0000000522007986 */ /* 0x0005e2000c10150c */
[----:B------:R-:W-:Y:S02]  /*26100*/  LEA R39, R42, R37, 0x1 ;  /* 0x000000252a277211 */ /* 0x000fe400078e08ff */
[----:B------:R-:W4:Y:S01]  /*26110*/  LDC R42, c[0x0][0x3e8] ;  /* 0x0000fa00ff2a7b82 */ /* 0x000f220000000800 */
[----:B------:R-:W-:-:S02]  /*26120*/  PRMT R31, R5, 0x7632, R31 ;  /* 0x00007632051f7816 */ /* 0x000fc4000000001f */
[----:B------:R-:W-:Y:S02]  /*26130*/  PRMT R69, R6, 0x7632, R69 ;  /* 0x0000763206457816 */ /* 0x000fe40000000045 */
[----:B------:R-:W-:-:S03]  /*26140*/  PRMT R74, R7, 0x7632, R74 ;  /* 0x00007632074a7816 */ /* 0x000fc6000000004a */
[----:B-1----:R-:W1:Y:S01]  /*26150*/  LDC R33, c[0x0][0x3e8] ;  /* 0x0000fa00ff217b82 */ /* 0x002e620000000800 */
[C---:B--2---:R-:W-:Y:S02]  /*26160*/  LEA R34, P5, R37.reuse, R2, 0x1 ;  /* 0x0000000225227211 */ /* 0x044fe400078a08ff */
[----:B---3--:R-:W-:Y:S02]  /*26170*/  LEA R5, R40, R39, 0x1 ;  /* 0x0000002728057211 */ /* 0x008fe400078e08ff */
[----:B------:R-:W-:Y:S02]  /*26180*/  LEA.HI.X.SX32 R35, R37, R0, 0x1, P5 ;  /* 0x0000000025237211 */ /* 0x000fe400028f0eff */
[C---:B------:R-:W-:Y:S01]  /*26190*/  LEA R36, P5, R39.reuse, R2, 0x1 ;  /* 0x0000000227247211 */ /* 0x040fe200078a08ff */
[----:B------:R-:W2:Y:S01]  /*261a0*/  LDC R40, c[0x0][0x3e8] ;  /* 0x0000fa00ff287b82 */ /* 0x000ea20000000800 */
[----:B------:R-:W-:Y:S02]  /*261b0*/  PRMT R32, R4, 0x7632, R32 ;  /* 0x0000763204207816 */ /* 0x000fe40000000020 */
[----:B------:R-:W-:Y:S01]  /*261c0*/  LEA.HI.X.SX32 R37, R39, R0, 0x1, P5 ;  /* 0x0000000027257211 */ /* 0x000fe200028f0eff */
[----:B0-----:R-:W-:Y:S01]  /*261d0*/  IMAD R39, R38, 0x2, R5 ;  /* 0x0000000226277824 */ /* 0x001fe200078e0205 */
[C---:B------:R-:W-:Y:S01]  /*261e0*/  LEA R4, P5, R5.reuse, R2, 0x1 ;  /* 0x0000000205047211 */ /* 0x040fe200078a08ff */
[----:B------:R0:W-:Y:S01]  /*261f0*/  STG.E.U16 desc[UR12][R14.64], R6 ;  /* 0x000000060e007986 */ /* 0x0001e2000c10150c */
[----:B------:R-:W-:Y:S01]  /*26200*/  PRMT R55, R8, 0x7632, R55 ;  /* 0x0000763208377816 */ /* 0x000fe20000000037 */
[----:B------:R-:W3:Y:S01]  /*26210*/  LDC R38, c[0x0][0x3e8] ;  /* 0x0000fa00ff267b82 */ /* 0x000ee20000000800 */
[----:B------:R-:W-:Y:S01]  /*26220*/  LEA.HI.X.SX32 R5, R5, R0, 0x1, P5 ;  /* 0x0000000005057211 */ /* 0x000fe200028f0eff */
[----:B------:R-:W1:Y:S04]  /*26230*/  LDS.128 R12, [R124+0xc000] ;  /* 0x00c000007c0c7984 */ /* 0x000e680000000c00 */
[----:B------:R4:W-:Y:S01]  /*26240*/  STG.E.U16 desc[UR12][R34.64], R7 ;  /* 0x0000000722007986 */ /* 0x0009e2000c10150c */
[----:B0-----:R-:W-:-:S04]  /*26250*/  LEA R6, P5, R39, R2, 0x1 ;  /* 0x0000000227067211 */ /* 0x001fc800078a08ff */
[----:B----4-:R-:W-:Y:S02]  /*26260*/  LEA.HI.X.SX32 R7, R39, R0, 0x1, P5 ;  /* 0x0000000027077211 */ /* 0x010fe400028f0eff */
[----:B------:R-:W-:Y:S02]  /*26270*/  LEA R39, R44, R39, 0x1 ;  /* 0x000000272c277211 */ /* 0x000fe400078e08ff */
[----:B------:R-:W0:Y:S02]  /*26280*/  LDC R44, c[0x0][0x3e8] ;  /* 0x0000fa00ff2c7b82 */ /* 0x000e240000000800 */
[----:B------:R-:W-:-:S06]  /*26290*/  LEA R41, R42, R39, 0x1 ;  /* 0x000000272a297211 */ /* 0x000fcc00078e08ff */
[----:B------:R-:W4:Y:S01]  /*262a0*/  LDC R42, c[0x0][0x3e8] ;  /* 0x0000fa00ff2a7b82 */ /* 0x000f220000000800 */
[----:B------:R1:W-:Y:S01]  /*262b0*/  STG.E.U16 desc[UR12][R36.64], R8 ;  /* 0x0000000824007986 */ /* 0x0003e2000c10150c */
[----:B------:R-:W-:-:S03]  /*262c0*/  PRMT R71, R9, 0x7632, R71 ;  /* 0x0000763209477816 */ /* 0x000fc60000000047 */
[----:B------:R3:W-:Y:S01]  /*262d0*/  STG.E.U16 desc[UR12][R4.64], R9 ;  /* 0x0000000904007986 */ /* 0x0007e2000c10150c */
[C---:B-1----:R-:W-:Y:S01]  /*262e0*/  LEA R8, P5, R39.reuse, R2, 0x1 ;  /* 0x0000000227087211 */ /* 0x042fe200078a08ff */
[----:B--2---:R-:W-:Y:S02]  /*262f0*/  IMAD R37, R40, 0x2, R41 ;  /* 0x0000000228257824 */ /* 0x004fe400078e0229 */
[----:B------:R1:W-:Y:S01]  /*26300*/  STG.E.U16 desc[UR12][R6.64], R10 ;  /* 0x0000000a06007986 */ /* 0x0003e2000c10150c */
[----:B------:R-:W-:Y:S01]  /*26310*/  PRMT R72, R10, 0x7632, R72 ;  /* 0x000076320a487816 */ /* 0x000fe20000000048 */
[----:B------:R-:W2:Y:S01]  /*26320*/  LDC R40, c[0x0][0x3e8] ;  /* 0x0000fa00ff287b82 */ /* 0x000ea20000000800 */
[----:B---3--:R-:W-:Y:S01]  /*26330*/  LEA.HI.X.SX32 R9, R39, R0, 0x1, P5 ;  /* 0x0000000027097211 */ /* 0x008fe200028f0eff */
[----:B------:R-:W3:Y:S01]  /*26340*/  LDS.128 R4, [R124+0xe000] ;  /* 0x00e000007c047984 */ /* 0x000ee20000000c00 */
[----:B------:R-:W-:Y:S02]  /*26350*/  LEA R39, R33, R37, 0x1 ;  /* 0x0000002521277211 */ /* 0x000fe400078e08ff */
[----:B------:R-:W-:-:S03]  /*26360*/  LEA R34, P5, R41, R2, 0x1 ;  /* 0x0000000229227211 */ /* 0x000fc600078a08ff */
[----:B------:R-:W2:Y:S01]  /*26370*/  LDC R33, c[0x0][0x3e8] ;  /* 0x0000fa00ff217b82 */ /* 0x000ea20000000800 */
[----:B------:R-:W-:Y:S02]  /*26380*/  LEA.HI.X.SX32 R35, R41, R0, 0x1, P5 ;  /* 0x0000000029237211 */ /* 0x000fe400028f0eff */
[C---:B------:R-:W-:Y:S02]  /*26390*/  LEA R36, P5, R37.reuse, R2, 0x1 ;  /* 0x0000000225247211 */ /* 0x040fe400078a08ff */
[----:B----4-:R-:W-:Y:S02]  /*263a0*/  LEA R41, R42, R39, 0x1 ;  /* 0x000000272a297211 */ /* 0x010fe400078e08ff */
[----:B------:R-:W-:Y:S01]  /*263b0*/  LEA.HI.X.SX32 R37, R37, R0, 0x1, P5 ;  /* 0x0000000025257211 */ /* 0x000fe200028f0eff */
[----:B------:R4:W-:Y:S01]  /*263c0*/  STG.E.U16 desc[UR12][R8.64], R11 ;  /* 0x0000000b08007986 */ /* 0x0009e2000c10150c */
[----:B-1----:R-:W-:Y:S01]  /*263d0*/  LEA R10, P5, R39, R2, 0x1 ;  /* 0x00000002270a7211 */ /* 0x002fe200078a08ff */
[----:B0-----:R-:W-:Y:S01]  /*263e0*/  IMAD R43, R44, 0x2, R41 ;  /* 0x000000022c2b7824 */ /* 0x001fe200078e0229 */
[----:B------:R-:W-:Y:S01]  /*263f0*/  PRMT R73, R11, 0x7632, R73 ;  /* 0x000076320b497816 */ /* 0x000fe20000000049 */
[----:B------:R0:W-:Y:S01]  /*26400*/  STG.E.U16 desc[UR12][R34.64], R12 ;  /* 0x0000000c22007986 */ /* 0x0001e2000c10150c */
[----:B------:R-:W-:Y:S01]  /*26410*/  PRMT R65, R12, 0x7632, R65 ;  /* 0x000076320c417816 */ /* 0x000fe20000000041 */
[----:B------:R-:W1:Y:S02]  /*26420*/  LDC R42, c[0x0][0x3e8] ;  /* 0x0000fa00ff2a7b82 */ /* 0x000e640000000800 */
[----:B------:R3:W-:Y:S01]  /*26430*/  STG.E.U16 desc[UR12][R36.64], R13 ;  /* 0x0000000d24007986 */ /* 0x0007e2000c10150c */
[----:B----4-:R-:W-:-:S05]  /*26440*/  LEA.HI.X.SX32 R11, R39, R0, 0x1, P5 ;  /* 0x00000000270b7211 */ /* 0x010fca00028f0eff */
[----:B------:R-:W4:Y:S01]  /*26450*/  LDC R39, c[0x0][0x3e8] ;  /* 0x0000fa00ff277b82 */ /* 0x000f220000000800 */
[----:B0-----:R-:W-:Y:S02]  /*26460*/  LEA R12, P5, R41, R2, 0x1 ;  /* 0x00000002290c7211 */ /* 0x001fe400078a08ff */
[----:B---3--:R-:W-:-:S05]  /*26470*/  LEA R37, R38, R43, 0x1 ;  /* 0x0000002b26257211 */ /* 0x008fca00078e08ff */
[----:B------:R-:W0:Y:S01]  /*26480*/  LDC R38, c[0x0][0x3e8] ;  /* 0x0000fa00ff267b82 */ /* 0x000e220000000800 */
[----:B------:R-:W-:Y:S02]  /*26490*/  PRMT R67, R13, 0x7632, R67 ;  /* 0x000076320d437816 */ /* 0x000fe40000000043 */
[----:B------:R-:W-:Y:S02]  /*264a0*/  LEA.HI.X.SX32 R13, R41, R0, 0x1, P5 ;  /* 0x00000000290d7211 */ /* 0x000fe400028f0eff */
[----:B--2---:R-:W-:Y:S01]  /*264b0*/  LEA R41, R33, R37, 0x1 ;  /* 0x0000002521297211 */ /* 0x004fe200078e08ff */
[----:B------:R2:W-:Y:S01]  /*264c0*/  STG.E.U16 desc[UR12][R10.64], R14 ;  /* 0x0000000e0a007986 */ /* 0x0005e2000c10150c */
[C---:B------:R-:W-:Y:S01]  /*264d0*/  LEA R34, P5, R43.reuse, R2, 0x1 ;  /* 0x000000022b227211 */ /* 0x040fe200078a08ff */
[----:B------:R-:W3:Y:S02]  /*264e0*/  LDC R33, c[0x0][0x3e8] ;  /* 0x0000fa00ff217b82 */ /* 0x000ee40000000800 */
[----:B------:R-:W0:Y:S01]  /*264f0*/  LDS.128 R8, [R124+0x10000] ;  /* 0x010000007c087984 */ /* 0x000e220000000c00 */
[----:B------:R-:W-:-:S02]  /*26500*/  LEA.HI.X.SX32 R35, R43, R0, 0x1, P5 ;  /* 0x000000002b237211 */ /* 0x000fc400028f0eff */
[C---:B------:R-:W-:Y:S01]  /*26510*/  LEA R36, P5, R37.reuse, R2, 0x1 ;  /* 0x0000000225247211 */ /* 0x040fe200078a08ff */
[----:B------:R-:W-:Y:S01]  /*26520*/  IMAD R43, R40, 0x2, R41 ;  /* 0x00000002282b7824 */ /* 0x000fe200078e0229 */
[----:B------:R-:W-:Y:S01]  /*26530*/  PRMT R68, R14, 0x7632, R68 ;  /* 0x000076320e447816 */ /* 0x000fe20000000044 */
[----:B------:R1:W-:Y:S01]  /*26540*/  STG.E.U16 desc[UR12][R12.64], R15 ;  /* 0x0000000f0c007986 */ /* 0x0003e2000c10150c */
[----:B------:R-:W-:Y:S01]  /*26550*/  LEA.HI.X.SX32 R37, R37, R0, 0x1, P5 ;  /* 0x0000000025257211 */ /* 0x000fe200028f0eff */
[----:B------:R-:W3:Y:S01]  /*26560*/  LDC R40, c[0x0][0x3e8] ;  /* 0x0000fa00ff287b82 */ /* 0x000ee20000000800 */
[----:B--2---:R-:W-:Y:S02]  /*26570*/  LEA R14, P5, R41, R2, 0x1 ;  /* 0x00000002290e7211 */ /* 0x004fe400078a08ff */
[----:B------:R-:W-:Y:S02]  /*26580*/  PRMT R70, R15, 0x7632, R70 ;  /* 0x000076320f467816 */ /* 0x000fe40000000046 */
[----:B----4-:R-:W-:Y:S01]  /*26590*/  LEA R45, R39, R43, 0x1 ;  /* 0x0000002b272d7211 */ /* 0x010fe200078e08ff */
[----:B------:R2:W-:Y:S01]  /*265a0*/  STG.E.U16 desc[UR12][R34.64], R4 ;  /* 0x0000000422007986 */ /* 0x0005e2000c10150c */
[----:B------:R-:W-:Y:S01]  /*265b0*/  PRMT R61, R4, 0x7632, R61 ;  /* 0x00007632043d7816 */ /* 0x000fe2000000003d */
[----:B------:R-:W4:Y:S01]  /*265c0*/  LDC R39, c[0x0][0x3e8] ;  /* 0x0000fa00ff277b82 */ /* 0x000f220000000800 */
[----:B-1----:R-:W-:Y:S01]  /*265d0*/  LEA.HI.X.SX32 R15, R41, R0, 0x1, P5 ;  /* 0x00000000290f7211 */ /* 0x002fe200028f0eff */
[----:B------:R0:W-:Y:S06]  /*265e0*/  STG.E.U16 desc[UR12][R36.64], R5 ;  /* 0x0000000524007986 */ /* 0x0001ec000c10150c */
[----:B------:R-:W1:Y:S01]  /*265f0*/  LDC R41, c[0x0][0x3e8] ;  /* 0x0000fa00ff297b82 */ /* 0x000e620000000800 */
[----:B--2---:R-:W-:-:S02]  /*26600*/  LEA R4, P5, R43, R2, 0x1 ;  /* 0x000000022b047211 */ /* 0x004fc400078a08ff */
[----:B------:R-:W-:Y:S02]  /*26610*/  PRMT R63, R5, 0x7632, R63 ;  /* 0x00007632053f7816 */ /* 0x000fe4000000003f */
[----:B0-----:R-:W-:-:S03]  /*26620*/  LEA R37, R38, R45, 0x1 ;  /* 0x0000002d26257211 */ /* 0x001fc600078e08ff */
[----:B------:R-:W0:Y:S01]  /*26630*/  LDC R44, c[0x0][0x3e8] ;  /* 0x0000fa00ff2c7b82 */ /* 0x000e220000000800 */
[----:B------:R-:W-:Y:S01]  /*26640*/  LEA.HI.X.SX32 R5, R43, R0, 0x1, P5 ;  /* 0x000000002b057211 */ /* 0x000fe200028f0eff */
[----:B---3--:R-:W-:Y:S01]  /*26650*/  IMAD R43, R33, 0x2, R37 ;  /* 0x00000002212b7824 */ /* 0x008fe200078e0225 */
[----:B------:R2:W-:Y:S05]  /*26660*/  STG.E.U16 desc[UR12][R14.64], R6 ;  /* 0x000000060e007986 */ /* 0x0005ea000c10150c */
[----:B------:R-:W3:Y:S01]  /*26670*/  LDC R33, c[0x0][0x3e8] ;  /* 0x0000fa00ff217b82 */ /* 0x000ee20000000800 */
[----:B------:R-:W0:Y:S01]  /*26680*/  LDS.128 R12, [R124+0x12000] ;  /* 0x012000007c0c7984 */ /* 0x000e220000000c00 */
[----:B------:R-:W-:-:S04]  /*26690*/  LEA R34, P5, R45, R2, 0x1 ;  /* 0x000000022d227211 */ /* 0x000fc800078a08ff */
[----:B------:R-:W-:Y:S02]  /*266a0*/  LEA.HI.X.SX32 R35, R45, R0, 0x1, P5 ;  /* 0x000000002d237211 */ /* 0x000fe400028f0eff */
[C---:B------:R-:W-:Y:S01]  /*266b0*/  LEA R36, P5, R37.reuse, R2, 0x1 ;  /* 0x0000000225247211 */ /* 0x040fe200078a08ff */
[----:B------:R-:W0:Y:S01]  /*266c0*/  LDC R38, c[0x0][0x3e8] ;  /* 0x0000fa00ff267b82 */ /* 0x000e220000000800 */
[----:B------:R-:W-:Y:S02]  /*266d0*/  PRMT R64, R6, 0x7632, R64 ;  /* 0x0000763206407816 */ /* 0x000fe40000000040 */
[----:B------:R-:W-:Y:S02]  /*266e0*/  LEA.HI.X.SX32 R37, R37, R0, 0x1, P5 ;  /* 0x0000000025257211 */ /* 0x000fe400028f0eff */
[----:B--2---:R-:W-:Y:S02]  /*266f0*/  LEA R6, P5, R43, R2, 0x1 ;  /* 0x000000022b067211 */ /* 0x004fe400078a08ff */
[----:B-1----:R-:W-:Y:S01]  /*26700*/  LEA R41, R41, R43, 0x1 ;  /* 0x0000002b29297211 */ /* 0x002fe200078e08ff */
[----:B------:R1:W-:Y:S01]  /*26710*/  STG.E.U16 desc[UR12][R4.64], R7 ;  /* 0x0000000704007986 */ /* 0x0003e2000c10150c */
[----:B------:R-:W-:Y:S01]  /*26720*/  PRMT R66, R7, 0x7632, R66 ;  /* 0x0000763207427816 */ /* 0x000fe20000000042 */
[----:B------:R-:W2:Y:S01]  /*26730*/  LDC R45, c[0x0][0x3e8] ;  /* 0x0000fa00ff2d7b82 */ /* 0x000ea20000000800 */
[----:B------:R-:W-:Y:S01]  /*26740*/  PRMT R58, R8, 0x7632, R58 ;  /* 0x00007632083a7816 */ /* 0x000fe2000000003a */
[----:B------:R3:W-:Y:S01]  /*26750*/  STG.E.U16 desc[UR12][R34.64], R8 ;  /* 0x0000000822007986 */ /* 0x0007e2000c10150c */
[----:B------:R-:W-:-:S02]  /*26760*/  PRMT R59, R9, 0x7632, R59 ;  /* 0x00007632093b7816 */ /* 0x000fc4000000003b */
[----:B------:R-:W-:Y:S01]  /*26770*/  PRMT R60, R10, 0x7632, R60 ;  /* 0x000076320a3c7816 */ /* 0x000fe2000000003c */
[----:B------:R4:W-:Y:S01]  /*26780*/  STG.E.U16 desc[UR12][R36.64], R9 ;  /* 0x0000000924007986 */ /* 0x0009e2000c10150c */
[----:B-1----:R-:W-:Y:S02]  /*26790*/  LEA.HI.X.SX32 R7, R43, R0, 0x1, P5 ;  /* 0x000000002b077211 */ /* 0x002fe400028f0eff */
[----:B------:R-:W-:Y:S01]  /*267a0*/  PRMT R62, R11, 0x7632, R62 ;  /* 0x000076320b3e7816 */ /* 0x000fe2000000003e */
[----:B------:R-:W1:Y:S01]  /*267b0*/  LDC R43, c[0x0][0x3e8] ;  /* 0x0000fa00ff2b7b82 */ /* 0x000e620000000800 */
[----:B---3--:R-:W-:Y:S02]  /*267c0*/  LEA R8, P5, R41, R2, 0x1 ;  /* 0x0000000229087211 */ /* 0x008fe400078a08ff */
[----:B----4-:R-:W-:Y:S01]  /*267d0*/  LEA R35, R39, R41, 0x1 ;  /* 0x0000002927237211 */ /* 0x010fe200078e08ff */
[----:B------:R3:W-:Y:S01]  /*267e0*/  STG.E.U16 desc[UR12][R6.64], R10 ;  /* 0x0000000a06007986 */ /* 0x0007e2000c10150c */
[----:B------:R-:W-:-:S03]  /*267f0*/  LEA.HI.X.SX32 R9, R41, R0, 0x1, P5 ;  /* 0x0000000029097211 */ /* 0x000fc600028f0eff */
[----:B------:R-:W4:Y:S01]  /*26800*/  LDC R39, c[0x0][0x3e8] ;  /* 0x0000fa00ff277b82 */ /* 0x000f220000000800 */
[----:B------:R-:W-:Y:S01]  /*26810*/  LEA R34, P5, R35, R2, 0x1 ;  /* 0x0000000223227211 */ /* 0x000fe200078a08ff */
[----:B------:R-:W1:Y:S01]  /*26820*/  LDS.128 R4, [R124+0x14000] ;  /* 0x014000007c047984 */ /* 0x000e620000000c00 */
[----:B---3--:R-:W-:-:S05]  /*26830*/  IMAD R10, R33, 0x2, R35 ;  /* 0x00000002210a7824 */ /* 0x008fca00078e0223 */
[----:B------:R-:W3:Y:S01]  /*26840*/  LDC R41, c[0x0][0x3e8] ;  /* 0x0000fa00ff297b82 */ /* 0x000ee20000000800 */
[----:B------:R-:W-:Y:S02]  /*26850*/  LEA.HI.X.SX32 R35, R35, R0, 0x1, P5 ;  /* 0x0000000023237211 */ /* 0x000fe400028f0eff */
[----:B------:R-:W-:Y:S02]  /*26860*/  LEA R36, P5, R10, R2, 0x1 ;  /* 0x000000020a247211 */ /* 0x000fe400078a08ff */
[----:B------:R-:W-:Y:S02]  /*26870*/  LEA R33, R40, R10, 0x1 ;  /* 0x0000000a28217211 */ /* 0x000fe400078e08ff */
[----:B------:R-:W-:Y:S01]  /*26880*/  LEA.HI.X.SX32 R37, R10, R0, 0x1, P5 ;  /* 0x000000000a257211 */ /* 0x000fe200028f0eff */
[----:B------:R2:W-:Y:S01]  /*26890*/  STG.E.U16 desc[UR12][R8.64], R11 ;  /* 0x0000000b08007986 */ /* 0x0005e2000c10150c */
[C---:B------:R-:W-:Y:S01]  /*268a0*/  LEA R10, P5, R33.reuse, R2, 0x1 ;  /* 0x00000002210a7211 */ /* 0x040fe200078a08ff */
[----:B------:R-:W1:Y:S01]  /*268b0*/  LDC R40, c[0x0][0x3e8] ;  /* 0x0000fa00ff287b82 */ /* 0x000e620000000800 */
[----:B0-----:R-:W-:Y:S01]  /*268c0*/  PRMT R56, R12, 0x7632, R56 ;  /* 0x000076320c387816 */ /* 0x001fe20000000038 */
[----:B------:R0:W-:Y:S01]  /*268d0*/  STG.E.U16 desc[UR12][R34.64], R12 ;  /* 0x0000000c22007986 */ /* 0x0001e2000c10150c */
[----:B--2---:R-:W-:-:S02]  /*268e0*/  LEA.HI.X.SX32 R11, R33, R0, 0x1, P5 ;  /* 0x00000000210b7211 */ /* 0x004fc400028f0eff */
[----:B------:R-:W-:Y:S01]  /*268f0*/  LEA R33, R38, R33, 0x1 ;  /* 0x0000002126217211 */ /* 0x000fe200078e08ff */
[----:B------:R2:W-:Y:S03]  /*26900*/  STG.E.U16 desc[UR12][R36.64], R13 ;  /* 0x0000000d24007986 */ /* 0x0005e6000c10150c */
[----:B0-----:R-:W-:Y:S01]  /*26910*/  LEA R12, P5, R33, R2, 0x1 ;  /* 0x00000002210c7211 */ /* 0x001fe200078a08ff */
[----:B----4-:R-:W-:Y:S01]  /*26920*/  IMAD R39, R39, 0x2, R33 ;  /* 0x0000000227277824 */ /* 0x010fe200078e0221 */
[----:B------:R-:W-:Y:S01]  /*26930*/  PRMT R57, R13, 0x7632, R57 ;  /* 0x000076320d397816 */ /* 0x000fe20000000039 */
[----:B------:R3:W-:Y:S01]  /*26940*/  STG.E.U16 desc[UR12][R10.64], R14 ;  /* 0x0000000e0a007986 */ /* 0x0007e2000c10150c */
[----:B------:R-:W-:-:S03]  /*26950*/  PRMT R38, R14, 0x7632, R38 ;  /* 0x000076320e267816 */ /* 0x000fc60000000026 */
[----:B------:R-:W0:Y:S01]  /*26960*/  LDS.128 R8, [R124+0x16000] ;  /* 0x016000007c087984 */ /* 0x000e220000000c00 */
[----:B--2---:R-:W-:Y:S02]  /*26970*/  LEA.HI.X.SX32 R13, R33, R0, 0x1, P5 ;  /* 0x00000000210d7211 */ /* 0x004fe400028f0eff */
[----:B------:R-:W-:Y:S02]  /*26980*/  LEA R34, P5, R39, R2, 0x1 ;  /* 0x0000000227227211 */ /* 0x000fe400078a08ff */
[----:B---3--:R-:W-:Y:S02]  /*26990*/  LEA R14, R41, R39, 0x1 ;  /* 0x00000027290e7211 */ /* 0x008fe400078e08ff */
[----:B------:R-:W-:Y:S02]  /*269a0*/  LEA.HI.X.SX32 R35, R39, R0, 0x1, P5 ;  /* 0x0000000027237211 */ /* 0x000fe400028f0eff */
[----:B------:R-:W-:Y:S02]  /*269b0*/  LEA R36, P5, R14, R2, 0x1 ;  /* 0x000000020e247211 */ /* 0x000fe400078a08ff */
[----:B------:R-:W-:-:S02]  /*269c0*/  LEA R39, R42, R14, 0x1 ;  /* 0x0000000e2a277211 */ /* 0x000fc400078e08ff */
[----:B------:R-:W-:Y:S02]  /*269d0*/  LEA.HI.X.SX32 R37, R14, R0, 0x1, P5 ;  /* 0x000000000e257211 */ /* 0x000fe400028f0eff */
[----:B------:R-:W-:Y:S01]  /*269e0*/  LEA R14, P5, R39, R2, 0x1 ;  /* 0x00000002270e7211 */ /* 0x000fe200078a08ff */
[----:B------:R2:W-:Y:S01]  /*269f0*/  STG.E.U16 desc[UR12][R12.64], R15 ;  /* 0x0000000f0c007986 */ /* 0x0005e2000c10150c */
[----:B------:R-:W-:Y:S02]  /*26a00*/  PRMT R33, R15, 0x7632, R33 ;  /* 0x000076320f217816 */ /* 0x000fe40000000021 */
[----:B-1----:R-:W-:Y:S01]  /*26a10*/  PRMT R42, R4, 0x7632, R42 ;  /* 0x00007632042a7816 */ /* 0x002fe2000000002a */
[----:B------:R1:W-:Y:S01]  /*26a20*/  STG.E.U16 desc[UR12][R34.64], R4 ;  /* 0x0000000422007986 */ /* 0x0003e2000c10150c */
[----:B--2---:R-:W-:Y:S01]  /*26a30*/  LEA.HI.X.SX32 R15, R39, R0, 0x1, P5 ;  /* 0x00000000270f7211 */ /* 0x004fe200028f0eff */
[----:B------:R-:W-:Y:S02]  /*26a40*/  IMAD R39, R40, 0x2, R39 ;  /* 0x0000000228277824 */ /* 0x000fe400078e0227 */
[----:B------:R2:W-:Y:S01]  /*26a50*/  STG.E.U16 desc[UR12][R36.64], R5 ;  /* 0x0000000524007986 */ /* 0x0005e2000c10150c */
[----:B------:R-:W-:-:S02]  /*26a60*/  PRMT R41, R5, 0x7632, R41 ;  /* 0x0000763205297816 */ /* 0x000fc40000000029 */
[----:B-1----:R-:W-:Y:S02]  /*26a70*/  LEA R4, P5, R39, R2, 0x1 ;  /* 0x0000000227047211 */ /* 0x002fe400078a08ff */
[----:B------:R-:W-:Y:S01]  /*26a80*/  LEA R35, R43, R39, 0x1 ;  /* 0x000000272b237211 */ /* 0x000fe200078e08ff */
[----:B------:R1:W-:Y:S01]  /*26a90*/  STG.E.U16 desc[UR12][R14.64], R6 ;  /* 0x000000060e007986 */ /* 0x0003e2000c10150c */
[----:B------:R-:W-:-:S03]  /*26aa0*/  PRMT R40, R6, 0x7632, R40 ;  /* 0x0000763206287816 */ /* 0x000fc60000000028 */
[----:B------:R-:W3:Y:S01]  /*26ab0*/  LDS.128 R12, [R124+0x18000] ;  /* 0x018000007c0c7984 */ /* 0x000ee20000000c00 */
[----:B--2---:R-:W-:Y:S02]  /*26ac0*/  LEA.HI.X.SX32 R5, R39, R0, 0x1, P5 ;  /* 0x0000000027057211 */ /* 0x004fe400028f0eff */
[----:B------:R-:W-:Y:S02]  /*26ad0*/  LEA R34, P5, R35, R2, 0x1 ;  /* 0x0000000223227211 */ /* 0x000fe400078a08ff */
[----:B-1----:R-:W-:Y:S02]  /*26ae0*/  LEA R6, R45, R35, 0x1 ;  /* 0x000000232d067211 */ /* 0x002fe400078e08ff */
[----:B------:R-:W-:Y:S02]  /*26af0*/  LEA.HI.X.SX32 R35, R35, R0, 0x1, P5 ;  /* 0x0000000023237211 */ /* 0x000fe400028f0eff */
[----:B------:R-:W-:Y:S01]  /*26b00*/  LEA R36, P5, R6, R2, 0x1 ;  /* 0x0000000206247211 */ /* 0x000fe200078a08ff */
[----:B------:R-:W-:-:S03]  /*26b10*/  IMAD R43, R46, 0x2, R6 ;  /* 0x000000022e2b7824 */ /* 0x000fc600078e0206 */
[----:B------:R-:W-:Y:S02]  /*26b20*/  LEA.HI.X.SX32 R37, R6, R0, 0x1, P5 ;  /* 0x0000000006257211 */ /* 0x000fe400028f0eff */
[----:B------:R-:W-:Y:S01]  /*26b30*/  LEA R6, P5, R43, R2, 0x1 ;  /* 0x000000022b067211 */ /* 0x000fe200078a08ff */
[----:B------:R1:W-:Y:S01]  /*26b40*/  STG.E.U16 desc[UR12][R4.64], R7 ;  /* 0x0000000704007986 */ /* 0x0003e2000c10150c */
[----:B------:R-:W-:Y:S02]  /*26b50*/  PRMT R39, R7, 0x7632, R39 ;  /* 0x0000763207277816 */ /* 0x000fe40000000027 */
[----:B0-----:R-:W-:Y:S01]  /*26b60*/  PRMT R46, R8, 0x7632, R46 ;  /* 0x00007632082e7816 */ /* 0x001fe2000000002e */
[----:B------:R0:W-:Y:S01]  /*26b70*/  STG.E.U16 desc[UR12][R34.64], R8 ;  /* 0x0000000822007986 */ /* 0x0001e2000c10150c */
[----:B-1----:R-:W-:Y:S02]  /*26b80*/  LEA.HI.X.SX32 R7, R43, R0, 0x1, P5 ;  /* 0x000000002b077211 */ /* 0x002fe400028f0eff */
[----:B------:R-:W-:Y:S01]  /*26b90*/  LEA R43, R44, R43, 0x1 ;  /* 0x0000002b2c2b7211 */ /* 0x000fe200078e08ff */
[----:B------:R1:W-:Y:S03]  /*26ba0*/  STG.E.U16 desc[UR12][R36.64], R9 ;  /* 0x0000000924007986 */ /* 0x0003e6000c10150c */
[----:B0-----:R-:W-:-:S02]  /*26bb0*/  LEA R8, P5, R43, R2, 0x1 ;  /* 0x000000022b087211 */ /* 0x001fc400078a08ff */
[----:B------:R-:W-:Y:S01]  /*26bc0*/  LEA R35, R47, R43, 0x1 ;  /* 0x0000002b2f237211 */ /* 0x000fe200078e08ff */
[----:B------:R0:W-:Y:S01]  /*26bd0*/  STG.E.U16 desc[UR12][R6.64], R10 ;  /* 0x0000000a06007986 */ /* 0x0001e2000c10150c */
[----:B------:R-:W-:Y:S02]  /*26be0*/  PRMT R45, R9, 0x7632, R45 ;  /* 0x00007632092d7816 */ /* 0x000fe4000000002d */
[----:B------:R-:W-:Y:S01]  /*26bf0*/  PRMT R44, R10, 0x7632, R44 ;  /* 0x000076320a2c7816 */ /* 0x000fe2000000002c */
[----:B------:R-:W2:Y:S01]  /*26c00*/  LDS.128 R4, [R124+0x1a000] ;  /* 0x01a000007c047984 */ /* 0x000ea20000000c00 */
[----:B-1----:R-:W-:Y:S02]  /*26c10*/  LEA.HI.X.SX32 R9, R43, R0, 0x1, P5 ;  /* 0x000000002b097211 */ /* 0x002fe400028f0eff */
[----:B------:R-:W-:Y:S01]  /*26c20*/  LEA R34, P5, R35, R2, 0x1 ;  /* 0x0000000223227211 */ /* 0x000fe200078a08ff */
[----:B0-----:R-:W-:-:S03]  /*26c30*/  IMAD R10, R49, 0x2, R35 ;  /* 0x00000002310a7824 */ /* 0x001fc600078e0223 */
[----:B------:R-:W-:Y:S02]  /*26c40*/  LEA.HI.X.SX32 R35, R35, R0, 0x1, P5 ;  /* 0x0000000023237211 */ /* 0x000fe400028f0eff */
[----:B------:R-:W-:Y:S02]  /*26c50*/  LEA R36, P5, R10, R2, 0x1 ;  /* 0x000000020a247211 */ /* 0x000fe400078a08ff */
[----:B------:R-:W-:Y:S02]  /*26c60*/  LEA R47, R50, R10, 0x1 ;  /* 0x0000000a322f7211 */ /* 0x000fe400078e08ff */
[----:B------:R-:W-:Y:S02]  /*26c70*/  LEA.HI.X.SX32 R37, R10, R0, 0x1, P5 ;  /* 0x000000000a257211 */ /* 0x000fe400028f0eff */
[----:B------:R-:W-:Y:S01]  /*26c80*/  LEA R10, P5, R47, R2, 0x1 ;  /* 0x000000022f0a7211 */ /* 0x000fe200078a08ff */
[----:B------:R0:W-:Y:S01]  /*26c90*/  STG.E.U16 desc[UR12][R8.64], R11 ;  /* 0x0000000b08007986 */ /* 0x0001e2000c10150c */
[----:B------:R-:W-:-:S02]  /*26ca0*/  PRMT R43, R11, 0x7632, R43 ;  /* 0x000076320b2b7816 */ /* 0x000fc4000000002b */
[----:B---3--:R-:W-:Y:S01]  /*26cb0*/  PRMT R50, R12, 0x7632, R50 ;  /* 0x000076320c327816 */ /* 0x008fe20000000032 */
[----:B------:R1:W-:Y:S01]  /*26cc0*/  STG.E.U16 desc[UR12][R34.64], R12 ;  /* 0x0000000c22007986 */ /* 0x0003e2000c10150c */
[----:B0-----:R-:W-:Y:S02]  /*26cd0*/  LEA.HI.X.SX32 R11, R47, R0, 0x1, P5 ;  /* 0x000000002f0b7211 */ /* 0x001fe400028f0eff */
[----:B------:R-:W-:Y:S01]  /*26ce0*/  LEA R47, R48, R47, 0x1 ;  /* 0x0000002f302f7211 */ /* 0x000fe200078e08ff */
[----:B------:R0:W-:Y:S03]  /*26cf0*/  STG.E.U16 desc[UR12][R36.64], R13 ;  /* 0x0000000d24007986 */ /* 0x0001e6000c10150c */
[----:B-1----:R-:W-:Y:S01]  /*26d00*/  LEA R12, P5, R47, R2, 0x1 ;  /* 0x000000022f0c7211 */ /* 0x002fe200078a08ff */
[----:B------:R-:W-:Y:S01]  /*26d10*/  IMAD R35, R51, 0x2, R47 ;  /* 0x0000000233237824 */ /* 0x000fe200078e022f */
[----:B------:R-:W-:Y:S01]  /*26d20*/  PRMT R49, R13, 0x7632, R49 ;  /* 0x000076320d317816 */ /* 0x000fe20000000031 */
[----:B------:R1:W-:Y:S01]  /*26d30*/  STG.E.U16 desc[UR12][R10.64], R14 ;  /* 0x0000000e0a007986 */ /* 0x0003e2000c10150c */
[----:B------:R-:W-:-:S03]  /*26d40*/  PRMT R48, R14, 0x7632, R48 ;  /* 0x000076320e307816 */ /* 0x000fc60000000030 */
[----:B------:R-:W3:Y:S01]  /*26d50*/  LDS.128 R8, [R124+0x1c000] ;  /* 0x01c000007c087984 */ /* 0x000ee20000000c00 */
[----:B0-----:R-:W-:Y:S02]  /*26d60*/  LEA.HI.X.SX32 R13, R47, R0, 0x1, P5 ;  /* 0x000000002f0d7211 */ /* 0x001fe400028f0eff */
[----:B------:R-:W-:Y:S02]  /*26d70*/  LEA R34, P5, R35, R2, 0x1 ;  /* 0x0000000223227211 */ /* 0x000fe400078a08ff */
[----:B-1----:R-:W-:Y:S02]  /*26d80*/  LEA R14, R53, R35, 0x1 ;  /* 0x00000023350e7211 */ /* 0x002fe400078e08ff */
[----:B------:R-:W-:Y:S02]  /*26d90*/  LEA.HI.X.SX32 R35, R35, R0, 0x1, P5 ;  /* 0x0000000023237211 */ /* 0x000fe400028f0eff */
[----:B------:R-:W-:Y:S02]  /*26da0*/  LEA R36, P5, R14, R2, 0x1 ;  /* 0x000000020e247211 */ /* 0x000fe400078a08ff */
[----:B------:R-:W-:-:S02]  /*26db0*/  LEA R51, R76, R14, 0x1 ;  /* 0x0000000e4c337211 */ /* 0x000fc400078e08ff */
[----:B------:R-:W-:Y:S01]  /*26dc0*/  LEA.HI.X.SX32 R37, R14, R0, 0x1, P5 ;  /* 0x000000000e257211 */ /* 0x000fe200028f0eff */
[----:B------:R0:W-:Y:S01]  /*26dd0*/  STG.E.U16 desc[UR12][R12.64], R15 ;  /* 0x0000000f0c007986 */ /* 0x0001e2000c10150c */
[----:B------:R-:W-:Y:S01]  /*26de0*/  LEA R14, P5, R51, R2, 0x1 ;  /* 0x00000002330e7211 */ /* 0x000fe200078a08ff */
[----:B------:R-:W1:Y:S01]  /*26df0*/  LDC R76, c[0x0][0x3e8] ;  /* 0x0000fa00ff4c7b82 */ /* 0x000e620000000800 */
[----:B------:R-:W-:Y:S01]  /*26e00*/  PRMT R47, R15, 0x7632, R47 ;  /* 0x000076320f2f7816 */ /* 0x000fe2000000002f */
[----:B--2---:R2:W-:Y:S01]  /*26e10*/  STG.E.U16 desc[UR12][R34.64], R4 ;  /* 0x0000000422007986 */ /* 0x0045e2000c10150c */
[----:B0-----:R-:W-:Y:S01]  /*26e20*/  LEA.HI.X.SX32 R15, R51, R0, 0x1, P5 ;  /* 0x00000000330f7211 */ /* 0x001fe200028f0eff */
[----:B------:R-:W-:Y:S02]  /*26e30*/  IMAD R51, R52, 0x2, R51 ;  /* 0x0000000234337824 */ /* 0x000fe400078e0233 */
[----:B------:R0:W-:Y:S01]  /*26e40*/  STG.E.U16 desc[UR12][R36.64], R5 ;  /* 0x0000000524007986 */ /* 0x0001e2000c10150c */
[----:B------:R-:W-:-:S02]  /*26e50*/  PRMT R53, R4, 0x7632, R53 ;  /* 0x0000763204357816 */ /* 0x000fc40000000035 */
[----:B--2---:R-:W-:Y:S02]  /*26e60*/  LEA R35, R54, R51, 0x1 ;  /* 0x0000003336237211 */ /* 0x004fe400078e08ff */
[----:B------:R-:W-:Y:S02]  /*26e70*/  LEA R4, P5, R51, R2, 0x1 ;  /* 0x0000000233047211 */ /* 0x000fe400078a08ff */
[----:B------:R-:W-:Y:S02]  /*26e80*/  PRMT R52, R5, 0x7632, R52 ;  /* 0x0000763205347816 */ /* 0x000fe40000000034 */
[----:B0-----:R-:W-:Y:S02]  /*26e90*/  LEA R37, R75, R35, 0x1 ;  /* 0x000000234b257211 */ /* 0x001fe400078e08ff */
[----:B------:R-:W-:Y:S02]  /*26ea0*/  LEA.HI.X.SX32 R5, R51, R0, 0x1, P5 ;  /* 0x0000000033057211 */ /* 0x000fe400028f0eff */
[----:B------:R-:W-:Y:S01]  /*26eb0*/  LEA R34, P5, R35, R2, 0x1 ;  /* 0x0000000223227211 */ /* 0x000fe200078a08ff */
[----:B------:R-:W-:-:S02]  /*26ec0*/  IMAD R75, R78, 0x2, R37 ;  /* 0x000000024e4b7824 */ /* 0x000fc400078e0225 */
[----:B------:R-:W0:Y:S01]  /*26ed0*/  LDC R78, c[0x0][0x3e8] ;  /* 0x0000fa00ff4e7b82 */ /* 0x000e220000000800 */
[----:B------:R-:W-:Y:S01]  /*26ee0*/  LEA.HI.X.SX32 R35, R35, R0, 0x1, P5 ;  /* 0x0000000023237211 */ /* 0x000fe200028f0eff */
[----:B------:R2:W-:Y:S01]  /*26ef0*/  STG.E.U16 desc[UR12][R14.64], R6 ;  /* 0x000000060e007986 */ /* 0x0005e2000c10150c */
[----:B------:R-:W-:-:S03]  /*26f00*/  LEA R36, P5, R37, R2, 0x1 ;  /* 0x0000000225247211 */ /* 0x000fc600078a08ff */
[----:B------:R4:W0:Y:S01]  /*26f10*/  LDS.128 R12, [R124+0x1e000] ;  /* 0x01e000007c0c7984 */ /* 0x0008220000000c00 */
[----:B------:R-:W-:Y:S02]  /*26f20*/  PRMT R51, R6, 0x7632, R51 ;  /* 0x0000763206337816 */ /* 0x000fe40000000033 */
[----:B------:R-:W-:Y:S01]  /*26f30*/  LEA.HI.X.SX32 R37, R37, R0, 0x1, P5 ;  /* 0x0000000025257211 */ /* 0x000fe200028f0eff */
[----:B------:R1:W-:Y:S01]  /*26f40*/  STG.E.U16 desc[UR12][R4.64], R7 ;  /* 0x0000000704007986 */ /* 0x0003e2000c10150c */
[----:B------:R-:W-:Y:S02]  /*26f50*/  PRMT R54, R7, 0x7632, R54 ;  /* 0x0000763207367816 */ /* 0x000fe40000000036 */
[C---:B--2---:R-:W-:Y:S01]  /*26f60*/  LEA R6, P5, R75.reuse, R2, 0x1 ;  /* 0x000000024b067211 */ /* 0x044fe200078a08ff */
[----:B---3--:R2:W-:Y:S04]  /*26f70*/  STG.E.U16 desc[UR12][R34.64], R8 ;  /* 0x0000000822007986 */ /* 0x0085e8000c10150c */
[----:B----4-:R-:W3:Y:S01]  /*26f80*/  LDL.LU R124, [R1+0x2b8] ;  /* 0x0002b800017c7983 */ /* 0x010ee20000300800 */
[----:B-1----:R-:W-:-:S03]  /*26f90*/  LEA.HI.X.SX32 R7, R75, R0, 0x1, P5 ;  /* 0x000000004b077211 */ /* 0x002fc600028f0eff */
[----:B------:R-:W-:Y:S01]  /*26fa0*/  STG.E.U16 desc[UR12][R36.64], R9 ;  /* 0x0000000924007986 */ /* 0x000fe2000c10150c */
[----:B------:R-:W-:Y:S02]  /*26fb0*/  LEA R75, R76, R75, 0x1 ;  /* 0x0000004b4c4b7211 */ /* 0x000fe400078e08ff */
[----:B------:R-:W1:Y:S01]  /*26fc0*/  LDC R76, c[0x0][0x3e8] ;  /* 0x0000fa00ff4c7b82 */ /* 0x000e620000000800 */
[----:B------:R4:W-:Y:S01]  /*26fd0*/  STG.E.U16 desc[UR12][R6.64], R10 ;  /* 0x0000000a06007986 */ /* 0x0009e2000c10150c */
[----:B------:R-:W-:Y:S02]  /*26fe0*/  LEA R4, P5, R75, R2, 0x1 ;  /* 0x000000024b047211 */ /* 0x000fe400078a08ff */
[----:B--2---:R-:W-:Y:S01]  /*26ff0*/  PRMT R35, R9, 0x7632, R35 ;  /* 0x0000763209237816 */ /* 0x004fe20000000023 */
[----:B------:R-:W2:Y:S01]  /*27000*/  LDL.LU R88, [R1+0x1cc] ;  /* 0x0001cc0001587983 */ /* 0x000ea20000300800 */
[----:B------:R-:W-:Y:S02]  /*27010*/  LEA.HI.X.SX32 R5, R75, R0, 0x1, P5 ;  /* 0x000000004b057211 */ /* 0x000fe400028f0eff */
[----:B----4-:R-:W-:-:S02]  /*27020*/  LEA R7, R77, R75, 0x1 ;  /* 0x0000004b4d077211 */ /* 0x010fc400078e08ff */
[----:B------:R-:W4:Y:S02]  /*27030*/  LDC R77, c[0x0][0x3e8] ;  /* 0x0000fa00ff4d7b82 */ /* 0x000f240000000800 */
[C---:B------:R-:W-:Y:S01]  /*27040*/  LEA R6, P5, R7.reuse, R2, 0x1 ;  /* 0x0000000207067211 */ /* 0x040fe200078a08ff */
[----:B0-----:R-:W-:Y:S01]  /*27050*/  IMAD R9, R78, 0x2, R7 ;  /* 0x000000024e097824 */ /* 0x001fe200078e0207 */
[----:B------:R-:W-:Y:S02]  /*27060*/  PRMT R36, R8, 0x7632, R36 ;  /* 0x0000763208247816 */ /* 0x000fe40000000024 */
[----:B------:R-:W-:Y:S02]  /*27070*/  LEA.HI.X.SX32 R7, R7, R0, 0x1, P5 ;  /* 0x0000000007077211 */ /* 0x000fe400028f0eff */
[----:B------:R-:W-:Y:S01]  /*27080*/  LEA R8, P5, R9, R2, 0x1 ;  /* 0x0000000209087211 */ /* 0x000fe200078a08ff */
[----:B------:R0:W-:Y:S01]  /*27090*/  STG.E.U16 desc[UR12][R4.64], R11 ;  /* 0x0000000b04007986 */ /* 0x0001e2000c10150c */
[----:B------:R-:W-:Y:S01]  /*270a0*/  LEA R37, R80, R9, 0x1 ;  /* 0x0000000950257211 */ /* 0x000fe200078e08ff */
[----:B------:R-:W4:Y:S01]  /*270b0*/  LDC R75, c[0x0][0x3e8] ;  /* 0x0000fa00ff4b7b82 */ /* 0x000f220000000800 */
[----:B------:R-:W-:-:S02]  /*270c0*/  PRMT R34, R10, 0x7632, R34 ;  /* 0x000076320a227816 */ /* 0x000fc40000000022 */
[----:B------:R-:W-:Y:S02]  /*270d0*/  LEA.HI.X.SX32 R9, R9, R0, 0x1, P5 ;  /* 0x0000000009097211 */ /* 0x000fe400028f0eff */
[----:B------:R-:W-:-:S03]  /*270e0*/  PRMT R10, R11, 0x7632, R10 ;  /* 0x000076320b0a7816 */ /* 0x000fc6000000000a */
[----:B------:R-:W4:Y:S01]  /*270f0*/  LDC R78, c[0x0][0x3e8] ;  /* 0x0000fa00ff4e7b82 */ /* 0x000f220000000800 */
[----:B0-----:R-:W-:-:S07]  /*27100*/  LEA R4, P5, R37, R2, 0x1 ;  /* 0x0000000225047211 */ /* 0x001fce00078a08ff */
[----:B------:R-:W0:Y:S01]  /*27110*/  LDC R11, c[0x0][0x3e8] ;  /* 0x0000fa00ff0b7b82 */ /* 0x000e220000000800 */
[----:B------:R-:W-:Y:S02]  /*27120*/  LEA.HI.X.SX32 R5, R37, R0, 0x1, P5 ;  /* 0x0000000025057211 */ /* 0x000fe400028f0eff */
[----:B-1----:R-:W-:-:S05]  /*27130*/  LEA R37, R76, R37, 0x1 ;  /* 0x000000254c257211 */ /* 0x002fca00078e08ff */
[----:B------:R-:W1:Y:S01]  /*27140*/  LDC R76, c[0x0][0x3e8] ;  /* 0x0000fa00ff4c7b82 */ /* 0x000e620000000800 */
[----:B------:R4:W-:Y:S04]  /*27150*/  STG.E.U16 desc[UR12][R6.64], R12 ;  /* 0x0000000c06007986 */ /* 0x0009e8000c10150c */
[----:B------:R-:W-:Y:S04]  /*27160*/  STG.E.U16 desc[UR12][R8.64], R13 ;  /* 0x0000000d08007986 */ /* 0x000fe8000c10150c */
[----:B------:R4:W-:Y:S02]  /*27170*/  STG.E.U16 desc[UR12][R4.64], R14 ;  /* 0x0000000e04007986 */ /* 0x0009e4000c10150c */
[----:B----4-:R-:W-:-:S02]  /*27180*/  IMAD R7, R77, 0x2, R37 ;  /* 0x000000024d077824 */ /* 0x010fc400078e0225 */
[----:B------:R-:W4:Y:S01]  /*27190*/  LDC R77, c[0x0][0x3e8] ;  /* 0x0000fa00ff4d7b82 */ /* 0x000f220000000800 */
[----:B------:R-:W-:Y:S02]  /*271a0*/  LEA R4, P5, R37, R2, 0x1 ;  /* 0x0000000225047211 */ /* 0x000fe400078a08ff */
[----:B------:R-:W-:Y:S02]  /*271b0*/  LEA R9, R79, R7, 0x1 ;  /* 0x000000074f097211 */ /* 0x000fe400078e08ff */
[----:B------:R-:W-:Y:S02]  /*271c0*/  LEA.HI.X.SX32 R5, R37, R0, 0x1, P5 ;  /* 0x0000000025057211 */ /* 0x000fe400028f0eff */
[----:B------:R-:W-:Y:S01]  /*271d0*/  LEA R6, P5, R7, R2, 0x1 ;  /* 0x0000000207067211 */ /* 0x000fe200078a08ff */
[----:B------:R-:W4:Y:S01]  /*271e0*/  LDC R37, c[0x0][0x3e8] ;  /* 0x0000fa00ff257b82 */ /* 0x000f220000000800 */
[----:B0-----:R-:W-:Y:S01]  /*271f0*/  LEA R11, R11, R9, 0x1 ;  /* 0x000000090b0b7211 */ /* 0x001fe200078e08ff */
[----:B------:R0:W-:Y:S01]  /*27200*/  STG.E.U16 desc[UR12][R4.64], R15 ;  /* 0x0000000f04007986 */ /* 0x0001e2000c10150c */
[----:B------:R-:W-:-:S05]  /*27210*/  LEA.HI.X.SX32 R7, R7, R0, 0x1, P5 ;  /* 0x0000000007077211 */ /* 0x000fca00028f0eff */
[----:B------:R1:W-:Y:S01]  /*27220*/  STG.E.U16 desc[UR12][R6.64], R18 ;  /* 0x0000001206007986 */ /* 0x0003e2000c10150c */
[----:B0-----:R-:W-:-:S04]  /*27230*/  LEA R4, P5, R9, R2, 0x1 ;  /* 0x0000000209047211 */ /* 0x001fc800078a08ff */
[----:B------:R-:W-:Y:S01]  /*27240*/  LEA.HI.X.SX32 R5, R9, R0, 0x1, P5 ;  /* 0x0000000009057211 */ /* 0x000fe200028f0eff */
[----:B-1----:R-:W-:Y:S01]  /*27250*/  IMAD R9, R76, 0x2, R11 ;  /* 0x000000024c097824 */ /* 0x002fe200078e020b */
[C---:B------:R-:W-:Y:S01]  /*27260*/  LEA R6, P5, R11.reuse, R2, 0x1 ;  /* 0x000000020b067211 */ /* 0x040fe200078a08ff */
[----:B------:R-:W0:Y:S02]  /*27270*/  LDC R18, c[0x0][0x3e8] ;  /* 0x0000fa00ff127b82 */ /* 0x000e240000000800 */
[----:B------:R1:W-:Y:S01]  /*27280*/  STG.E.U16 desc[UR12][R4.64], R3 ;  /* 0x0000000304007986 */ /* 0x0003e2000c10150c */
[----:B------:R-:W-:-:S05]  /*27290*/  LEA.HI.X.SX32 R7, R11, R0, 0x1, P5 ;  /* 0x000000000b077211 */ /* 0x000fca00028f0eff */
[----:B------:R-:W0:Y:S01]  /*272a0*/  LDC R11, c[0x0][0x3e8] ;  /* 0x0000fa00ff0b7b82 */ /* 0x000e220000000800 */
[----:B------:R-:W-:Y:S02]  /*272b0*/  PRMT R8, R15, 0x7632, R8 ;  /* 0x000076320f087816 */ /* 0x000fe40000000008 */
[----:B-1----:R-:W-:Y:S02]  /*272c0*/  LEA R4, P5, R9, R2, 0x1 ;  /* 0x0000000209047211 */ /* 0x002fe400078a08ff */
[----:B------:R-:W-:-:S03]  /*272d0*/  LEA R3, R75, R9, 0x1 ;  /* 0x000000094b037211 */ /* 0x000fc600078e08ff */
[----:B------:R-:W1:Y:S01]  /*272e0*/  LDC R15, c[0x0][0x3e8] ;  /* 0x0000fa00ff0f7b82 */ /* 0x000e620000000800 */
[----:B------:R-:W-:Y:S01]  /*272f0*/  LEA.HI.X.SX32 R5, R9, R0, 0x1, P5 ;  /* 0x0000000009057211 */ /* 0x000fe200028f0eff */
[----:B------:R4:W-:Y:S01]  /*27300*/  STG.E.U16 desc[UR12][R6.64], R17 ;  /* 0x0000001106007986 */ /* 0x0009e2000c10150c */
[----:B------:R-:W-:-:S03]  /*27310*/  LEA R9, R78, R3, 0x1 ;  /* 0x000000034e097211 */ /* 0x000fc600078e08ff */
[----:B------:R4:W-:Y:S02]  /*27320*/  STG.E.U16 desc[UR12][R4.64], R16 ;  /* 0x0000001004007986 */ /* 0x0009e4000c10150c */
[C---:B----4-:R-:W-:Y:S01]  /*27330*/  LEA R6, P5, R3.reuse, R2, 0x1 ;  /* 0x0000000203067211 */ /* 0x050fe200078a08ff */
[----:B------:R-:W4:Y:S03]  /*27340*/  LDC R17, c[0x0][0x3e8] ;  /* 0x0000fa00ff117b82 */ /* 0x000f260000000800 */
[----:B------:R-:W-:Y:S01]  /*27350*/  LEA.HI.X.SX32 R7, R3, R0, 0x1, P5 ;  /* 0x0000000003077211 */ /* 0x000fe200028f0eff */
[----:B------:R-:W-:-:S04]  /*27360*/  IMAD R3, R77, 0x2, R9 ;  /* 0x000000024d037824 */ /* 0x000fc800078e0209 */
[----:B------:R-:W4:Y:S01]  /*27370*/  LDC R16, c[0x0][0x3e8] ;  /* 0x0000fa00ff107b82 */ /* 0x000f220000000800 */
[C---:B------:R-:W-:Y:S01]  /*27380*/  LEA R4, P5, R9.reuse, R2, 0x1 ;  /* 0x0000000209047211 */ /* 0x040fe200078a08ff */
[----:B------:R0:W-:Y:S03]  /*27390*/  STG.E.U16 desc[UR12][R6.64], R19 ;  /* 0x0000001306007986 */ /* 0x0001e6000c10150c */
[----:B------:R-:W-:Y:S02]  /*273a0*/  LEA.HI.X.SX32 R5, R9, R0, 0x1, P5 ;  /* 0x0000000009057211 */ /* 0x000fe400028f0eff */
[----:B------:R-:W-:-:S03]  /*273b0*/  LEA R9, R37, R3, 0x1 ;  /* 0x0000000325097211 */ /* 0x000fc600078e08ff */
[----:B------:R1:W-:Y:S01]  /*273c0*/  STG.E.U16 desc[UR12][R4.64], R20 ;  /* 0x0000001404007986 */ /* 0x0003e2000c10150c */
[----:B0-----:R-:W-:-:S04]  /*273d0*/  LEA R6, P5, R3, R2, 0x1 ;  /* 0x0000000203067211 */ /* 0x001fc800078a08ff */
[----:B------:R-:W-:Y:S02]  /*273e0*/  LEA.HI.X.SX32 R7, R3, R0, 0x1, P5 ;  /* 0x0000000003077211 */ /* 0x000fe400028f0eff */
[----:B------:R-:W-:Y:S02]  /*273f0*/  LEA R3, R11, R9, 0x1 ;  /* 0x000000090b037211 */ /* 0x000fe400078e08ff */
[C---:B-1----:R-:W-:Y:S01]  /*27400*/  LEA R4, P5, R9.reuse, R2, 0x1 ;  /* 0x0000000209047211 */ /* 0x042fe200078a08ff */
[----:B------:R-:W0:Y:S01]  /*27410*/  LDC R11, c[0x0][0x3e8] ;  /* 0x0000fa00ff0b7b82 */ /* 0x000e220000000800 */
[----:B------:R1:W-:Y:S02]  /*27420*/  STG.E.U16 desc[UR12][R6.64], R21 ;  /* 0x0000001506007986 */ /* 0x0003e4000c10150c */
[----:B------:R-:W-:Y:S01]  /*27430*/  LEA.HI.X.SX32 R5, R9, R0, 0x1, P5 ;  /* 0x0000000009057211 */ /* 0x000fe200028f0eff */
[----:B------:R-:W-:-:S04]  /*27440*/  IMAD R9, R15, 0x2, R3 ;  /* 0x000000020f097824 */ /* 0x000fc800078e0203 */
[----:B------:R-:W0:Y:S01]  /*27450*/  LDC R15, c[0x0][0x3e8] ;  /* 0x0000fa00ff0f7b82 */ /* 0x000e220000000800 */
[----:B------:R4:W-:Y:S01]  /*27460*/  STG.E.U16 desc[UR12][R4.64], R22 ;  /* 0x0000001604007986 */ /* 0x0009e2000c10150c */
[----:B-1----:R-:W-:-:S06]  /*27470*/  LEA R6, P5, R3, R2, 0x1 ;  /* 0x0000000203067211 */ /* 0x002fcc00078a08ff */
[----:B------:R-:W1:Y:S01]  /*27480*/  LDC R20, c[0x0][0x3e8] ;  /* 0x0000fa00ff147b82 */ /* 0x000e620000000800 */
[----:B------:R-:W-:Y:S02]  /*27490*/  LEA.HI.X.SX32 R7, R3, R0, 0x1, P5 ;  /* 0x0000000003077211 */ /* 0x000fe400028f0eff */
[----:B----4-:R-:W-:Y:S02]  /*274a0*/  LEA R3, R16, R9, 0x1 ;  /* 0x0000000910037211 */ /* 0x010fe400078e08ff */
[----:B------:R-:W-:-:S03]  /*274b0*/  LEA R4, P5, R9, R2, 0x1 ;  /* 0x0000000209047211 */ /* 0x000fc600078a08ff */
[----:B------:R-:W4:Y:S01]  /*274c0*/  LDC R16, c[0x0][0x3e8] ;  /* 0x0000fa00ff107b82 */ /* 0x000f220000000800 */
[----:B------:R-:W-:Y:S01]  /*274d0*/  LEA.HI.X.SX32 R5, R9, R0, 0x1, P5 ;  /* 0x0000000009057211 */ /* 0x000fe200028f0eff */
[----:B------:R0:W-:Y:S01]  /*274e0*/  STG.E.U16 desc[UR12][R6.64], R23 ;  /* 0x0000001706007986 */ /* 0x0001e2000c10150c */
[----:B------:R-:W-:-:S05]  /*274f0*/  LEA R9, R18, R3, 0x1 ;  /* 0x0000000312097211 */ /* 0x000fca00078e08ff */
[----:B------:R-:W1:Y:S01]  /*27500*/  LDC R18, c[0x0][0x3e8] ;  /* 0x0000fa00ff127b82 */ /* 0x000e620000000800 */
[----:B------:R0:W-:Y:S02]  /*27510*/  STG.E.U16 desc[UR12][R4.64], R24 ;  /* 0x0000001804007986 */ /* 0x0001e4000c10150c */
[----:B0-----:R-:W-:-:S05]  /*27520*/  LEA R6, P5, R3, R2, 0x1 ;  /* 0x0000000203067211 */ /* 0x001fca00078a08ff */
[----:B------:R-:W0:Y:S01]  /*27530*/  LDC R22, c[0x0][0x3e8] ;  /* 0x0000fa00ff167b82 */ /* 0x000e220000000800 */
[----:B------:R-:W-:Y:S01]  /*27540*/  LEA.HI.X.SX32 R7, R3, R0, 0x1, P5 ;  /* 0x0000000003077211 */ /* 0x000fe200028f0eff */
[----:B------:R-:W-:Y:S01]  /*27550*/  IMAD R3, R17, 0x2, R9 ;  /* 0x0000000211037824 */ /* 0x000fe200078e0209 */
[----:B------:R-:W-:-:S05]  /*27560*/  LEA R4, P5, R9, R2, 0x1 ;  /* 0x0000000209047211 */ /* 0x000fca00078a08ff */
[----:B------:R-:W0:Y:S01]  /*27570*/  LDC R17, c[0x0][0x3e8] ;  /* 0x0000fa00ff117b82 */ /* 0x000e220000000800 */
[----:B------:R-:W-:Y:S01]  /*27580*/  LEA.HI.X.SX32 R5, R9, R0, 0x1, P5 ;  /* 0x0000000009057211 */ /* 0x000fe200028f0eff */
[----:B------:R4:W-:Y:S01]  /*27590*/  STG.E.U16 desc[UR12][R6.64], R26 ;  /* 0x0000001a06007986 */ /* 0x0009e2000c10150c */
[----:B------:R-:W-:-:S05]  /*275a0*/  LEA R9, R11, R3, 0x1 ;  /* 0x000000030b097211 */ /* 0x000fca00078e08ff */
[----:B------:R-:W0:Y:S01]  /*275b0*/  LDC R11, c[0x0][0x3e8] ;  /* 0x0000fa00ff0b7b82 */ /* 0x000e220000000800 */
[----:B------:R4:W-:Y:S02]  /*275c0*/  STG.E.U16 desc[UR12][R4.64], R25 ;  /* 0x0000001904007986 */ /* 0x0009e4000c10150c */
[----:B----4-:R-:W-:-:S05]  /*275d0*/  LEA R6, P5, R3, R2, 0x1 ;  /* 0x0000000203067211 */ /* 0x010fca00078a08ff */
[----:B------:R-:W4:Y:S01]  /*275e0*/  LDC R24, c[0x0][0x3e8] ;  /* 0x0000fa00ff187b82 */ /* 0x000f220000000800 */
[----:B------:R-:W-:Y:S02]  /*275f0*/  LEA.HI.X.SX32 R7, R3, R0, 0x1, P5 ;  /* 0x0000000003077211 */ /* 0x000fe400028f0eff */
[----:B------:R-:W-:Y:S02]  /*27600*/  LEA R3, R15, R9, 0x1 ;  /* 0x000000090f037211 */ /* 0x000fe400078e08ff */
[----:B------:R-:W-:-:S03]  /*27610*/  LEA R4, P5, R9, R2, 0x1 ;  /* 0x0000000209047211 */ /* 0x000fc600078a08ff */
[----:B------:R-:W2:Y:S01]  /*27620*/  LDC R15, c[0x0][0x3e8] ;  /* 0x0000fa00ff0f7b82 */ /* 0x000ea20000000800 */
[----:B------:R1:W-:Y:S01]  /*27630*/  STG.E.U16 desc[UR12][R6.64], R30 ;  /* 0x0000001e06007986 */ /* 0x0003e2000c10150c */
[----:B------:R-:W-:Y:S01]  /*27640*/  LEA.HI.X.SX32 R5, R9, R0, 0x1, P5 ;  /* 0x0000000009057211 */ /* 0x000fe200028f0eff */
[----:B------:R-:W-:-:S05]  /*27650*/  IMAD R9, R16, 0x2, R3 ;  /* 0x0000000210097824 */ /* 0x000fca00078e0203 */
[----:B------:R-:W2:Y:S01]  /*27660*/  LDC R16, c[0x0][0x3e8] ;  /* 0x0000fa00ff107b82 */ /* 0x000ea20000000800 */
[----:B------:R3:W-:Y:S01]  /*27670*/  STG.E.U16 desc[UR12][R4.64], R29 ;  /* 0x0000001d04007986 */ /* 0x0007e2000c10150c */
[----:B-1----:R-:W-:-:S06]  /*27680*/  LEA R6, P5, R3, R2, 0x1 ;  /* 0x0000000203067211 */ /* 0x002fcc00078a08ff */
[----:B------:R-:W1:Y:S01]  /*27690*/  LDC R26, c[0x0][0x3e8] ;  /* 0x0000fa00ff1a7b82 */ /* 0x000e620000000800 */
[----:B------:R-:W-:Y:S02]  /*276a0*/  LEA.HI.X.SX32 R7, R3, R0, 0x1, P5 ;  /* 0x0000000003077211 */ /* 0x000fe400028f0eff */
[----:B------:R-:W-:Y:S02]  /*276b0*/  LEA R3, R18, R9, 0x1 ;  /* 0x0000000912037211 */ /* 0x000fe400078e08ff */
[----:B---3--:R-:W-:-:S03]  /*276c0*/  LEA R4, P5, R9, R2, 0x1 ;  /* 0x0000000209047211 */ /* 0x008fc600078a08ff */
[----:B------:R-:W3:Y:S01]  /*276d0*/  LDC R18, c[0x0][0x3e8] ;  /* 0x0000fa00ff127b82 */ /* 0x000ee20000000800 */
[----:B------:R-:W-:Y:S01]  /*276e0*/  LEA.HI.X.SX32 R5, R9, R0, 0x1, P5 ;  /* 0x0000000009057211 */ /* 0x000fe200028f0eff */
[----:B------:R4:W-:Y:S01]  /*276f0*/  STG.E.U16 desc[UR12][R6.64], R28 ;  /* 0x0000001c06007986 */ /* 0x0009e2000c10150c */
[----:B0-----:R-:W-:-:S03]  /*27700*/  LEA R9, R17, R3, 0x1 ;  /* 0x0000000311097211 */ /* 0x001fc600078e08ff */
[----:B------:R0:W-:Y:S02]  /*27710*/  STG.E.U16 desc[UR12][R4.64], R27 ;  /* 0x0000001b04007986 */ /* 0x0001e4000c10150c */
[----:B------:R-:W1:Y:S01]  /*27720*/  LDC R17, c[0x0][0x3e8] ;  /* 0x0000fa00ff117b82 */ /* 0x000e620000000800 */
[----:B----4-:R-:W-:-:S07]  /*27730*/  LEA R6, P5, R3, R2, 0x1 ;  /* 0x0000000203067211 */ /* 0x010fce00078a08ff */
[----:B------:R-:W4:Y:S01]  /*27740*/  LDC R28, c[0x0][0x3e8] ;  /* 0x0000fa00ff1c7b82 */ /* 0x000f220000000800 */
[----:B------:R-:W-:Y:S01]  /*27750*/  LEA.HI.X.SX32 R7, R3, R0, 0x1, P5 ;  /* 0x0000000003077211 */ /* 0x000fe200028f0eff */
[----:B------:R-:W-:Y:S01]  /*27760*/  IMAD R3, R11, 0x2, R9 ;  /* 0x000000020b037824 */ /* 0x000fe200078e0209 */
[----:B0-----:R-:W-:-:S03]  /*27770*/  LEA R4, P5, R9, R2, 0x1 ;  /* 0x0000000209047211 */ /* 0x001fc600078a08ff */
[----:B------:R0:W-:Y:S01]  /*27780*/  STG.E.U16 desc[UR12][R6.64], R32 ;  /* 0x0000002006007986 */ /* 0x0001e2000c10150c */
[----:B------:R-:W-:Y:S01]  /*27790*/  LEA.HI.X.SX32 R5, R9, R0, 0x1, P5 ;  /* 0x0000000009057211 */ /* 0x000fe200028f0eff */
[----:B------:R-:W4:Y:S01]  /*277a0*/  LDC R11, c[0x0][0x3e8] ;  /* 0x0000fa00ff0b7b82 */ /* 0x000f220000000800 */
[----:B--2---:R-:W-:-:S03]  /*277b0*/  LEA R9, R15, R3, 0x1 ;  /* 0x000000030f097211 */ /* 0x004fc600078e08ff */
[----:B------:R2:W-:Y:S04]  /*277c0*/  STG.E.U16 desc[UR12][R4.64], R31 ;  /* 0x0000001f04007986 */ /* 0x0005e8000c10150c */
[----:B------:R-:W4:Y:S01]  /*277d0*/  LDC R15, c[0x0][0x3e8] ;  /* 0x0000fa00ff0f7b82 */ /* 0x000f220000000800 */
[----:B0-----:R-:W-:-:S04]  /*277e0*/  LEA R6, P5, R3, R2, 0x1 ;  /* 0x0000000203067211 */ /* 0x001fc800078a08ff */
[----:B------:R-:W-:Y:S02]  /*277f0*/  LEA.HI.X.SX32 R7, R3, R0, 0x1, P5 ;  /* 0x0000000003077211 */ /* 0x000fe400028f0eff */
[C---:B--2---:R-:W-:Y:S01]  /*27800*/  LEA R4, P5, R9.reuse, R2, 0x1 ;  /* 0x0000000209047211 */ /* 0x044fe200078a08ff */
[----:B------:R-:W0:Y:S01]  /*27810*/  LDC R30, c[0x0][0x3e8] ;  /* 0x0000fa00ff1e7b82 */ /* 0x000e220000000800 */
[----:B------:R-:W-:Y:S01]  /*27820*/  LEA R3, R16, R9, 0x1 ;  /* 0x0000000910037211 */ /* 0x000fe200078e08ff */
[----:B------:R2:W-:Y:S01]  /*27830*/  STG.E.U16 desc[UR12][R6.64], R69 ;  /* 0x0000004506007986 */ /* 0x0005e2000c10150c */
[----:B------:R-:W-:-:S03]  /*27840*/  LEA.HI.X.SX32 R5, R9, R0, 0x1, P5 ;  /* 0x0000000009057211 */ /* 0x000fc600028f0eff */
[----:B---3--:R-:W-:Y:S02]  /*27850*/  IMAD R9, R18, 0x2, R3 ;  /* 0x0000000212097824 */ /* 0x008fe400078e0203 */
[----:B------:R-:W3:Y:S01]  /*27860*/  LDC R16, c[0x0][0x3e8] ;  /* 0x0000fa00ff107b82 */ /* 0x000ee20000000800 */
[----:B------:R1:W-:Y:S01]  /*27870*/  STG.E.U16 desc[UR12][R4.64], R74 ;  /* 0x0000004a04007986 */ /* 0x0003e2000c10150c */
[----:B--2---:R-:W-:-:S06]  /*27880*/  LEA R6, P5, R3, R2, 0x1 ;  /* 0x0000000203067211 */ /* 0x004fcc00078a08ff */
[----:B------:R-:W2:Y:S01]  /*27890*/  LDC R18, c[0x0][0x3e8] ;  /* 0x0000fa00ff127b82 */ /* 0x000ea20000000800 */
[----:B------:R-:W-:Y:S02]  /*278a0*/  LEA.HI.X.SX32 R7, R3, R0, 0x1, P5 ;  /* 0x0000000003077211 */ /* 0x000fe400028f0eff */
[----:B-1----:R-:W-:-:S05]  /*278b0*/  LEA R4, P5, R9, R2, 0x1 ;  /* 0x0000000209047211 */ /* 0x002fca00078a08ff */
[----:B------:R-:W1:Y:S01]  /*278c0*/  LDC R3, c[0x0][0x3e8] ;  /* 0x0000fa00ff037b82 */ /* 0x000e620000000800 */
[----:B------:R-:W-:Y:S02]  /*278d0*/  LEA R17, R17, R9, 0x1 ;  /* 0x0000000911117211 */ /* 0x000fe400078e08ff */
[----:B------:R-:W-:Y:S01]  /*278e0*/  LEA.HI.X.SX32 R5, R9, R0, 0x1, P5 ;  /* 0x0000000009057211 */ /* 0x000fe200028f0eff */
[----:B------:R0:W-:Y:S04]  /*278f0*/  STG.E.U16 desc[UR12][R6.64], R55 ;  /* 0x0000003706007986 */ /* 0x0001e8000c10150c */
[----:B------:R-:W2:Y:S01]  /*27900*/  LDC R9, c[0x0][0x3e8] ;  /* 0x0000fa00ff097b82 */ /* 0x000ea20000000800 */
[----:B----4-:R-:W-:Y:S01]  /*27910*/  LEA R19, R11, R17, 0x1 ;  /* 0x000000110b137211 */ /* 0x010fe200078e08ff */
[----:B------:R4:W-:Y:S01]  /*27920*/  STG.E.U16 desc[UR12][R4.64], R71 ;  /* 0x0000004704007986 */ /* 0x0009e2000c10150c */
[----:B0-----:R-:W-:-:S05]  /*27930*/  LEA R6, P5, R17, R2, 0x1 ;  /* 0x0000000211067211 */ /* 0x001fca00078a08ff */
[----:B------:R-:W0:Y:S01]  /*27940*/  LDC R11, c[0x0][0x3e8] ;  /* 0x0000fa00ff0b7b82 */ /* 0x000e220000000800 */
[----:B------:R-:W-:Y:S01]  /*27950*/  LEA.HI.X.SX32 R7, R17, R0, 0x1, P5 ;  /* 0x0000000011077211 */ /* 0x000fe200028f0eff */
[----:B------:R-:W-:Y:S01]  /*27960*/  IMAD R17, R15, 0x2, R19 ;  /* 0x000000020f117824 */ /* 0x000fe200078e0213 */
[----:B----4-:R-:W-:-:S05]  /*27970*/  LEA R4, P5, R19, R2, 0x1 ;  /* 0x0000000213047211 */ /* 0x010fca00078a08ff */
[----:B------:R-:W4:Y:S01]  /*27980*/  LDC R15, c[0x0][0x3e8] ;  /* 0x0000fa00ff0f7b82 */ /* 0x000f220000000800 */
[----:B------:R-:W-:Y:S01]  /*27990*/  LEA.HI.X.SX32 R5, R19, R0, 0x1, P5 ;  /* 0x0000000013057211 */ /* 0x000fe200028f0eff */
[----:B------:R1:W-:Y:S01]  /*279a0*/  STG.E.U16 desc[UR12][R6.64], R72 ;  /* 0x0000004806007986 */ /* 0x0003e2000c10150c */
[----:B---3--:R-:W-:-:S05]  /*279b0*/  LEA R19, R16, R17, 0x1 ;  /* 0x0000001110137211 */ /* 0x008fca00078e08ff */
[----:B------:R-:W3:Y:S01]  /*279c0*/  LDC R16, c[0x0][0x3e8] ;  /* 0x0000fa00ff107b82 */ /* 0x000ee20000000800 */
[----:B------:R1:W-:Y:S02]  /*279d0*/  STG.E.U16 desc[UR12][R4.64], R73 ;  /* 0x0000004904007986 */ /* 0x0003e4000c10150c */
[----:B-1----:R-:W-:-:S04]  /*279e0*/  LEA R6, P5, R17, R2, 0x1 ;  /* 0x0000000211067211 */ /* 0x002fc800078a08ff */
[----:B------:R-:W-:Y:S02]  /*279f0*/  LEA.HI.X.SX32 R7, R17, R0, 0x1, P5 ;  /* 0x0000000011077211 */ /* 0x000fe400028f0eff */
[----:B------:R-:W-:Y:S02]  /*27a00*/  LEA R17, R3, R19, 0x1 ;  /* 0x0000001303117211 */ /* 0x000fe400078e08ff */
[C---:B------:R-:W-:Y:S01]  /*27a10*/  LEA R4, P5, R19.reuse, R2, 0x1 ;  /* 0x0000000213047211 */ /* 0x040fe200078a08ff */
[----:B------:R-:W1:Y:S01]  /*27a20*/  LDC R3, c[0x0][0x3e8] ;  /* 0x0000fa00ff037b82 */ /* 0x000e620000000800 */
[----:B------:R0:W-:Y:S02]  /*27a30*/  STG.E.U16 desc[UR12][R6.64], R65 ;  /* 0x0000004106007986 */ /* 0x0001e4000c10150c */
[----:B------:R-:W-:Y:S01]  /*27a40*/  LEA.HI.X.SX32 R5, R19, R0, 0x1, P5 ;  /* 0x0000000013057211 */ /* 0x000fe200028f0eff */
[----:B--2---:R-:W-:-:S04]  /*27a50*/  IMAD R19, R9, 0x2, R17 ;  /* 0x0000000209137824 */ /* 0x004fc800078e0211 */
[----:B------:R-:W2:Y:S01]  /*27a60*/  LDC R9, c[0x0][0x3e8] ;  /* 0x0000fa00ff097b82 */ /* 0x000ea20000000800 */
[----:B------:R0:W-:Y:S02]  /*27a70*/  STG.E.U16 desc[UR12][R4.64], R67 ;  /* 0x0000004304007986 */ /* 0x0001e4000c10150c */
[----:B0-----:R-:W-:-:S04]  /*27a80*/  LEA R6, P5, R17, R2, 0x1 ;  /* 0x0000000211067211 */ /* 0x001fc800078a08ff */
[----:B------:R-:W-:Y:S02]  /*27a90*/  LEA.HI.X.SX32 R7, R17, R0, 0x1, P5 ;  /* 0x0000000011077211 */ /* 0x000fe400028f0eff */
[----:B------:R-:W-:Y:S02]  /*27aa0*/  LEA R17, R11, R19, 0x1 ;  /* 0x000000130b117211 */ /* 0x000fe400078e08ff */
[C---:B------:R-:W-:Y:S01]  /*27ab0*/  LEA R4, P5, R19.reuse, R2, 0x1 ;  /* 0x0000000213047211 */ /* 0x040fe200078a08ff */
[----:B------:R-:W0:Y:S01]  /*27ac0*/  LDC R11, c[0x0][0x3e8] ;  /* 0x0000fa00ff0b7b82 */ /* 0x000e220000000800 */
[----:B------:R3:W-:Y:S02]  /*27ad0*/  STG.E.U16 desc[UR12][R6.64], R68 ;  /* 0x0000004406007986 */ /* 0x0007e4000c10150c */
[----:B------:R-:W-:Y:S02]  /*27ae0*/  LEA.HI.X.SX32 R5, R19, R0, 0x1, P5 ;  /* 0x0000000013057211 */ /* 0x000fe400028f0eff */
[----:B----4-:R-:W-:-:S03]  /*27af0*/  LEA R19, R15, R17, 0x1 ;  /* 0x000000110f137211 */ /* 0x010fc600078e08ff */
[----:B------:R-:W4:Y:S01]  /*27b00*/  LDC R15, c[0x0][0x3e8] ;  /* 0x0000fa00ff0f7b82 */ /* 0x000f220000000800 */
[----:B------:R1:W-:Y:S01]  /*27b10*/  STG.E.U16 desc[UR12][R4.64], R70 ;  /* 0x0000004604007986 */ /* 0x0003e2000c10150c */
[----:B---3--:R-:W-:-:S04]  /*27b20*/  LEA R6, P5, R17, R2, 0x1 ;  /* 0x0000000211067211 */ /* 0x008fc800078a08ff */
[----:B------:R-:W-:Y:S01]  /*27b30*/  LEA.HI.X.SX32 R7, R17, R0, 0x1, P5 ;  /* 0x0000000011077211 */ /* 0x000fe200028f0eff */
[----:B------:R-:W-:Y:S02]  /*27b40*/  IMAD R17, R16, 0x2, R19 ;  /* 0x0000000210117824 */ /* 0x000fe400078e0213 */
[----:B------:R-:W3:Y:S01]  /*27b50*/  LDC R16, c[0x0][0x3e8] ;  /* 0x0000fa00ff107b82 */ /* 0x000ee20000000800 */
[C---:B-1----:R-:W-:Y:S01]  /*27b60*/  LEA R4, P5, R19.reuse, R2, 0x1 ;  /* 0x0000000213047211 */ /* 0x042fe200078a08ff */
[----:B------:R1:W-:Y:S03]  /*27b70*/  STG.E.U16 desc[UR12][R6.64], R61 ;  /* 0x0000003d06007986 */ /* 0x0003e6000c10150c */
[----:B------:R-:W-:Y:S02]  /*27b80*/  LEA.HI.X.SX32 R5, R19, R0, 0x1, P5 ;  /* 0x0000000013057211 */ /* 0x000fe400028f0eff */
[----:B------:R-:W-:-:S02]  /*27b90*/  LEA R19, R3, R17, 0x1 ;  /* 0x0000001103137211 */ /* 0x000fc400078e08ff */
[----:B------:R-:W3:Y:S01]  /*27ba0*/  LDC R3, c[0x0][0x3e8] ;  /* 0x0000fa00ff037b82 */ /* 0x000ee20000000800 */
[----:B------:R2:W-:Y:S01]  /*27bb0*/  STG.E.U16 desc[UR12][R4.64], R63 ;  /* 0x0000003f04007986 */ /* 0x0005e2000c10150c */
[----:B-1----:R-:W-:-:S04]  /*27bc0*/  LEA R6, P5, R17, R2, 0x1 ;  /* 0x0000000211067211 */ /* 0x002fc800078a08ff */
[----:B------:R-:W-:Y:S02]  /*27bd0*/  LEA.HI.X.SX32 R7, R17, R0, 0x1, P5 ;  /* 0x0000000011077211 */ /* 0x000fe400028f0eff */
[----:B--2---:R-:W-:Y:S02]  /*27be0*/  LEA R17, R9, R19, 0x1 ;  /* 0x0000001309117211 */ /* 0x004fe400078e08ff */
[C---:B------:R-:W-:Y:S01]  /*27bf0*/  LEA R4, P5, R19.reuse, R2, 0x1 ;  /* 0x0000000213047211 */ /* 0x040fe200078a08ff */
[----:B------:R-:W1:Y:S01]  /*27c00*/  LDC R9, c[0x0][0x3e8] ;  /* 0x0000fa00ff097b82 */ /* 0x000e620000000800 */
[----:B------:R2:W-:Y:S02]  /*27c10*/  STG.E.U16 desc[UR12][R6.64], R64 ;  /* 0x0000004006007986 */ /* 0x0005e4000c10150c */
[----:B------:R-:W-:Y:S01]  /*27c20*/  LEA.HI.X.SX32 R5, R19, R0, 0x1, P5 ;  /* 0x0000000013057211 */ /* 0x000fe200028f0eff */
[----:B0-----:R-:W-:-:S04]  /*27c30*/  IMAD R19, R11, 0x2, R17 ;  /* 0x000000020b137824 */ /* 0x001fc800078e0211 */
[----:B------:R-:W0:Y:S01]  /*27c40*/  LDC R11, c[0x0][0x3e8] ;  /* 0x0000fa00ff0b7b82 */ /* 0x000e220000000800 */
[----:B------:R4:W-:Y:S01]  /*27c50*/  STG.E.U16 desc[UR12][R4.64], R66 ;  /* 0x0000004204007986 */ /* 0x0009e2000c10150c */
[----:B--2---:R-:W-:-:S04]  /*27c60*/  LEA R6, P5, R17, R2, 0x1 ;  /* 0x0000000211067211 */ /* 0x004fc800078a08ff */
[----:B------:R-:W-:Y:S02]  /*27c70*/  LEA.HI.X.SX32 R7, R17, R0, 0x1, P5 ;  /* 0x0000000011077211 */ /* 0x000fe400028f0eff */
[----:B----4-:R-:W-:Y:S02]  /*27c80*/  LEA R17, R15, R19, 0x1 ;  /* 0x000000130f117211 */ /* 0x010fe400078e08ff */
[C---:B------:R-:W-:Y:S01]  /*27c90*/  LEA R4, P5, R19.reuse, R2, 0x1 ;  /* 0x0000000213047211 */ /* 0x040fe200078a08ff */
[----:B------:R-:W2:Y:S01]  /*27ca0*/  LDC R15, c[0x0][0x3e8] ;  /* 0x0000fa00ff0f7b82 */ /* 0x000ea20000000800 */
[----:B------:R4:W-:Y:S02]  /*27cb0*/  STG.E.U16 desc[UR12][R6.64], R58 ;  /* 0x0000003a06007986 */ /* 0x0009e4000c10150c */
[----:B------:R-:W-:Y:S02]  /*27cc0*/  LEA.HI.X.SX32 R5, R19, R0, 0x1, P5 ;  /* 0x0000000013057211 */ /* 0x000fe400028f0eff */
[----:B---3--:R-:W-:-:S03]  /*27cd0*/  LEA R19, R16, R17, 0x1 ;  /* 0x0000001110137211 */ /* 0x008fc600078e08ff */
[----:B------:R-:W3:Y:S01]  /*27ce0*/  LDC R16, c[0x0][0x3e8] ;  /* 0x0000fa00ff107b82 */ /* 0x000ee20000000800 */
[----:B------:R1:W-:Y:S01]  /*27cf0*/  STG.E.U16 desc[UR12][R4.64], R59 ;  /* 0x0000003b04007986 */ /* 0x0003e2000c10150c */
[----:B----4-:R-:W-:Y:S01]  /*27d00*/  LEA R6, P5, R17, R2, 0x1 ;  /* 0x0000000211067211 */ /* 0x010fe200078a08ff */
[----:B------:R-:W-:-:S03]  /*27d10*/  IMAD R3, R3, 0x2, R19 ;  /* 0x0000000203037824 */ /* 0x000fc600078e0213 */
[----:B------:R-:W-:Y:S02]  /*27d20*/  LEA.HI.X.SX32 R7, R17, R0, 0x1, P5 ;  /* 0x0000000011077211 */ /* 0x000fe400028f0eff */
[----:B-1----:R-:W-:-:S03]  /*27d30*/  LEA R4, P5, R19, R2, 0x1 ;  /* 0x0000000213047211 */ /* 0x002fc600078a08ff */
[----:B------:R1:W-:Y:S01]  /*27d40*/  STG.E.U16 desc[UR12][R6.64], R60 ;  /* 0x0000003c06007986 */ /* 0x0003e2000c10150c */
[----:B------:R-:W-:Y:S02]  /*27d50*/  LEA R9, R9, R3, 0x1 ;  /* 0x0000000309097211 */ /* 0x000fe400078e08ff */
[----:B------:R-:W-:Y:S02]  /*27d60*/  LEA.HI.X.SX32 R5, R19, R0, 0x1, P5 ;  /* 0x0000000013057211 */ /* 0x000fe400028f0eff */
[----:B0-----:R-:W-:-:S03]  /*27d70*/  LEA R11, R11, R9, 0x1 ;  /* 0x000000090b0b7211 */ /* 0x001fc600078e08ff */
[----:B------:R0:W-:Y:S01]  /*27d80*/  STG.E.U16 desc[UR12][R4.64], R62 ;  /* 0x0000003e04007986 */ /* 0x0001e2000c10150c */
[----:B-1----:R-:W-:-:S04]  /*27d90*/  LEA R6, P5, R3, R2, 0x1 ;  /* 0x0000000203067211 */ /* 0x002fc800078a08ff */
[----:B------:R-:W-:Y:S02]  /*27da0*/  LEA.HI.X.SX32 R7, R3, R0, 0x1, P5 ;  /* 0x0000000003077211 */ /* 0x000fe400028f0eff */
[----:B0-----:R-:W-:-:S03]  /*27db0*/  LEA R4, P5, R9, R2, 0x1 ;  /* 0x0000000209047211 */ /* 0x001fc600078a08ff */
[----:B------:R0:W-:Y:S01]  /*27dc0*/  STG.E.U16 desc[UR12][R6.64], R56 ;  /* 0x0000003806007986 */ /* 0x0001e2000c10150c */
[----:B--2---:R-:W-:Y:S01]  /*27dd0*/  IMAD R15, R15, 0x2, R11 ;  /* 0x000000020f0f7824 */ /* 0x004fe200078e020b */
[----:B------:R-:W-:-:S04]  /*27de0*/  LEA.HI.X.SX32 R5, R9, R0, 0x1, P5 ;  /* 0x0000000009057211 */ /* 0x000fc800028f0eff */
[----:B---3--:R-:W-:Y:S01]  /*27df0*/  LEA R3, R16, R15, 0x1 ;  /* 0x0000000f10037211 */ /* 0x008fe200078e08ff */
[----:B------:R1:W-:Y:S01]  /*27e00*/  STG.E.U16 desc[UR12][R4.64], R57 ;  /* 0x0000003904007986 */ /* 0x0003e2000c10150c */
[----:B------:R-:W2:Y:S01]  /*27e10*/  LDC R16, c[0x0][0x3e8] ;  /* 0x0000fa00ff107b82 */ /* 0x000ea20000000800 */
[----:B0-----:R-:W-:-:S04]  /*27e20*/  LEA R6, P5, R11, R2, 0x1 ;  /* 0x000000020b067211 */ /* 0x001fc800078a08ff */
[----:B------:R-:W-:Y:S02]  /*27e30*/  LEA.HI.X.SX32 R7, R11, R0, 0x1, P5 ;  /* 0x000000000b077211 */ /* 0x000fe400028f0eff */
[----:B-1----:R-:W-:-:S03]  /*27e40*/  LEA R4, P5, R15, R2, 0x1 ;  /* 0x000000020f047211 */ /* 0x002fc600078a08ff */
[----:B------:R0:W-:Y:S01]  /*27e50*/  STG.E.U16 desc[UR12][R6.64], R38 ;  /* 0x0000002606007986 */ /* 0x0001e2000c10150c */
[----:B------:R-:W-:Y:S02]  /*27e60*/  LEA R9, R18, R3, 0x1 ;  /* 0x0000000312097211 */ /* 0x000fe400078e08ff */
[----:B------:R-:W-:Y:S01]  /*27e70*/  LEA.HI.X.SX32 R5, R15, R0, 0x1, P5 ;  /* 0x000000000f057211 */ /* 0x000fe200028f0eff */
[----:B------:R-:W1:Y:S04]  /*27e80*/  LDC R18, c[0x0][0x3e8] ;  /* 0x0000fa00ff127b82 */ /* 0x000e680000000800 */
[----:B------:R3:W-:Y:S01]  /*27e90*/  STG.E.U16 desc[UR12][R4.64], R33 ;  /* 0x0000002104007986 */ /* 0x0007e2000c10150c */
[----:B0-----:R-:W-:-:S04]  /*27ea0*/  LEA R6, P5, R3, R2, 0x1 ;  /* 0x0000000203067211 */ /* 0x001fc800078a08ff */
[----:B------:R-:W-:Y:S01]  /*27eb0*/  LEA.HI.X.SX32 R7, R3, R0, 0x1, P5 ;  /* 0x0000000003077211 */ /* 0x000fe200028f0eff */
[----:B------:R-:W-:Y:S02]  /*27ec0*/  IMAD R3, R20, 0x2, R9 ;  /* 0x0000000214037824 */ /* 0x000fe400078e0209 */
[----:B------:R-:W0:Y:S01]  /*27ed0*/  LDC R20, c[0x0][0x3e8] ;  /* 0x0000fa00ff147b82 */ /* 0x000e220000000800 */
[C---:B---3--:R-:W-:Y:S01]  /*27ee0*/  LEA R4, P5, R9.reuse, R2, 0x1 ;  /* 0x0000000209047211 */ /* 0x048fe200078a08ff */
[----:B------:R3:W-:Y:S03]  /*27ef0*/  STG.E.U16 desc[UR12][R6.64], R42 ;  /* 0x0000002a06007986 */ /* 0x0007e6000c10150c */
[----:B------:R-:W-:Y:S02]  /*27f00*/  LEA.HI.X.SX32 R5, R9, R0, 0x1, P5 ;  /* 0x0000000009057211 */ /* 0x000fe400028f0eff */
[----:B------:R-:W-:-:S02]  /*27f10*/  LEA R9, R22, R3, 0x1 ;  /* 0x0000000316097211 */ /* 0x000fc400078e08ff */
[----:B------:R-:W4:Y:S01]  /*27f20*/  LDC R22, c[0x0][0x3e8] ;  /* 0x0000fa00ff167b82 */ /* 0x000f220000000800 */
[----:B------:R2:W-:Y:S01]  /*27f30*/  STG.E.U16 desc[UR12][R4.64], R41 ;  /* 0x0000002904007986 */ /* 0x0005e2000c10150c */
[----:B---3--:R-:W-:-:S04]  /*27f40*/  LEA R6, P5, R3, R2, 0x1 ;  /* 0x0000000203067211 */ /* 0x008fc800078a08ff */
[----:B------:R-:W-:Y:S02]  /*27f50*/  LEA.HI.X.SX32 R7, R3, R0, 0x1, P5 ;  /* 0x0000000003077211 */ /* 0x000fe400028f0eff */
[----:B------:R-:W-:Y:S02]  /*27f60*/  LEA R3, R24, R9, 0x1 ;  /* 0x0000000918037211 */ /* 0x000fe400078e08ff */
[C---:B--2---:R-:W-:Y:S01]  /*27f70*/  LEA R4, P5, R9.reuse, R2, 0x1 ;  /* 0x0000000209047211 */ /* 0x044fe200078a08ff */
[----:B------:R-:W2:Y:S01]  /*27f80*/  LDC R24, c[0x0][0x3e8] ;  /* 0x0000fa00ff187b82 */ /* 0x000ea20000000800 */
[----:B------:R3:W-:Y:S02]  /*27f90*/  STG.E.U16 desc[UR12][R6.64], R40 ;  /* 0x0000002806007986 */ /* 0x0007e4000c10150c */
[----:B------:R-:W-:Y:S01]  /*27fa0*/  LEA.HI.X.SX32 R5, R9, R0, 0x1, P5 ;  /* 0x0000000009057211 */ /* 0x000fe200028f0eff */
[----:B------:R-:W-:-:S04]  /*27fb0*/  IMAD R9, R16, 0x2, R3 ;  /* 0x0000000210097824 */ /* 0x000fc800078e0203 */
[----:B------:R-:W2:Y:S01]  /*27fc0*/  LDC R16, c[0x0][0x3e8] ;  /* 0x0000fa00ff107b82 */ /* 0x000ea20000000800 */
[----:B------:R1:W-:Y:S01]  /*27fd0*/  STG.E.U16 desc[UR12][R4.64], R39 ;  /* 0x0000002704007986 */ /* 0x0003e2000c10150c */
[----:B---3--:R-:W-:-:S04]  /*27fe0*/  LEA R6, P5, R3, R2, 0x1 ;  /* 0x0000000203067211 */ /* 0x008fc800078a08ff */
[----:B------:R-:W-:Y:S02]  /*27ff0*/  LEA.HI.X.SX32 R7, R3, R0, 0x1, P5 ;  /* 0x0000000003077211 */ /* 0x000fe400028f0eff */
[----:B-1----:R-:W-:Y:S02]  /*28000*/  LEA R3, R18, R9, 0x1 ;  /* 0x0000000912037211 */ /* 0x002fe400078e08ff */
[C---:B------:R-:W-:Y:S01]  /*28010*/  LEA R4, P5, R9.reuse, R2, 0x1 ;  /* 0x0000000209047211 */ /* 0x040fe200078a08ff */
[----:B------:R-:W1:Y:S01]  /*28020*/  LDC R18, c[0x0][0x3e8] ;  /* 0x0000fa00ff127b82 */ /* 0x000e620000000800 */
[----:B------:R3:W-:Y:S02]  /*28030*/  STG.E.U16 desc[UR12][R6.64], R46 ;  /* 0x0000002e06007986 */ /* 0x0007e4000c10150c */
[----:B------:R-:W-:Y:S02]  /*28040*/  LEA.HI.X.SX32 R5, R9, R0, 0x1, P5 ;  /* 0x0000000009057211 */ /* 0x000fe400028f0eff */
[----:B0-----:R-:W-:-:S03]  /*28050*/  LEA R9, R20, R3, 0x1 ;  /* 0x0000000314097211 */ /* 0x001fc600078e08ff */
[----:B------:R-:W0:Y:S01]  /*28060*/  LDC R20, c[0x0][0x3e8] ;  /* 0x0000fa00ff147b82 */ /* 0x000e220000000800 */
[----:B------:R4:W-:Y:S01]  /*28070*/  STG.E.U16 desc[UR12][R4.64], R45 ;  /* 0x0000002d04007986 */ /* 0x0009e2000c10150c */
[----:B---3--:R-:W-:-:S04]  /*28080*/  LEA R6, P5, R3, R2, 0x1 ;  /* 0x0000000203067211 */ /* 0x008fc800078a08ff */
[----:B------:R-:W-:Y:S01]  /*28090*/  LEA.HI.X.SX32 R7, R3, R0, 0x1, P5 ;  /* 0x0000000003077211 */ /* 0x000fe200028f0eff */
[----:B----4-:R-:W-:Y:S02]  /*280a0*/  IMAD R3, R22, 0x2, R9 ;  /* 0x0000000216037824 */ /* 0x010fe400078e0209 */
[----:B------:R-:W3:Y:S01]  /*280b0*/  LDC R22, c[0x0][0x3e8] ;  /* 0x0000fa00ff167b82 */ /* 0x000ee20000000800 */
[C---:B------:R-:W-:Y:S01]  /*280c0*/  LEA R4, P5, R9.reuse, R2, 0x1 ;  /* 0x0000000209047211 */ /* 0x040fe200078a08ff */
[----:B------:R4:W-:Y:S03]  /*280d0*/  STG.E.U16 desc[UR12][R6.64], R44 ;  /* 0x0000002c06007986 */ /* 0x0009e6000c10150c */
[----:B------:R-:W-:Y:S02]  /*280e0*/  LEA.HI.X.SX32 R5, R9, R0, 0x1, P5 ;  /* 0x0000000009057211 */ /* 0x000fe400028f0eff */
[----:B--2---:R-:W-:-:S02]  /*280f0*/  LEA R9, R24, R3, 0x1 ;  /* 0x0000000318097211 */ /* 0x004fc400078e08ff */
[----:B------:R-:W2:Y:S01]  /*28100*/  LDC R24, c[0x0][0x3e8] ;  /* 0x0000fa00ff187b82 */ /* 0x000ea20000000800 */
[----:B------:R1:W-:Y:S01]  /*28110*/  STG.E.U16 desc[UR12][R4.64], R43 ;  /* 0x0000002b04007986 */ /* 0x0003e2000c10150c */
[----:B----4-:R-:W-:-:S04]  /*28120*/  LEA R6, P5, R3, R2, 0x1 ;  /* 0x0000000203067211 */ /* 0x010fc800078a08ff */
[----:B------:R-:W-:Y:S02]  /*28130*/  LEA.HI.X.SX32 R7, R3, R0, 0x1, P5 ;  /* 0x0000000003077211 */ /* 0x000fe400028f0eff */
[----:B------:R-:W-:Y:S02]  /*28140*/  LEA R3, R16, R9, 0x1 ;  /* 0x0000000910037211 */ /* 0x000fe400078e08ff */
[C---:B-1----:R-:W-:Y:S01]  /*28150*/  LEA R4, P5, R9.reuse, R2, 0x1 ;  /* 0x0000000209047211 */ /* 0x042fe200078a08ff */
[----:B------:R-:W1:Y:S01]  /*28160*/  LDC R16, c[0x0][0x3e8] ;  /* 0x0000fa00ff107b82 */ /* 0x000e620000000800 */
[----:B------:R4:W-:Y:S02]  /*28170*/  STG.E.U16 desc[UR12][R6.64], R50 ;  /* 0x0000003206007986 */ /* 0x0009e4000c10150c */
[----:B------:R-:W-:Y:S01]  /*28180*/  LEA.HI.X.SX32 R5, R9, R0, 0x1, P5 ;  /* 0x0000000009057211 */ /* 0x000fe200028f0eff */
[----:B------:R-:W-:-:S04]  /*28190*/  IMAD R9, R18, 0x2, R3 ;  /* 0x0000000212097824 */ /* 0x000fc800078e0203 */
[----:B------:R-:W1:Y:S01]  /*281a0*/  LDC R18, c[0x0][0x3e8] ;  /* 0x0000fa00ff127b82 */ /* 0x000e620000000800 */
[----:B------:R0:W-:Y:S01]  /*281b0*/  STG.E.U16 desc[UR12][R4.64], R49 ;  /* 0x0000003104007986 */ /* 0x0001e2000c10150c */
[----:B----4-:R-:W-:-:S04]  /*281c0*/  LEA R6, P5, R3, R2, 0x1 ;  /* 0x0000000203067211 */ /* 0x010fc800078a08ff */
[----:B------:R-:W-:Y:S02]  /*281d0*/  LEA.HI.X.SX32 R7, R3, R0, 0x1, P5 ;  /* 0x0000000003077211 */ /* 0x000fe400028f0eff */
[----:B0-----:R-:W-:Y:S02]  /*281e0*/  LEA R3, R20, R9, 0x1 ;  /* 0x0000000914037211 */ /* 0x001fe400078e08ff */
[C---:B------:R-:W-:Y:S01]  /*281f0*/  LEA R4, P5, R9.reuse, R2, 0x1 ;  /* 0x0000000209047211 */ /* 0x040fe200078a08ff */
[----:B------:R-:W0:Y:S01]  /*28200*/  LDC R20, c[0x0][0x3e8] ;  /* 0x0000fa00ff147b82 */ /* 0x000e220000000800 */
[----:B------:R4:W-:Y:S02]  /*28210*/  STG.E.U16 desc[UR12][R6.64], R48 ;  /* 0x0000003006007986 */ /* 0x0009e4000c10150c */
[----:B------:R-:W-:Y:S02]  /*28220*/  LEA.HI.X.SX32 R5, R9, R0, 0x1, P5 ;  /* 0x0000000009057211 */ /* 0x000fe400028f0eff */
[----:B---3--:R-:W-:-:S03]  /*28230*/  LEA R9, R22, R3, 0x1 ;  /* 0x0000000316097211 */ /* 0x008fc600078e08ff */
[----:B------:R-:W3:Y:S01]  /*28240*/  LDC R22, c[0x0][0x3e8] ;  /* 0x0000fa00ff167b82 */ /* 0x000ee20000000800 */
[----:B------:R2:W-:Y:S01]  /*28250*/  STG.E.U16 desc[UR12][R4.64], R47 ;  /* 0x0000002f04007986 */ /* 0x0005e2000c10150c */
[----:B----4-:R-:W-:-:S04]  /*28260*/  LEA R6, P5, R3, R2, 0x1 ;  /* 0x0000000203067211 */ /* 0x010fc800078a08ff */
[----:B------:R-:W-:Y:S01]  /*28270*/  LEA.HI.X.SX32 R7, R3, R0, 0x1, P5 ;  /* 0x0000000003077211 */ /* 0x000fe200028f0eff */
[----:B--2---:R-:W-:Y:S02]  /*28280*/  IMAD R3, R24, 0x2, R9 ;  /* 0x0000000218037824 */ /* 0x004fe400078e0209 */
[----:B------:R-:W2:Y:S01]  /*28290*/  LDC R24, c[0x0][0x3e8] ;  /* 0x0000fa00ff187b82 */ /* 0x000ea20000000800 */
[C---:B------:R-:W-:Y:S01]  /*282a0*/  LEA R4, P5, R9.reuse, R2, 0x1 ;  /* 0x0000000209047211 */ /* 0x040fe200078a08ff */
[----:B------:R4:W-:Y:S03]  /*282b0*/  STG.E.U16 desc[UR12][R6.64], R53 ;  /* 0x0000003506007986 */ /* 0x0009e6000c10150c */
[----:B------:R-:W-:Y:S02]  /*282c0*/  LEA.HI.X.SX32 R5, R9, R0, 0x1, P5 ;  /* 0x0000000009057211 */ /* 0x000fe400028f0eff */
[----:B-1----:R-:W-:-:S02]  /*282d0*/  LEA R9, R16, R3, 0x1 ;  /* 0x0000000310097211 */ /* 0x002fc400078e08ff */
[----:B----4-:R-:W-:-:S04]  /*282e0*/  LEA R6, P5, R3, R2, 0x1 ;  /* 0x0000000203067211 */ /* 0x010fc800078a08ff */
[----:B------:R-:W-:Y:S02]  /*282f0*/  LEA.HI.X.SX32 R7, R3, R0, 0x1, P5 ;  /* 0x0000000003077211 */ /* 0x000fe400028f0eff */
[C---:B------:R-:W-:Y:S02]  /*28300*/  LEA R16, P5, R9.reuse, R2, 0x1 ;  /* 0x0000000209107211 */ /* 0x040fe400078a08ff */
[----:B------:R-:W-:Y:S01]  /*28310*/  LEA R3, R18, R9, 0x1 ;  /* 0x0000000912037211 */ /* 0x000fe200078e08ff */
[----:B------:R1:W-:Y:S01]  /*28320*/  STG.E.U16 desc[UR12][R4.64], R52 ;  /* 0x0000003404007986 */ /* 0x0003e2000c10150c */
[----:B------:R-:W-:-:S03]  /*28330*/  LEA.HI.X.SX32 R17, R9, R0, 0x1, P5 ;  /* 0x0000000009117211 */ /* 0x000fc600028f0eff */
[----:B0-----:R-:W-:Y:S01]  /*28340*/  IMAD R9, R20, 0x2, R3 ;  /* 0x0000000214097824 */ /* 0x001fe200078e0203 */
[----:B------:R0:W-:Y:S01]  /*28350*/  STG.E.U16 desc[UR12][R6.64], R51 ;  /* 0x0000003306007986 */ /* 0x0001e2000c10150c */
[----:B------:R-:W4:Y:S01]  /*28360*/  LDC R20, c[0x0][0x3e8] ;  /* 0x0000fa00ff147b82 */ /* 0x000f220000000800 */
[----:B-1----:R-:W-:-:S04]  /*28370*/  LEA R4, P5, R3, R2, 0x1 ;  /* 0x0000000203047211 */ /* 0x002fc800078a08ff */
[----:B------:R-:W-:Y:S02]  /*28380*/  LEA.HI.X.SX32 R5, R3, R0, 0x1, P5 ;  /* 0x0000000003057211 */ /* 0x000fe400028f0eff */
[C---:B0-----:R-:W-:Y:S02]  /*28390*/  LEA R6, P5, R9.reuse, R2, 0x1 ;  /* 0x0000000209067211 */ /* 0x041fe400078a08ff */
[----:B---3--:R-:W-:Y:S02]  /*283a0*/  LEA R3, R22, R9, 0x1 ;  /* 0x0000000916037211 */ /* 0x008fe400078e08ff */
[----:B------:R-:W-:Y:S02]  /*283b0*/  LEA.HI.X.SX32 R7, R9, R0, 0x1, P5 ;  /* 0x0000000009077211 */ /* 0x000fe400028f0eff */
[C---:B------:R-:W-:Y:S02]  /*283c0*/  LEA R18, P5, R3.reuse, R2, 0x1 ;  /* 0x0000000203127211 */ /* 0x040fe400078a08ff */
[----:B------:R-:W-:Y:S01]  /*283d0*/  LEA R9, R26, R3, 0x1 ;  /* 0x000000031a097211 */ /* 0x000fe200078e08ff */
[----:B------:R0:W-:Y:S01]  /*283e0*/  STG.E.U16 desc[UR12][R16.64], R54 ;  /* 0x0000003610007986 */ /* 0x0001e2000c10150c */
[----:B------:R-:W-:-:S03]  /*283f0*/  LEA.HI.X.SX32 R19, R3, R0, 0x1, P5 ;  /* 0x0000000003137211 */ /* 0x000fc600028f0eff */
[----:B--2---:R-:W-:Y:S01]  /*28400*/  IMAD R3, R24, 0x2, R9 ;  /* 0x0000000218037824 */ /* 0x004fe200078e0209 */
[----:B------:R1:W-:Y:S01]  /*28410*/  STG.E.U16 desc[UR12][R4.64], R36 ;  /* 0x0000002404007986 */ /* 0x0003e2000c10150c */
[----:B0-----:R-:W-:-:S04]  /*28420*/  LEA R16, P5, R9, R2, 0x1 ;  /* 0x0000000209107211 */ /* 0x001fc800078a08ff */
[----:B------:R-:W-:Y:S02]  /*28430*/  LEA.HI.X.SX32 R17, R9, R0, 0x1, P5 ;  /* 0x0000000009117211 */ /* 0x000fe400028f0eff */
[C---:B-1----:R-:W-:Y:S02]  /*28440*/  LEA R4, P5, R3.reuse, R2, 0x1 ;  /* 0x0000000203047211 */ /* 0x042fe400078a08ff */
[----:B------:R-:W-:Y:S01]  /*28450*/  LEA R9, R28, R3, 0x1 ;  /* 0x000000031c097211 */ /* 0x000fe200078e08ff */
[----:B------:R0:W-:Y:S01]  /*28460*/  STG.E.U16 desc[UR12][R6.64], R35 ;  /* 0x0000002306007986 */ /* 0x0001e2000c10150c */
[----:B------:R-:W-:Y:S02]  /*28470*/  LEA.HI.X.SX32 R5, R3, R0, 0x1, P5 ;  /* 0x0000000003057211 */ /* 0x000fe400028f0eff */
[----:B------:R-:W-:Y:S01]  /*28480*/  LEA R3, R30, R9, 0x1 ;  /* 0x000000091e037211 */ /* 0x000fe200078e08ff */
[----:B------:R1:W-:Y:S01]  /*28490*/  STG.E.U16 desc[UR12][R18.64], R34 ;  /* 0x0000002212007986 */ /* 0x0003e2000c10150c */
[----:B------:R-:W-:Y:S01]  /*284a0*/  PRMT R12, R12, 0x7632, R12 ;  /* 0x000076320c0c7816 */ /* 0x000fe2000000000c */
[----:B------:R-:W2:Y:S01]  /*284b0*/  LDC.64 R30, c[0x0][0x3a0] ;  /* 0x0000e800ff1e7b82 */ /* 0x000ea20000000a00 */
[----:B0-----:R-:W-:-:S04]  /*284c0*/  LEA R6, P5, R9, R2, 0x1 ;  /* 0x0000000209067211 */ /* 0x001fc800078a08ff */
[----:B------:R-:W-:Y:S01]  /*284d0*/  LEA.HI.X.SX32 R7, R9, R0, 0x1, P5 ;  /* 0x0000000009077211 */ /* 0x000fe200028f0eff */
[----:B----4-:R-:W-:Y:S01]  /*284e0*/  IMAD R9, R20, 0x2, R3 ;  /* 0x0000000214097824 */ /* 0x010fe200078e0203 */
[----:B-1----:R-:W-:-:S04]  /*284f0*/  LEA R18, P5, R3, R2, 0x1 ;  /* 0x0000000203127211 */ /* 0x002fc800078a08ff */
[----:B------:R-:W-:Y:S02]  /*28500*/  LEA.HI.X.SX32 R19, R3, R0, 0x1, P5 ;  /* 0x0000000003137211 */ /* 0x000fe400028f0eff */
[----:B------:R-:W-:Y:S02]  /*28510*/  LEA R2, P5, R9, R2, 0x1 ;  /* 0x0000000209027211 */ /* 0x000fe400078a08ff */
[----:B------:R-:W-:Y:S02]  /*28520*/  PRMT R13, R13, 0x7632, R13 ;  /* 0x000076320d0d7816 */ /* 0x000fe4000000000d */
[----:B------:R-:W-:Y:S01]  /*28530*/  PRMT R14, R14, 0x7632, R14 ;  /* 0x000076320e0e7816 */ /* 0x000fe2000000000e */
[----:B------:R0:W-:Y:S01]  /*28540*/  STG.E.U16 desc[UR12][R16.64], R10 ;  /* 0x0000000a10007986 */ /* 0x0001e2000c10150c */
[----:B------:R-:W-:-:S03]  /*28550*/  LEA.HI.X.SX32 R3, R9, R0, 0x1, P5 ;  /* 0x0000000009037211 */ /* 0x000fc600028f0eff */
[----:B------:R1:W-:Y:S01]  /*28560*/  STG.E.U16 desc[UR12][R4.64], R12 ;  /* 0x0000000c04007986 */ /* 0x0003e2000c10150c */
[----:B------:R-:W-:-:S03]  /*28570*/  FFMA R9, R125, 0.69314718246459960938, R123 ;  /* 0x3f3172187d097823 */ /* 0x000fc6000000007b */
[----:B------:R3:W-:Y:S04]  /*28580*/  STG.E.U16 desc[UR12][R6.64], R13 ;  /* 0x0000000d06007986 */ /* 0x0007e8000c10150c */
[----:B------:R-:W-:Y:S01]  /*28590*/  STG.E.U16 desc[UR12][R18.64], R14 ;  /* 0x0000000e12007986 */ /* 0x000fe2000c10150c */
[----:B0-----:R-:W-:-:S03]  /*285a0*/  FFMA R10, R124, 0.69314718246459960938, R122 ;  /* 0x3f3172187c0a7823 */ /* 0x001fc6000000007a */
[----:B------:R-:W-:Y:S04]  /*285b0*/  STG.E.U16 desc[UR12][R2.64], R8 ;  /* 0x0000000802007986 */ /* 0x000fe8000c10150c */
        /* <DEDUP_REMOVED lines=11> */
[----:B------:R-:W-:-:S03]  /*28670*/  SHF.L.U32 R107, R107, 0x2, RZ ;  /* 0x000000026b6b7819 */ /* 0x000fc600000006ff */
[----:B------:R-:W2:Y:S01]  /*28680*/  LDL.LU R102, [R1+0x1b4] ;  /* 0x0001b40001667983 */ /* 0x000ea20000300800 */
[----:B-1----:R-:W-:-:S03]  /*28690*/  FFMA R4, R96, 0.69314718246459960938, R99 ;  /* 0x3f31721860047823 */ /* 0x002fc60000000063 */
[----:B------:R-:W2:Y:S04]  /*286a0*/  LDL.LU R103, [R1+0x168] ;  /* 0x0001680001677983 */ /* 0x000ea80000300800 */
[----:B------:R-:W2:Y:S01]  /*286b0*/  LDL.LU R100, [R1+0x1b0] ;  /* 0x0001b00001647983 */ /* 0x000ea20000300800 */
[----:B------:R-:W-:-:S03]  /*286c0*/  FFMA R5, R110, 0.69314718246459960938, R97 ;  /* 0x3f3172186e057823 */ /* 0x000fc60000000061 */
[----:B------:R-:W2:Y:S01]  /*286d0*/  LDL.LU R101, [R1+0x170] ;  /* 0x0001700001657983 */ /* 0x000ea20000300800 */
[----:B---3--:R-:W-:-:S03]  /*286e0*/  FFMA R6, R108, 0.69314718246459960938, R111 ;  /* 0x3f3172186c067823 */ /* 0x008fc6000000006f */
[----:B------:R-:W3:Y:S01]  /*286f0*/  LDL.LU R98, [R1+0x1ac] ;  /* 0x0001ac0001627983 */ /* 0x000ee20000300800 */
[----:B------:R-:W-:Y:S01]  /*28700*/  FFMA R7, R106, 0.69314718246459960938, R109 ;  /* 0x3f3172186a077823 */ /* 0x000fe2000000006d */
[----:B------:R-:W-:Y:S01]  /*28710*/  LOP3.LUT R28, R107, 0x70, RZ, 0xc0, !PT ;  /* 0x000000706b1c7812 */ /* 0x000fe200078ec0ff */
[----:B------:R-:W-:Y:S06]  /*28720*/  BAR.SYNC.DEFER_BLOCKING 0x0 ;  /* 0x0000000000007b1d */ /* 0x000fec0000010000 */
[----:B------:R-:W3:Y:S04]  /*28730*/  LDL.LU R99, [R1+0x174] ;  /* 0x0001740001637983 */ /* 0x000ee80000300800 */
[----:B------:R-:W3:Y:S04]  /*28740*/  LDL.LU R96, [R1+0x1a8] ;  /* 0x0001a80001607983 */ /* 0x000ee80000300800 */
[----:B------:R-:W3:Y:S04]  /*28750*/  LDL.LU R97, [R1+0x178] ;  /* 0x0001780001617983 */ /* 0x000ee80000300800 */
[----:B------:R-:W3:Y:S04]  /*28760*/  LDL.LU R110, [R1+0x1a4] ;  /* 0x0001a400016e7983 */ /* 0x000ee80000300800 */
[----:B------:R-:W3:Y:S04]  /*28770*/  LDL.LU R111, [R1+0x130] ;  /* 0x00013000016f7983 */ /* 0x000ee80000300800 */
[----:B------:R-:W3:Y:S04]  /*28780*/  LDL.LU R108, [R1+0x1a0] ;  /* 0x0001a000016c7983 */ /* 0x000ee80000300800 */
[----:B------:R-:W3:Y:S04]  /*28790*/  LDL.LU R109, [R1+0x124] ;  /* 0x00012400016d7983 */ /* 0x000ee80000300800 */
[----:B------:R0:W-:Y:S04]  /*287a0*/  STS.128 [R28+UR6], R4 ;  /* 0x000000041c007988 */ /* 0x0001e80008000c06 */
[----:B------:R-:W3:Y:S04]  /*287b0*/  LDL.LU R106, [R1+0x40] ;  /* 0x00004000016a7983 */ /* 0x000ee80000300800 */
[----:B------:R-:W3:Y:S01]  /*287c0*/  LDL.LU R107, [R1+0x19c] ;  /* 0x00019c00016b7983 */ /* 0x000ee20000300800 */
[----:B0-----:R-:W-:Y:S01]  /*287d0*/  FFMA R4, R105, 0.69314718246459960938, R104 ;  /* 0x3f31721869047823 */ /* 0x001fe20000000068 */
[----:B------:R-:W-:-:S02]  /*287e0*/  FFMA R5, R120, 0.69314718246459960938, R119 ;  /* 0x3f31721878057823 */ /* 0x000fc40000000077 */
[----:B------:R-:W3:Y:S01]  /*287f0*/  LDL.LU R104, [R1+0x120] ;  /* 0x0001200001687983 */ /* 0x000ee20000300800 */
[----:B------:R-:W-:-:S03]  /*28800*/  FFMA R6, R118, 0.69314718246459960938, R116 ;  /* 0x3f31721876067823 */ /* 0x000fc60000000074 */
[----:B------:R-:W3:Y:S04]  /*28810*/  LDL.LU R105, [R1+0x198] ;  /* 0x0001980001697983 */ /* 0x000ee80000300800 */
[----:B------:R-:W3:Y:S04]  /*28820*/  LDL.LU R119, [R1+0xd0] ;  /* 0x0000d00001777983 */ /* 0x000ee80000300800 */
[----:B------:R-:W3:Y:S04]  /*28830*/  LDL.LU R120, [R1+0x194] ;  /* 0x0001940001787983 */ /* 0x000ee80000300800 */
[----:B------:R-:W3:Y:S04]  /*28840*/  LDL.LU R116, [R1+0x58] ;  /* 0x0000580001747983 */ /* 0x000ee80000300800 */
[----:B------:R-:W3:Y:S01]  /*28850*/  LDL.LU R118, [R1+0x190] ;  /* 0x0001900001767983 */ /* 0x000ee20000300800 */
[----:B------:R-:W-:Y:S01]  /*28860*/  FFMA R7, R115, 0.69314718246459960938, R114 ;  /* 0x3f31721873077823 */ /* 0x000fe20000000072 */
[----:B------:R-:W-:-:S02]  /*28870*/  FFMA R8, R113, 0.69314718246459960938, R112 ;  /* 0x3f31721871087823 */ /* 0x000fc40000000070 */
[----:B------:R-:W3:Y:S04]  /*28880*/  LDL.LU R114, [R1+0x18c] ;  /* 0x00018c0001727983 */ /* 0x000ee80000300800 */
[----:B------:R-:W3:Y:S04]  /*28890*/  LDL.LU R115, [R1+0x24] ;  /* 0x0000240001737983 */ /* 0x000ee80000300800 */
[----:B------:R-:W3:Y:S04]  /*288a0*/  LDL.LU R112, [R1+0x18] ;  /* 0x0000180001707983 */ /* 0x000ee80000300800 */
[----:B------:R-:W3:Y:S01]  /*288b0*/  LDL.LU R113, [R1] ;  /* 0x0000000001717983 */ /* 0x000ee20000300800 */
[----:B----4-:R-:W-:-:S03]  /*288c0*/  FFMA R11, R123, 0.69314718246459960938, R88 ;  /* 0x3f3172187b0b7823 */ /* 0x010fc60000000058 */
[----:B------:R-:W4:Y:S01]  /*288d0*/  LDL.LU R123, [R1+0x188] ;  /* 0x00018800017b7983 */ /* 0x000f220000300800 */
[----:B--2---:R-:W-:-:S03]  /*288e0*/  FFMA R12, R122, 0.69314718246459960938, R125 ;  /* 0x3f3172187a0c7823 */ /* 0x004fc6000000007d */
[----:B------:R-:W2:Y:S04]  /*288f0*/  LDL.LU R125, [R1+0x184] ;  /* 0x00018400017d7983 */ /* 0x000ea80000300800 */
[----:B------:R-:W2:Y:S01]  /*28900*/  LDL.LU R122, [R1+0x180] ;  /* 0x00018000017a7983 */ /* 0x000ea20000300800 */
[----:B------:R-:W-:-:S03]  /*28910*/  FFMA R14, R124, 0.69314718246459960938, R92 ;  /* 0x3f3172187c0e7823 */ /* 0x000fc6000000005c */
[----:B------:R-:W2:Y:S01]  /*28920*/  LDL.LU R124, [R1+0x750] ;  /* 0x00075000017c7983 */ /* 0x000ea20000300800 */
[----:B---3--:R-:W-:-:S03]  /*28930*/  FFMA R26, R117, 0.69314718246459960938, R118 ;  /* 0x3f317218751a7823 */ /* 0x008fc60000000076 */
[----:B------:R-:W3:Y:S01]  /*28940*/  LDL.LU R117, [R1+0x754] ;  /* 0x0007540001757983 */ /* 0x000ee20000300800 */
[----:B------:R-:W-:-:S03]  /*28950*/  FSEL R0, R106, -INF , P6 ;  /* 0xff8000006a007808 */ /* 0x000fc60003000000 */
[----:B------:R0:W-:Y:S02]  /*28960*/  STS.128 [R28+UR6+0x80], R4 ;  /* 0x000080041c007988 */ /* 0x0001e40008000c06 */
[----:B------:R-:W-:Y:S01]  /*28970*/  FFMA R27, R0, 0.69314718246459960938, R114 ;  /* 0x3f317218001b7823 */ /* 0x000fe20000000072 */
[----:B------:R-:W-:Y:S02]  /*28980*/  FSEL R3, R115, -INF , P0 ;  /* 0xff80000073037808 */ /* 0x000fe40000000000 */
[----:B------:R-:W-:Y:S02]  /*28990*/  FSEL R2, R112, -INF , P1 ;  /* 0xff80000070027808 */ /* 0x000fe40000800000 */
[----:B------:R-:W-:Y:S01]  /*289a0*/  FSEL R0, R113, -INF , P2 ;  /* 0xff80000071007808 */ /* 0x000fe20001000000 */
[----:B------:R4:W-:Y:S01]  /*289b0*/  STS.128 [R28+UR6+0x100], R8 ;  /* 0x000100081c007988 */ /* 0x0009e20008000c06 */
[----:B0-----:R-:W-:Y:S01]  /*289c0*/  FSEL R4, R121, -INF , P3 ;  /* 0xff80000079047808 */ /* 0x001fe20001800000 */
[----:B------:R-:W-:Y:S01]  /*289d0*/  FFMA R13, R93, 0.69314718246459960938, R94 ;  /* 0x3f3172185d0d7823 */ /* 0x000fe2000000005e */
        /* <DEDUP_REMOVED lines=11> */
[----:B------:R0:W-:Y:S04]  /*28a90*/  STS.128 [R28+UR6+0x180], R12 ;  /* 0x0001800c1c007988 */ /* 0x0001e80008000c06 */
[----:B------:R0:W-:Y:S04]  /*28aa0*/  STS.128 [R28+UR6+0x200], R16 ;  /* 0x000200101c007988 */ /* 0x0001e80008000c06 */
[----:B------:R0:W-:Y:S04]  /*28ab0*/  STS.128 [R28+UR6+0x280], R20 ;  /* 0x000280141c007988 */ /* 0x0001e80008000c06 */
[----:B------:R0:W-:Y:S01]  /*28ac0*/  STS.128 [R28+UR6+0x300], R24 ;  /* 0x000300181c007988 */ /* 0x0001e20008000c06 */
[----:B------:R-:W-:-:S04]  /*28ad0*/  UIMAD UR4, UR8, UR4, URZ ;  /* 0x00000004080472a4 */ /* 0x000fc8000f8e02ff */
[----:B------:R-:W-:Y:S02]  /*28ae0*/  USHF.L.U32 UR7, UR4, 0x2, URZ ;  /* 0x0000000204077899 */ /* 0x000fe400080006ff */
[----:B------:R-:W-:Y:S01]  /*28af0*/  UIMAD.WIDE UR4, UR4, 0x4, URZ ;  /* 0x00000004040478a5 */ /* 0x000fe2000f8e02ff */
[----:B----4-:R-:W-:Y:S01]  /*28b00*/  FFMA R8, R3, 0.69314718246459960938, R123 ;  /* 0x3f31721803087823 */ /* 0x010fe2000000007b */
[----:B--2---:R-:W-:Y:S01]  /*28b10*/  FFMA R9, R2, 0.69314718246459960938, R125 ;  /* 0x3f31721802097823 */ /* 0x004fe2000000007d */
[----:B------:R-:W-:Y:S01]  /*28b20*/  FFMA R10, R0, 0.69314718246459960938, R122 ;  /* 0x3f317218000a7823 */ /* 0x000fe2000000007a */
[C---:B------:R-:W-:Y:S01]  /*28b30*/  SHF.L.U32 R3, R124.reuse, 0x2, RZ ;  /* 0x000000027c037819 */ /* 0x040fe200000006ff */
[----:B------:R-:W-:-:S03]  /*28b40*/  IMAD.HI R0, R124, 0x4, RZ ;  /* 0x000000047c007827 */ /* 0x000fc600078e02ff */
[----:B------:R-:W-:-:S04]  /*28b50*/  IADD3 R2, P0, P1, R3, UR7, R30 ;  /* 0x0000000703027c10 */ /* 0x000fc8000f91e01e */
[----:B------:R-:W-:Y:S01]  /*28b60*/  IADD3.X R3, PT, PT, R0, UR5, R31, P0, P1 ;  /* 0x0000000500037c10 */ /* 0x000fe200087e241f */
[----:B---3--:R-:W-:-:S05]  /*28b70*/  FFMA R11, R4, 0.69314718246459960938, R117 ;  /* 0x3f317218040b7823 */ /* 0x008fca0000000075 */
[----:B------:R0:W-:Y:S01]  /*28b80*/  STS.128 [R28+UR6+0x380], R8 ;  /* 0x000380081c007988 */ /* 0x0001e20008000c06 */
[----:B------:R-:W-:Y:S06]  /*28b90*/  BAR.SYNC.DEFER_BLOCKING 0x0 ;  /* 0x0000000000007b1d */ /* 0x000fec0000010000 */
[----:B------:R-:W-:Y:S05]  /*28ba0*/  @P4 EXIT ;  /* 0x000000000000494d */ /* 0x000fea0003800000 */
[----:B------:R-:W2:Y:S04]  /*28bb0*/  LDL.LU R124, [R1+0xfc] ;  /* 0x0000fc00017c7983 */ /* 0x000ea80000300800 */
[----:B--2---:R-:W1:Y:S04]  /*28bc0*/  LDS R5, [R124] ;  /* 0x000000007c057984 */ /* 0x004e680000000800 */
[----:B-1----:R-:W-:Y:S01]  /*28bd0*/  STG.E desc[UR12][R2.64], R5 ;  /* 0x0000000502007986 */ /* 0x002fe2000c10190c */
[----:B------:R-:W-:Y:S05]  /*28be0*/  EXIT ;  /* 0x000000000000794d */ /* 0x000fea0003800000 */
.L_x_2:
[----:B------:R-:W-:-:S00]  /*28bf0*/  BRA `(.L_x_2) ;  /* 0xfffffffc00fc7947 */ /* 0x000fc0000383ffff */
[----:B------:R-:W-:-:S00]  /*28c00*/  NOP ;  /* 0x0000000000007918 */ /* 0x000fc00000000000 */
[----:B------:R-:W-:-:S00]  /*28c10*/  NOP ;  /* 0x0000000000007918 */ /* 0x000fc00000000000 */
[----:B------:R-:W-:-:S00]  /*28c20*/  NOP ;  /* 0x0000000000007918 */ /* 0x000fc00000000000 */
[----:B------:R-:W-:-:S00]  /*28c30*/  NOP ;  /* 0x0000000000007918 */ /* 0x000fc00000000000 */
[----:B------:R-:W-:-:S00]  /*28c40*/  NOP ;  /* 0x0000000000007918 */ /* 0x000fc00000000000 */
[----:B------:R-:W-:-:S00]  /*28c50*/  NOP ;  /* 0x0000000000007918 */ /* 0x000fc00000000000 */
[----:B------:R-:W-:-:S00]  /*28c60*/  NOP ;  /* 0x0000000000007918 */ /* 0x000fc00000000000 */
[----:B------:R-:W-:-:S00]  /*28c70*/  NOP ;  /* 0x0000000000007918 */ /* 0x000fc00000000000 */
.L_x_3:


//--------------------- .nv.global.init           --------------------------
	.section	.nv.global.init,"aw",@progbits
.nv.global.init:
	.type		_$_str,@object
	.size		_$_str,(.L_0 - _$_str)
_$_str:
        /*0000*/ 	.byte	0x5f, 0x5f, 0x43, 0x55, 0x44, 0x41, 0x5f, 0x46, 0x54, 0x5a, 0x00
.L_0:


//--------------------- .nv.shared.attn_fwd       --------------------------
	.section	.nv.shared.attn_fwd,"aw",@nobits
	.sectionflags	@""
	.align	16
	.zero		1024


//--------------------- .nv.shared.reserved.0     --------------------------
	.section	.nv.shared.reserved.0,"aw",@nobits
	.weak		__nv_reservedSMEM_offset_0_alias
	.size		__nv_reservedSMEM_offset_0_alias, 0, 64
	.other		__nv_reservedSMEM_offset_0_alias,@"STO_CUDA_RESERVED_SHARED STV_DEFAULT"
__nv_reservedSMEM_offset_0_alias:
	.zero		0
	.zero		64


//--------------------- .nv.constant0.attn_fwd    --------------------------
	.section	.nv.constant0.attn_fwd,"a",@progbits
	.sectionflags	@""
	.align	4
.nv.constant0.attn_fwd:
	.zero		1032


//--------------------- SYMBOLS --------------------------

	.type		.nv.reservedSmem.offset0,@object
	.size		.nv.reservedSmem.offset0,0x4
	.type		.nv.reservedSmem.cap,@object
	.size		.nv.reservedSmem.cap,0x4
